def matmul_kernel(
    a_ptr,
    b_ptr,
    c_ptr,
    M,
    N,
    K,
    stride_am,
    stride_ak,
    stride_bk,
    stride_bn,
    stride_cm,
    stride_cn,
    BLOCK_M: tl.constexpr,
    BLOCK_N: tl.constexpr,
    BLOCK_K: tl.constexpr,
    GROUP_M: tl.constexpr,
):
    pid = tl.program_id(axis=0)
    num_pid_m = tl.cdiv(M, BLOCK_M)
    num_pid_n = tl.cdiv(N, BLOCK_N)
    num_pid_in_group = GROUP_M * num_pid_n
    group_id = pid // num_pid_in_group
    first_pid_m = group_id * GROUP_M
    group_size_m = min(num_pid_m - first_pid_m, GROUP_M)
    pid_m = first_pid_m + ((pid % num_pid_in_group) % group_size_m)
    pid_n = (pid % num_pid_in_group) // group_size_m

    offs_am = (pid_m * BLOCK_M + tl.arange(0, BLOCK_M)) % M
    offs_bn = (pid_n * BLOCK_N + tl.arange(0, BLOCK_N)) % N
    offs_k = tl.arange(0, BLOCK_K)
    a_ptrs = a_ptr + offs_am[:, None] * stride_am + offs_k[None, :] * stride_ak
    b_ptrs = b_ptr + offs_k[:, None] * stride_bk + offs_bn[None, :] * stride_bn

    acc = tl.zeros((BLOCK_M, BLOCK_N), dtype=tl.float32)
    for kk in range(0, tl.cdiv(K, BLOCK_K)):
        a = tl.load(a_ptrs, mask=offs_k[None, :] < K - kk * BLOCK_K, other=0.0)
        b = tl.load(b_ptrs, mask=offs_k[:, None] < K - kk * BLOCK_K, other=0.0)
        acc = tl.dot(a, b, acc)
        a_ptrs += BLOCK_K * stride_ak
        b_ptrs += BLOCK_K * stride_bk

    c = acc.to(c_ptr.dtype.element_ty)
    offs_cm = pid_m * BLOCK_M + tl.arange(0, BLOCK_M)
    offs_cn = pid_n * BLOCK_N + tl.arange(0, BLOCK_N)
    c_ptrs = c_ptr + offs_cm[:, None] * stride_cm + offs_cn[None, :] * stride_cn
    mask = (offs_cm[:, None] < M) & (offs_cn[None, :] < N)
    tl.store(c_ptrs, c, mask=mask)

# config = {"BLOCK_K": 64, "BLOCK_M": 128, "BLOCK_N": 512, "GROUP_M": 8, "arch": "sm_90", "dtype": "fp8e5m2", "num_ctas": 1, "num_stages": 3, "num_warps": 8}
# arch = sm_90


// ===== COMPILED SASS (sm_90a) =====

	.target	sm_90a

	.elftype	@"ET_EXEC"


//--------------------- .note.nv.tkinfo           --------------------------
	.section	.note.nv.tkinfo,"",@"SHT_NOTE"
	.sectionflags	@"SHF_NOTE_NV_TKINFO"
	.tkinfo
        /*0018*/ 	.word	0x00000002
        /*0030*/ 	.string	""
        /*0030*/ 	.string	"ptxas"
        /*0030*/ 	.string	"Cuda compilation tools, release 13.0, V13.0.88"
        /*0030*/ 	.string	"Build cuda_13.0.r13.0/compiler.36424714_0"
        /*0030*/ 	.string	"-v  -suppress-debug-info  -lineinfo  -arch sm_90a "



//--------------------- .note.nv.cuinfo           --------------------------
	.section	.note.nv.cuinfo,"",@"SHT_NOTE"
	.sectionflags	@"SHF_NOTE_NV_CUINFO"
        /*0018*/ 	.short	0x0002
        /*001a*/ 	.short	0x005a
        /*001c*/ 	.short	0x0082
	.zero		2


//--------------------- .nv.info                  --------------------------
	.section	.nv.info,"",@"SHT_CUDA_INFO"
	.align	4


	//----- nvinfo : EIATTR_REGCOUNT
	.align		4
        /*0000*/ 	.byte	0x04, 0x2f
        /*0002*/ 	.short	(.L_1 - .L_0)
	.align		4
.L_0:
        /*0004*/ 	.word	index@(matmul_kernel)
        /*0008*/ 	.word	0x000000ff


	//----- nvinfo : EIATTR_FRAME_SIZE
	.align		4
.L_1:
        /*000c*/ 	.byte	0x04, 0x11
        /*000e*/ 	.short	(.L_3 - .L_2)
	.align		4
.L_2:
        /*0010*/ 	.word	index@(matmul_kernel)
        /*0014*/ 	.word	0x000009b0


	//----- nvinfo : EIATTR_MIN_STACK_SIZE
	.align		4
.L_3:
        /*0018*/ 	.byte	0x04, 0x12
        /*001a*/ 	.short	(.L_5 - .L_4)
	.align		4
.L_4:
        /*001c*/ 	.word	index@(matmul_kernel)
        /*0020*/ 	.word	0x000009b0
.L_5:


//--------------------- .nv.compat                --------------------------
	.section	.nv.compat,"",@"SHT_CUDA_COMPAT_INFO"
	.align	4
        /*0000*/ 	.byte	0x02, 0x09, 0x01, 0x00, 0x02, 0x02, 0x04, 0x00, 0x02, 0x05, 0x05, 0x00, 0x03, 0x07, 0x01, 0x01
        /*0010*/ 	.byte	0x02, 0x03, 0x00, 0x00, 0x02, 0x06, 0x01, 0x00, 0x04, 0x0b, 0x08, 0x00, 0x00, 0x00, 0x00, 0x00
        /*0020*/ 	.byte	0x00, 0x00, 0x00, 0x00


//--------------------- .nv.info.matmul_kernel    --------------------------
	.section	.nv.info.matmul_kernel,"",@"SHT_CUDA_INFO"
	.sectionflags	@""
	.align	4


	//----- nvinfo : EIATTR_CUDA_API_VERSION
	.align		4
        /*0000*/ 	.byte	0x04, 0x37
        /*0002*/ 	.short	(.L_7 - .L_6)
.L_6:
        /*0004*/ 	.word	0x00000082


	//----- nvinfo : EIATTR_KPARAM_INFO
	.align		4
.L_7:
        /*0008*/ 	.byte	0x04, 0x17
        /*000a*/ 	.short	(.L_9 - .L_8)
.L_8:
        /*000c*/ 	.word	0x00000000
        /*0010*/ 	.short	0x000d
        /*0012*/ 	.short	0x0048
        /*0014*/ 	.byte	0x00, 0xf4, 0x21, 0x00


	//----- nvinfo : EIATTR_KPARAM_INFO
	.align		4
.L_9:
        /*0018*/ 	.byte	0x04, 0x17
        /*001a*/ 	.short	(.L_11 - .L_10)
.L_10:
        /*001c*/ 	.word	0x00000000
        /*0020*/ 	.short	0x000c
        /*0022*/ 	.short	0x0040
        /*0024*/ 	.byte	0x00, 0xf4, 0x21, 0x00


	//----- nvinfo : EIATTR_KPARAM_INFO
	.align		4
.L_11:
        /*0028*/ 	.byte	0x04, 0x17
        /*002a*/ 	.short	(.L_13 - .L_12)
.L_12:
        /*002c*/ 	.word	0x00000000
        /*0030*/ 	.short	0x000b
        /*0032*/ 	.short	0x0038
        /*0034*/ 	.byte	0x00, 0xf0, 0x11, 0x00


	//----- nvinfo : EIATTR_KPARAM_INFO
	.align		4
.L_13:
        /*0038*/ 	.byte	0x04, 0x17
        /*003a*/ 	.short	(.L_15 - .L_14)
.L_14:
        /*003c*/ 	.word	0x00000000
        /*0040*/ 	.short	0x000a
        /*0042*/ 	.short	0x0034
        /*0044*/ 	.byte	0x00, 0xf0, 0x11, 0x00


	//----- nvinfo : EIATTR_KPARAM_INFO
	.align		4
.L_15:
        /*0048*/ 	.byte	0x04, 0x17
        /*004a*/ 	.short	(.L_17 - .L_16)
.L_16:
        /*004c*/ 	.word	0x00000000
        /*0050*/ 	.short	0x0009
        /*0052*/ 	.short	0x0030
        /*0054*/ 	.byte	0x00, 0xf0, 0x11, 0x00


	//----- nvinfo : EIATTR_KPARAM_INFO
	.align		4
.L_17:
        /*0058*/ 	.byte	0x04, 0x17
        /*005a*/ 	.short	(.L_19 - .L_18)
.L_18:
        /*005c*/ 	.word	0x00000000
        /*0060*/ 	.short	0x0008
        /*0062*/ 	.short	0x002c
        /*0064*/ 	.byte	0x00, 0xf0, 0x11, 0x00


	//----- nvinfo : EIATTR_KPARAM_INFO
	.align		4
.L_19:
        /*0068*/ 	.byte	0x04, 0x17
        /*006a*/ 	.short	(.L_21 - .L_20)
.L_20:
        /*006c*/ 	.word	0x00000000
        /*0070*/ 	.short	0x0007
        /*0072*/ 	.short	0x0028
        /*0074*/ 	.byte	0x00, 0xf0, 0x11, 0x00


	//----- nvinfo : EIATTR_KPARAM_INFO
	.align		4
.L_21:
        /*0078*/ 	.byte	0x04, 0x17
        /*007a*/ 	.short	(.L_23 - .L_22)
.L_22:
        /*007c*/ 	.word	0x00000000
        /*0080*/ 	.short	0x0006
        /*0082*/ 	.short	0x0024
        /*0084*/ 	.byte	0x00, 0xf0, 0x11, 0x00


	//----- nvinfo : EIATTR_KPARAM_INFO
	.align		4
.L_23:
        /*0088*/ 	.byte	0x04, 0x17
        /*008a*/ 	.short	(.L_25 - .L_24)
.L_24:
        /*008c*/ 	.word	0x00000000
        /*0090*/ 	.short	0x0005
        /*0092*/ 	.short	0x0020
        /*0094*/ 	.byte	0x00, 0xf0, 0x11, 0x00


	//----- nvinfo : EIATTR_KPARAM_INFO
	.align		4
.L_25:
        /*0098*/ 	.byte	0x04, 0x17
        /*009a*/ 	.short	(.L_27 - .L_26)
.L_26:
        /*009c*/ 	.word	0x00000000
        /*00a0*/ 	.short	0x0004
        /*00a2*/ 	.short	0x001c
        /*00a4*/ 	.byte	0x00, 0xf0, 0x11, 0x00


	//----- nvinfo : EIATTR_KPARAM_INFO
	.align		4
.L_27:
        /*00a8*/ 	.byte	0x04, 0x17
        /*00aa*/ 	.short	(.L_29 - .L_28)
.L_28:
        /*00ac*/ 	.word	0x00000000
        /*00b0*/ 	.short	0x0003
        /*00b2*/ 	.short	0x0018
        /*00b4*/ 	.byte	0x00, 0xf0, 0x11, 0x00


	//----- nvinfo : EIATTR_KPARAM_INFO
	.align		4
.L_29:
        /*00b8*/ 	.byte	0x04, 0x17
        /*00ba*/ 	.short	(.L_31 - .L_30)
.L_30:
        /*00bc*/ 	.word	0x00000000
        /*00c0*/ 	.short	0x0002
        /*00c2*/ 	.short	0x0010
        /*00c4*/ 	.byte	0x00, 0xf4, 0x21, 0x00


	//----- nvinfo : EIATTR_KPARAM_INFO
	.align		4
.L_31:
        /*00c8*/ 	.byte	0x04, 0x17
        /*00ca*/ 	.short	(.L_33 - .L_32)
.L_32:
        /*00cc*/ 	.word	0x00000000
        /*00d0*/ 	.short	0x0001
        /*00d2*/ 	.short	0x0008
        /*00d4*/ 	.byte	0x00, 0xf4, 0x21, 0x00


	//----- nvinfo : EIATTR_KPARAM_INFO
	.align		4
.L_33:
        /*00d8*/ 	.byte	0x04, 0x17
        /*00da*/ 	.short	(.L_35 - .L_34)
.L_34:
        /*00dc*/ 	.word	0x00000000
        /*00e0*/ 	.short	0x0000
        /*00e2*/ 	.short	0x0000
        /*00e4*/ 	.byte	0x00, 0xf4, 0x21, 0x00


	//----- nvinfo : EIATTR_SPARSE_MMA_MASK
	.align		4
.L_35:
        /*00e8*/ 	.byte	0x03, 0x50
        /*00ea*/ 	.short	0x0000


	//----- nvinfo : EIATTR_MAXREG_COUNT
	.align		4
        /*00ec*/ 	.byte	0x03, 0x1b
        /*00ee*/ 	.short	0x00ff


	//----- nvinfo : EIATTR_NUM_BARRIERS
	.align		4
        /*00f0*/ 	.byte	0x02, 0x4c
        /*00f2*/ 	.byte	0x01
	.zero		1


	//----- nvinfo : EIATTR_ANNOTATIONS
	.align		4
        /*00f4*/ 	.byte	0x04, 0x55
        /*00f6*/ 	.short	(.L_37 - .L_36)


	//   ....[0]....
.L_36:
        /*00f8*/ 	.word	0x00000001
        /*00fc*/ 	.byte	0x40, 0x07, 0x00, 0x00, 0x01, 0x00, 0x00, 0x00, 0x70, 0x07, 0x00, 0x00, 0x01, 0x00, 0x00, 0x00
        /* <DEDUP_REMOVED lines=829> */
        /*34dc*/ 	.byte	0x30, 0x1f, 0x02, 0x00, 0x01, 0x00, 0x00, 0x00, 0x60, 0x1f, 0x02, 0x00


	//----- nvinfo : EIATTR_MERCURY_ISA_VERSION
	.align		4
.L_37:
        /*34e8*/ 	.byte	0x03, 0x5f
        /*34ea*/ 	.short	0x0101


	//----- nvinfo : EIATTR_EXIT_INSTR_OFFSETS
	.align		4
        /*34ec*/ 	.byte	0x04, 0x1c
        /*34ee*/ 	.short	(.L_39 - .L_38)


	//   ....[0]....
.L_38:
        /*34f0*/ 	.word	0x00022330


	//   ....[1]....
        /*34f4*/ 	.word	0x00022350


	//----- nvinfo : EIATTR_REQNTID
	.align		4
.L_39:
        /*34f8*/ 	.byte	0x04, 0x10
        /*34fa*/ 	.short	(.L_41 - .L_40)
.L_40:
        /*34fc*/ 	.word	0x00000100
        /*3500*/ 	.word	0x00000001
        /*3504*/ 	.word	0x00000001


	//----- nvinfo : EIATTR_CBANK_PARAM_SIZE
	.align		4
.L_41:
        /*3508*/ 	.byte	0x03, 0x19
        /*350a*/ 	.short	0x0050


	//----- nvinfo : EIATTR_PARAM_CBANK
	.align		4
        /*350c*/ 	.byte	0x04, 0x0a
        /*350e*/ 	.short	(.L_43 - .L_42)
	.align		4
.L_42:
        /*3510*/ 	.word	index@(.nv.constant0.matmul_kernel)
        /*3514*/ 	.short	0x0210
        /*3516*/ 	.short	0x0050


	//----- nvinfo : EIATTR_SW_WAR
	.align		4
.L_43:
        /*3518*/ 	.byte	0x04, 0x36
        /*351a*/ 	.short	(.L_45 - .L_44)
.L_44:
        /*351c*/ 	.word	0x00000008
.L_45:


//--------------------- .nv.callgraph             --------------------------
	.section	.nv.callgraph,"",@"SHT_CUDA_CALLGRAPH"
	.align	4
	.sectionentsize	8
	.align		4
        /*0000*/ 	.word	0x00000000
	.align		4
        /*0004*/ 	.word	0xffffffff
	.align		4
        /*0008*/ 	.word	0x00000000
	.align		4
        /*000c*/ 	.word	0xfffffffe
	.align		4
        /*0010*/ 	.word	0x00000000
	.align		4
        /*0014*/ 	.word	0xfffffffd
	.align		4
        /*0018*/ 	.word	0x00000000
	.align		4
        /*001c*/ 	.word	0xfffffffc


//--------------------- .text.matmul_kernel       --------------------------
	.section	.text.matmul_kernel,"ax",@progbits
	.align	128
        .global         matmul_kernel
        .type           matmul_kernel,@function
        .size           matmul_kernel,(.L_x_4 - matmul_kernel)
        .other          matmul_kernel,@"STO_CUDA_ENTRY STV_DEFAULT"
matmul_kernel:
.text.matmul_kernel:
[----:B------:R-:W0:Y:S08]  /*0000*/  LDC R1, c[0x0][0x28] ;  /* 0x00000a00ff017b82 */ /* 0x000e300000000800 */
[----:B------:R-:W1:Y:S01]  /*0010*/  LDC.64 R68, c[0x0][0x228] ;  /* 0x00008a00ff447b82 */ /* 0x000e620000000a00 */
[----:B------:R-:W2:Y:S01]  /*0020*/  S2R R5, SR_CTAID.X ;  /* 0x0000000000057919 */ /* 0x000ea20000002500 */
[----:B0-----:R-:W-:Y:S01]  /*0030*/  VIADD R1, R1, 0xfffff650 ;  /* 0xfffff65001017836 */ /* 0x001fe20000000000 */
[----:B------:R-:W-:Y:S01]  /*0040*/  UMOV UR16, 0x400 ;  /* 0x0000040000107882 */ /* 0x000fe20000000000 */
[----:B------:R-:W-:Y:S01]  /*0050*/  ULDC.64 UR24, c[0x0][0x208] ;  /* 0x0000820000187ab9 */ /* 0x000fe20000000a00 */
[----:B------:R-:W0:Y:S01]  /*0060*/  S2R R212, SR_TID.X ;  /* 0x0000000000d47919 */ /* 0x000e220000002100 */
[----:B------:R-:W-:-:S02]  /*0070*/  ULDC UR17, c[0x0][0x230] ;  /* 0x00008c0000117ab9 */ /* 0x000fc40000000800 */
[----:B------:R-:W3:Y:S08]  /*0080*/  LDC R211, c[0x0][0x230] ;  /* 0x00008c00ffd37b82 */ /* 0x000ef00000000800 */
[----:B------:R-:W4:Y:S01]  /*0090*/  S2UR UR4, SR_CgaCtaId ;  /* 0x00000000000479c3 */ /* 0x000f220000008800 */
[----:B-1----:R-:W-:-:S05]  /*00a0*/  VIADD R0, R69, 0x1ff ;  /* 0x000001ff45007836 */ /* 0x002fca0000000000 */
[----:B------:R-:W-:Y:S01]  /*00b0*/  SHF.R.S32.HI R3, RZ, 0x1f, R0 ;  /* 0x0000001fff037819 */ /* 0x000fe20000011400 */
[----:B---3--:R-:W-:-:S03]  /*00c0*/  VIADD R211, R211, 0x3f ;  /* 0x0000003fd3d37836 */ /* 0x008fc60000000000 */
[----:B------:R-:W-:Y:S02]  /*00d0*/  LEA.HI R3, R3, R0, RZ, 0x9 ;  /* 0x0000000003037211 */ /* 0x000fe400078f48ff */
[----:B--2---:R-:W-:Y:S02]  /*00e0*/  IABS R8, R5 ;  /* 0x0000000500087213 */ /* 0x004fe40000000000 */
[----:B------:R-:W-:Y:S02]  /*00f0*/  SHF.R.S32.HI R3, RZ, 0x9, R3 ;  /* 0x00000009ff037819 */ /* 0x000fe40000011403 */
[----:B0-----:R-:W-:Y:S01]  /*0100*/  LOP3.LUT R152, R212, 0x7f, RZ, 0xc0, !PT ;  /* 0x0000007fd4987812 */ /* 0x001fe200078ec0ff */
[----:B----4-:R-:W-:Y:S01]  /*0110*/  ULEA UR16, UR4, UR16, 0x18 ;  /* 0x0000001004107291 */ /* 0x010fe2000f8ec03f */
[----:B------:R-:W-:Y:S01]  /*0120*/  SHF.R.U32.HI R13, RZ, 0x7, R212 ;  /* 0x00000007ff0d7819 */ /* 0x000fe200000116d4 */
[----:B------:R-:W-:-:S03]  /*0130*/  IMAD.SHL.U32 R4, R3, 0x8, RZ ;  /* 0x0000000803047824 */ /* 0x000fc600078e00ff */
[----:B------:R-:W-:Y:S02]  /*0140*/  SGXT.U32 R13, R13, 0x1 ;  /* 0x000000010d0d781a */ /* 0x000fe40000000000 */
[-C--:B------:R-:W-:Y:S02]  /*0150*/  IABS R7, R4.reuse ;  /* 0x0000000400077213 */ /* 0x080fe40000000000 */
[----:B------:R-:W-:Y:S02]  /*0160*/  IABS R10, R4 ;  /* 0x00000004000a7213 */ /* 0x000fe40000000000 */
[----:B------:R-:W0:Y:S01]  /*0170*/  I2F.RP R0, R7 ;  /* 0x0000000700007306 */ /* 0x000e220000209400 */
[C---:B------:R-:W-:Y:S02]  /*0180*/  LOP3.LUT R154, R13.reuse, 0x2, RZ, 0xfc, !PT ;  /* 0x000000020d9a7812 */ /* 0x040fe400078efcff */
[C---:B------:R-:W-:Y:S02]  /*0190*/  LOP3.LUT R156, R13.reuse, 0x4, RZ, 0xfc, !PT ;  /* 0x000000040d9c7812 */ /* 0x040fe400078efcff */
[----:B------:R-:W-:-:S02]  /*01a0*/  LOP3.LUT R158, R13, 0x6, RZ, 0xfc, !PT ;  /* 0x000000060d9e7812 */ /* 0x000fc400078efcff */
[C---:B------:R-:W-:Y:S02]  /*01b0*/  LOP3.LUT R160, R13.reuse, 0x8, RZ, 0xfc, !PT ;  /* 0x000000080da07812 */ /* 0x040fe400078efcff */
[C---:B------:R-:W-:Y:S02]  /*01c0*/  LOP3.LUT R162, R13.reuse, 0xa, RZ, 0xfc, !PT ;  /* 0x0000000a0da27812 */ /* 0x040fe400078efcff */
[C---:B------:R-:W-:Y:S02]  /*01d0*/  LOP3.LUT R164, R13.reuse, 0xc, RZ, 0xfc, !PT ;  /* 0x0000000c0da47812 */ /* 0x040fe400078efcff */
[C---:B------:R-:W-:Y:S01]  /*01e0*/  LOP3.LUT R166, R13.reuse, 0xe, RZ, 0xfc, !PT ;  /* 0x0000000e0da67812 */ /* 0x040fe200078efcff */
[----:B0-----:R-:W0:Y:S01]  /*01f0*/  MUFU.RCP R0, R0 ;  /* 0x0000000000007308 */ /* 0x001e220000001000 */
[C---:B------:R-:W-:Y:S02]  /*0200*/  LOP3.LUT R168, R13.reuse, 0x10, RZ, 0xfc, !PT ;  /* 0x000000100da87812 */ /* 0x040fe400078efcff */
[----:B------:R-:W-:-:S02]  /*0210*/  LOP3.LUT R170, R13, 0x12, RZ, 0xfc, !PT ;  /* 0x000000120daa7812 */ /* 0x000fc400078efcff */
[C---:B------:R-:W-:Y:S02]  /*0220*/  LOP3.LUT R172, R13.reuse, 0x14, RZ, 0xfc, !PT ;  /* 0x000000140dac7812 */ /* 0x040fe400078efcff */
[C---:B------:R-:W-:Y:S02]  /*0230*/  LOP3.LUT R174, R13.reuse, 0x16, RZ, 0xfc, !PT ;  /* 0x000000160dae7812 */ /* 0x040fe400078efcff */
[C---:B------:R-:W-:Y:S02]  /*0240*/  LOP3.LUT R176, R13.reuse, 0x18, RZ, 0xfc, !PT ;  /* 0x000000180db07812 */ /* 0x040fe400078efcff */
[C---:B------:R-:W-:Y:S02]  /*0250*/  LOP3.LUT R178, R13.reuse, 0x1a, RZ, 0xfc, !PT ;  /* 0x0000001a0db27812 */ /* 0x040fe400078efcff */
[C---:B------:R-:W-:Y:S02]  /*0260*/  LOP3.LUT R180, R13.reuse, 0x1c, RZ, 0xfc, !PT ;  /* 0x0000001c0db47812 */ /* 0x040fe400078efcff */
[C---:B------:R-:W-:Y:S01]  /*0270*/  LOP3.LUT R182, R13.reuse, 0x1e, RZ, 0xfc, !PT ;  /* 0x0000001e0db67812 */ /* 0x040fe200078efcff */
[----:B0-----:R-:W-:Y:S01]  /*0280*/  VIADD R2, R0, 0xffffffe ;  /* 0x0ffffffe00027836 */ /* 0x001fe20000000000 */
[C---:B------:R-:W-:Y:S01]  /*0290*/  LOP3.LUT R184, R13.reuse, 0x20, RZ, 0xfc, !PT ;  /* 0x000000200db87812 */ /* 0x040fe200078efcff */
[----:B------:R-:W-:Y:S01]  /*02a0*/  IMAD.MOV R0, RZ, RZ, -R10 ;  /* 0x000000ffff007224 */ /* 0x000fe200078e0a0a */
[C---:B------:R-:W-:Y:S01]  /*02b0*/  LOP3.LUT R186, R13.reuse, 0x22, RZ, 0xfc, !PT ;  /* 0x000000220dba7812 */ /* 0x040fe200078efcff */
[----:B------:R0:W1:Y:S01]  /*02c0*/  F2I.FTZ.U32.TRUNC.NTZ R3, R2 ;  /* 0x0000000200037305 */ /* 0x000062000021f000 */
[----:B------:R-:W-:-:S02]  /*02d0*/  LOP3.LUT R188, R13, 0x24, RZ, 0xfc, !PT ;  /* 0x000000240dbc7812 */ /* 0x000fc400078efcff */
[C---:B------:R-:W-:Y:S02]  /*02e0*/  LOP3.LUT R190, R13.reuse, 0x26, RZ, 0xfc, !PT ;  /* 0x000000260dbe7812 */ /* 0x040fe400078efcff */
[C---:B------:R-:W-:Y:S02]  /*02f0*/  LOP3.LUT R192, R13.reuse, 0x28, RZ, 0xfc, !PT ;  /* 0x000000280dc07812 */ /* 0x040fe400078efcff */
[C---:B------:R-:W-:Y:S01]  /*0300*/  LOP3.LUT R194, R13.reuse, 0x2a, RZ, 0xfc, !PT ;  /* 0x0000002a0dc27812 */ /* 0x040fe200078efcff */
[----:B0-----:R-:W-:Y:S01]  /*0310*/  IMAD.MOV.U32 R2, RZ, RZ, RZ ;  /* 0x000000ffff027224 */ /* 0x001fe200078e00ff */
[C---:B------:R-:W-:Y:S02]  /*0320*/  LOP3.LUT R196, R13.reuse, 0x2c, RZ, 0xfc, !PT ;  /* 0x0000002c0dc47812 */ /* 0x040fe400078efcff */
[C---:B------:R-:W-:Y:S02]  /*0330*/  LOP3.LUT R198, R13.reuse, 0x2e, RZ, 0xfc, !PT ;  /* 0x0000002e0dc67812 */ /* 0x040fe400078efcff */
[C---:B------:R-:W-:Y:S01]  /*0340*/  LOP3.LUT R200, R13.reuse, 0x30, RZ, 0xfc, !PT ;  /* 0x000000300dc87812 */ /* 0x040fe200078efcff */
[----:B-1----:R-:W-:Y:S01]  /*0350*/  IMAD.MOV R6, RZ, RZ, -R3 ;  /* 0x000000ffff067224 */ /* 0x002fe200078e0a03 */
[----:B------:R-:W-:-:S02]  /*0360*/  LOP3.LUT R202, R13, 0x32, RZ, 0xfc, !PT ;  /* 0x000000320dca7812 */ /* 0x000fc400078efcff */
[C---:B------:R-:W-:Y:S01]  /*0370*/  LOP3.LUT R204, R13.reuse, 0x34, RZ, 0xfc, !PT ;  /* 0x000000340dcc7812 */ /* 0x040fe200078efcff */
[----:B------:R-:W-:Y:S01]  /*0380*/  IMAD R9, R6, R7, RZ ;  /* 0x0000000706097224 */ /* 0x000fe200078e02ff */
[C---:B------:R-:W-:Y:S01]  /*0390*/  LOP3.LUT R206, R13.reuse, 0x36, RZ, 0xfc, !PT ;  /* 0x000000360dce7812 */ /* 0x040fe200078efcff */
[----:B------:R-:W-:Y:S01]  /*03a0*/  IMAD.MOV.U32 R6, RZ, RZ, R8 ;  /* 0x000000ffff067224 */ /* 0x000fe200078e0008 */
[----:B------:R-:W-:Y:S01]  /*03b0*/  LOP3.LUT R208, R13, 0x38, RZ, 0xfc, !PT ;  /* 0x000000380dd07812 */ /* 0x000fe200078efcff */
[----:B------:R-:W-:Y:S01]  /*03c0*/  IMAD.HI.U32 R3, R3, R9, R2 ;  /* 0x0000000903037227 */ /* 0x000fe200078e0002 */
[----:B------:R-:W-:-:S05]  /*03d0*/  LOP3.LUT R210, R13, 0x3a, RZ, 0xfc, !PT ;  /* 0x0000003a0dd27812 */ /* 0x000fca00078efcff */
[----:B------:R-:W-:-:S04]  /*03e0*/  IMAD.HI.U32 R3, R3, R6, RZ ;  /* 0x0000000603037227 */ /* 0x000fc800078e00ff */
[----:B------:R-:W-:-:S05]  /*03f0*/  IMAD R0, R3, R0, R6 ;  /* 0x0000000003007224 */ /* 0x000fca00078e0206 */
[----:B------:R-:W-:-:S13]  /*0400*/  ISETP.GT.U32.AND P1, PT, R7, R0, PT ;  /* 0x000000000700720c */ /* 0x000fda0003f24070 */
[----:B------:R-:W-:Y:S02]  /*0410*/  @!P1 IMAD.IADD R0, R0, 0x1, -R7 ;  /* 0x0000000100009824 */ /* 0x000fe400078e0a07 */
[----:B------:R-:W-:Y:S01]  /*0420*/  @!P1 VIADD R3, R3, 0x1 ;  /* 0x0000000103039836 */ /* 0x000fe20000000000 */
[----:B------:R-:W-:Y:S02]  /*0430*/  ISETP.NE.AND P1, PT, R4, RZ, PT ;  /* 0x000000ff0400720c */ /* 0x000fe40003f25270 */
[----:B------:R-:W-:Y:S02]  /*0440*/  ISETP.GE.U32.AND P0, PT, R0, R7, PT ;  /* 0x000000070000720c */ /* 0x000fe40003f06070 */
[----:B------:R-:W-:-:S04]  /*0450*/  LOP3.LUT R0, R5, R4, RZ, 0x3c, !PT ;  /* 0x0000000405007212 */ /* 0x000fc800078e3cff */
[----:B------:R-:W-:Y:S01]  /*0460*/  ISETP.GE.AND P2, PT, R0, RZ, PT ;  /* 0x000000ff0000720c */ /* 0x000fe20003f46270 */
[----:B------:R-:W-:-:S06]  /*0470*/  VIADD R0, R68, 0x7f ;  /* 0x0000007f44007836 */ /* 0x000fcc0000000000 */
[----:B------:R-:W-:-:S04]  /*0480*/  @P0 VIADD R3, R3, 0x1 ;  /* 0x0000000103030836 */ /* 0x000fc80000000000 */
[----:B------:R-:W-:Y:S01]  /*0490*/  IMAD.MOV.U32 R2, RZ, RZ, R3 ;  /* 0x000000ffff027224 */ /* 0x000fe200078e0003 */
[----:B------:R-:W-:-:S03]  /*04a0*/  SHF.R.S32.HI R3, RZ, 0x1f, R0 ;  /* 0x0000001fff037819 */ /* 0x000fc60000011400 */
[----:B------:R-:W-:Y:S01]  /*04b0*/  @!P2 IMAD.MOV R2, RZ, RZ, -R2 ;  /* 0x000000ffff02a224 */ /* 0x000fe200078e0a02 */
[----:B------:R-:W-:Y:S02]  /*04c0*/  @!P1 LOP3.LUT R2, RZ, R4, RZ, 0x33, !PT ;  /* 0x00000004ff029212 */ /* 0x000fe400078e33ff */
[----:B------:R-:W-:-:S03]  /*04d0*/  LEA.HI R3, R3, R0, RZ, 0x7 ;  /* 0x0000000003037211 */ /* 0x000fc600078f38ff */
[----:B------:R-:W-:Y:S02]  /*04e0*/  IMAD.SHL.U32 R6, R2, 0x8, RZ ;  /* 0x0000000802067824 */ /* 0x000fe400078e00ff */
[----:B------:R-:W-:-:S03]  /*04f0*/  IMAD.MOV R2, RZ, RZ, -R2 ;  /* 0x000000ffff027224 */ /* 0x000fc600078e0a02 */
[----:B------:R-:W-:Y:S01]  /*0500*/  LEA.HI.SX32 R3, R3, -R6, 0x19 ;  /* 0x8000000603037211 */ /* 0x000fe200078fcaff */
[----:B------:R-:W-:-:S03]  /*0510*/  IMAD R4, R4, R2, R5 ;  /* 0x0000000204047224 */ /* 0x000fc600078e0205 */
[----:B------:R-:W-:Y:S02]  /*0520*/  VIMNMX R11, R3, 0x8, PT ;  /* 0x00000008030b7848 */ /* 0x000fe40003fe0100 */
[----:B------:R-:W-:Y:S02]  /*0530*/  IABS R9, R4 ;  /* 0x0000000400097213 */ /* 0x000fe40000000000 */
[----:B------:R-:W-:-:S04]  /*0540*/  IABS R7, R11 ;  /* 0x0000000b00077213 */ /* 0x000fc80000000000 */
[----:B------:R-:W0:Y:S08]  /*0550*/  I2F.RP R0, R7 ;  /* 0x0000000700007306 */ /* 0x000e300000209400 */
[----:B0-----:R-:W0:Y:S02]  /*0560*/  MUFU.RCP R0, R0 ;  /* 0x0000000000007308 */ /* 0x001e240000001000 */
[----:B0-----:R-:W-:-:S06]  /*0570*/  VIADD R3, R0, 0xffffffe ;  /* 0x0ffffffe00037836 */ /* 0x001fcc0000000000 */
[----:B------:R-:W0:Y:S02]  /*0580*/  F2I.FTZ.U32.TRUNC.NTZ R3, R3 ;  /* 0x0000000300037305 */ /* 0x000e24000021f000 */
[----:B0-----:R-:W-:-:S04]  /*0590*/  IMAD.MOV R8, RZ, RZ, -R3 ;  /* 0x000000ffff087224 */ /* 0x001fc800078e0a03 */
[----:B------:R-:W-:Y:S01]  /*05a0*/  IMAD.MOV.U32 R2, RZ, RZ, R8 ;  /* 0x000000ffff027224 */ /* 0x000fe200078e0008 */
[----:B------:R-:W-:-:S03]  /*05b0*/  IABS R8, R11 ;  /* 0x0000000b00087213 */ /* 0x000fc60000000000 */
[----:B------:R-:W-:Y:S02]  /*05c0*/  IMAD R5, R2, R7, RZ ;  /* 0x0000000702057224 */ /* 0x000fe400078e02ff */
[----:B------:R-:W-:Y:S02]  /*05d0*/  IMAD.MOV.U32 R2, RZ, RZ, RZ ;  /* 0x000000ffff027224 */ /* 0x000fe400078e00ff */
[----:B------:R-:W-:Y:S02]  /*05e0*/  IMAD.MOV R0, RZ, RZ, -R8 ;  /* 0x000000ffff007224 */ /* 0x000fe400078e0a08 */
[----:B------:R-:W-:-:S06]  /*05f0*/  IMAD.HI.U32 R2, R3, R5, R2 ;  /* 0x0000000503027227 */ /* 0x000fcc00078e0002 */
        /* <DEDUP_REMOVED lines=8> */
[----:B------:R-:W-:-:S07]  /*0680*/  ISETP.GE.AND P2, PT, R0, RZ, PT ;  /* 0x000000ff0000720c */ /* 0x000fce0003f46270 */
[----:B------:R-:W-:Y:S01]  /*0690*/  @P0 VIADD R2, R2, 0x1 ;  /* 0x0000000102020836 */ /* 0x000fe20000000000 */
[----:B------:R-:W-:-:S05]  /*06a0*/  ISETP.GT.AND P0, PT, R211, 0x3f, PT ;  /* 0x0000003fd300780c */ /* 0x000fca0003f04270 */
[----:B------:R-:W-:Y:S01]  /*06b0*/  @!P2 IMAD.MOV R2, RZ, RZ, -R2 ;  /* 0x000000ffff02a224 */ /* 0x000fe200078e0a02 */
[----:B------:R-:W-:-:S05]  /*06c0*/  @!P1 LOP3.LUT R2, RZ, R11, RZ, 0x33, !PT ;  /* 0x0000000bff029212 */ /* 0x000fca00078e33ff */
[----:B------:R-:W-:-:S04]  /*06d0*/  IMAD.MOV R0, RZ, RZ, -R2 ;  /* 0x000000ffff007224 */ /* 0x000fc800078e0a02 */
[----:B------:R-:W-:Y:S01]  /*06e0*/  IMAD R0, R11, R0, R4 ;  /* 0x000000000b007224 */ /* 0x000fe200078e0204 */
[----:B------:R-:W-:-:S03]  /*06f0*/  LOP3.LUT R4, R13, 0x3c, RZ, 0xfc, !PT ;  /* 0x0000003c0d047812 */ /* 0x000fc600078efcff */
[----:B------:R-:W-:Y:S01]  /*0700*/  IMAD.IADD R3, R6, 0x1, R0 ;  /* 0x0000000106037824 */ /* 0x000fe200078e0200 */
[----:B------:R-:W-:Y:S01]  /*0710*/  LOP3.LUT R0, R13, 0x3e, RZ, 0xfc, !PT ;  /* 0x0000003e0d007812 */ /* 0x000fe200078efcff */
[----:B------:R-:W-:Y:S02]  /*0720*/  IMAD.SHL.U32 R6, R2, 0x200, RZ ;  /* 0x0000020002067824 */ /* 0x000fe400078e00ff */
[----:B------:R-:W-:-:S05]  /*0730*/  IMAD R14, R3, 0x80, R152 ;  /* 0x00000080030e7824 */ /* 0x000fca00078e0298 */
[----:B------:R0:W-:Y:S01]  /*0740*/  STL [R1+0x5dc], R14 ;  /* 0x0005dc0e01007387 */ /* 0x0001e20000100800 */
[----:B------:R-:W-:Y:S05]  /*0750*/  @P0 BRA `(.L_x_0) ;  /* 0x0000000c000c0947 */ /* 0x000fea0003800000 */
[----:B------:R-:W-:Y:S01]  /*0760*/  IMAD.SHL.U32 R0, R212, 0x8, RZ ;  /* 0x00000008d4007824 */ /* 0x000fe200078e00ff */
[----:B------:R1:W-:Y:S01]  /*0770*/  STL [R1], RZ ;  /* 0x000000ff01007387 */ /* 0x0003e20000100800 */
[----:B------:R-:W-:Y:S02]  /*0780*/  CS2R R24, SRZ ;  /* 0x0000000000187805 */ /* 0x000fe4000001ff00 */
[----:B------:R-:W-:Y:S02]  /*0790*/  CS2R R26, SRZ ;  /* 0x00000000001a7805 */ /* 0x000fe4000001ff00 */
[----:B------:R-:W-:Y:S01]  /*07a0*/  CS2R R28, SRZ ;  /* 0x00000000001c7805 */ /* 0x000fe2000001ff00 */
[----:B------:R1:W-:Y:S01]  /*07b0*/  STL [R1+0x5e0], R0 ;  /* 0x0005e00001007387 */ /* 0x0003e20000100800 */
[----:B------:R-:W-:Y:S02]  /*07c0*/  CS2R R30, SRZ ;  /* 0x00000000001e7805 */ /* 0x000fe4000001ff00 */
[----:B------:R-:W-:-:S02]  /*07d0*/  CS2R R32, SRZ ;  /* 0x0000000000207805 */ /* 0x000fc4000001ff00 */
[----:B------:R-:W-:Y:S01]  /*07e0*/  CS2R R34, SRZ ;  /* 0x0000000000227805 */ /* 0x000fe2000001ff00 */
[----:B------:R1:W-:Y:S01]  /*07f0*/  STL [R1+0x4], RZ ;  /* 0x000004ff01007387 */ /* 0x0003e20000100800 */
[----:B------:R-:W-:Y:S02]  /*0800*/  CS2R R36, SRZ ;  /* 0x0000000000247805 */ /* 0x000fe4000001ff00 */
[----:B------:R-:W-:Y:S02]  /*0810*/  CS2R R38, SRZ ;  /* 0x0000000000267805 */ /* 0x000fe4000001ff00 */
[----:B------:R-:W-:Y:S01]  /*0820*/  CS2R R40, SRZ ;  /* 0x0000000000287805 */ /* 0x000fe2000001ff00 */
[----:B------:R1:W-:Y:S01]  /*0830*/  STL [R1+0x8], RZ ;  /* 0x000008ff01007387 */ /* 0x0003e20000100800 */
        /* <DEDUP_REMOVED lines=72> */
[----:B------:R-:W-:-:S03]  /*0cc0*/  CS2R R150, SRZ ;  /* 0x0000000000967805 */ /* 0x000fc6000001ff00 */
[----:B------:R1:W-:Y:S04]  /*0cd0*/  STL [R1+0x54], RZ ;  /* 0x000054ff01007387 */ /* 0x0003e80000100800 */
        /* <DEDUP_REMOVED lines=105> */
[----:B------:R1:W-:Y:S01]  /*1370*/  STL [R1+0x1fc], RZ ;  /* 0x0001fcff01007387 */ /* 0x0003e20000100800 */
[----:B------:R-:W-:Y:S05]  /*1380*/  BRA `(.L_x_1) ;  /* 0x0000013c00e87947 */ /* 0x000fea0003800000 */
.L_x_0:
[----:B------:R-:W-:Y:S01]  /*1390*/  IABS R10, R68 ;  /* 0x00000044000a7213 */ /* 0x000fe20000000000 */
[----:B------:R-:W-:Y:S01]  /*13a0*/  IMAD.SHL.U32 R46, R212, 0x8, RZ ;  /* 0x00000008d42e7824 */ /* 0x000fe200078e00ff */
[----:B------:R-:W-:Y:S01]  /*13b0*/  IABS R0, R69 ;  /* 0x0000004500007213 */ /* 0x000fe20000000000 */
[----:B------:R-:W-:Y:S01]  /*13c0*/  ULDC UR4, c[0x0][0x240] ;  /* 0x0000900000047ab9 */ /* 0x000fe20000000800 */
[----:B------:R-:W1:Y:S01]  /*13d0*/  I2F.RP R8, R10 ;  /* 0x0000000a00087306 */ /* 0x000e620000209400 */
[----:B------:R-:W-:Y:S01]  /*13e0*/  IABS R11, R14 ;  /* 0x0000000e000b7213 */ /* 0x000fe20000000000 */
[----:B------:R2:W-:Y:S01]  /*13f0*/  STL [R1+0x5e0], R46 ;  /* 0x0005e02e01007387 */ /* 0x0005e20000100800 */
[----:B------:R-:W-:Y:S01]  /*1400*/  ISETP.GE.AND P4, PT, R14, RZ, PT ;  /* 0x000000ff0e00720c */ /* 0x000fe20003f86270 */
[----:B------:R-:W-:Y:S01]  /*1410*/  ULDC.64 UR10, c[0x0][0x218] ;  /* 0x00008600000a7ab9 */ /* 0x000fe20000000a00 */
[----:B------:R-:W-:Y:S01]  /*1420*/  ISETP.NE.AND P2, PT, R68, RZ, PT ;  /* 0x000000ff4400720c */ /* 0x000fe20003f45270 */
[----:B------:R-:W-:Y:S01]  /*1430*/  ULDC UR6, c[0x0][0x234] ;  /* 0x00008d0000067ab9 */ /* 0x000fe20000000800 */
[----:B------:R-:W-:Y:S01]  /*1440*/  SHF.R.U32.HI R12, RZ, 0x5, R212 ;  /* 0x00000005ff0c7819 */ /* 0x000fe200000116d4 */
[----:B------:R-:W3:Y:S01]  /*1450*/  I2F.RP R7, R0 ;  /* 0x0000000000077306 */ /* 0x000ee20000209400 */
[----:B------:R-:W-:Y:S01]  /*1460*/  ULDC.64 UR8, c[0x0][0x210] ;  /* 0x0000840000087ab9 */ /* 0x000fe20000000a00 */
[----:B------:R-:W-:Y:S01]  /*1470*/  USHF.R.U32.HI UR18, URZ, 0x4, UR16 ;  /* 0x000000043f127899 */ /* 0x000fe20008011610 */
[----:B------:R-:W-:Y:S01]  /*1480*/  R2UR UR19, R12 ;  /* 0x000000000c1372ca */ /* 0x000fe200000e0000 */
[----:B------:R-:W-:Y:S01]  /*1490*/  ULDC UR12, c[0x0][0x238] ;  /* 0x00008e00000c7ab9 */ /* 0x000fe20000000800 */
[----:B------:R-:W-:Y:S01]  /*14a0*/  ULDC UR13, c[0x0][0x238] ;  /* 0x00008e00000d7ab9 */ /* 0x000fe20000000800 */
[----:B------:R-:W-:Y:S01]  /*14b0*/  ULDC UR20, c[0x0][0x238] ;  /* 0x00008e0000147ab9 */ /* 0x000fe20000000800 */
[----:B------:R-:W-:Y:S01]  /*14c0*/  ULDC UR21, c[0x0][0x238] ;  /* 0x00008e0000157ab9 */ /* 0x000fe20000000800 */
[----:B-1----:R-:W1:Y:S01]  /*14d0*/  MUFU.RCP R8, R8 ;  /* 0x0000000800087308 */ /* 0x002e620000001000 */
[----:B------:R-:W-:Y:S01]  /*14e0*/  ULDC UR22, c[0x0][0x238] ;  /* 0x00008e0000167ab9 */ /* 0x000fe20000000800 */
[----:B------:R-:W-:Y:S01]  /*14f0*/  ULDC UR23, c[0x0][0x238] ;  /* 0x00008e0000177ab9 */ /* 0x000fe20000000800 */
[----:B------:R-:W-:Y:S01]  /*1500*/  ULDC UR29, c[0x0][0x238] ;  /* 0x00008e00001d7ab9 */ /* 0x000fe20000000800 */
[----:B------:R-:W-:Y:S01]  /*1510*/  ULDC UR30, c[0x0][0x238] ;  /* 0x00008e00001e7ab9 */ /* 0x000fe20000000800 */
[----:B------:R-:W-:Y:S01]  /*1520*/  ULDC UR31, c[0x0][0x238] ;  /* 0x00008e00001f7ab9 */ /* 0x000fe20000000800 */
[----:B------:R-:W-:Y:S01]  /*1530*/  ULDC UR32, c[0x0][0x238] ;  /* 0x00008e0000207ab9 */ /* 0x000fe20000000800 */
[----:B------:R-:W-:Y:S01]  /*1540*/  USGXT.U32 UR18, UR18, 0xe ;  /* 0x0000000e1212789a */ /* 0x000fe20008000000 */
[----:B---3--:R-:W3:Y:S01]  /*1550*/  MUFU.RCP R7, R7 ;  /* 0x0000000700077308 */ /* 0x008ee20000001000 */
[----:B------:R-:W-:Y:S01]  /*1560*/  ULDC UR33, c[0x0][0x238] ;  /* 0x00008e0000217ab9 */ /* 0x000fe20000000800 */
[----:B------:R-:W-:Y:S01]  /*1570*/  ULDC UR34, c[0x0][0x238] ;  /* 0x00008e0000227ab9 */ /* 0x000fe20000000800 */
[----:B------:R-:W-:Y:S01]  /*1580*/  ULDC UR35, c[0x0][0x238] ;  /* 0x00008e0000237ab9 */ /* 0x000fe20000000800 */
[----:B------:R-:W-:Y:S01]  /*1590*/  ULDC UR5, c[0x0][0x23c] ;  /* 0x00008f0000057ab9 */ /* 0x000fe20000000800 */
[----:B------:R-:W-:Y:S01]  /*15a0*/  ULDC UR36, c[0x0][0x238] ;  /* 0x00008e0000247ab9 */ /* 0x000fe20000000800 */
[----:B------:R-:W-:Y:S01]  /*15b0*/  ULDC UR37, c[0x0][0x238] ;  /* 0x00008e0000257ab9 */ /* 0x000fe20000000800 */
[----:B------:R-:W-:Y:S01]  /*15c0*/  ULDC UR38, c[0x0][0x238] ;  /* 0x00008e0000267ab9 */ /* 0x000fe20000000800 */
[----:B------:R-:W-:Y:S01]  /*15d0*/  ULDC UR39, c[0x0][0x238] ;  /* 0x00008e0000277ab9 */ /* 0x000fe20000000800 */
[----:B-1----:R-:W-:Y:S01]  /*15e0*/  VIADD R4, R8, 0xffffffe ;  /* 0x0ffffffe08047836 */ /* 0x002fe20000000000 */
[----:B------:R-:W-:Y:S01]  /*15f0*/  ULDC UR40, c[0x0][0x238] ;  /* 0x00008e0000287ab9 */ /* 0x000fe20000000800 */
[----:B------:R-:W-:Y:S01]  /*1600*/  ULDC UR41, c[0x0][0x238] ;  /* 0x00008e0000297ab9 */ /* 0x000fe20000000800 */
[----:B------:R-:W-:Y:S01]  /*1610*/  ULDC UR42, c[0x0][0x238] ;  /* 0x00008e00002a7ab9 */ /* 0x000fe20000000800 */
[----:B------:R1:W4:Y:S01]  /*1620*/  F2I.FTZ.U32.TRUNC.NTZ R5, R4 ;  /* 0x0000000400057305 */ /* 0x000322000021f000 */
[----:B------:R-:W-:Y:S01]  /*1630*/  ULDC UR43, c[0x0][0x238] ;  /* 0x00008e00002b7ab9 */ /* 0x000fe20000000800 */
[----:B------:R-:W-:Y:S01]  /*1640*/  ULDC UR44, c[0x0][0x238] ;  /* 0x00008e00002c7ab9 */ /* 0x000fe20000000800 */
[----:B------:R-:W-:Y:S01]  /*1650*/  ULDC UR45, c[0x0][0x238] ;  /* 0x00008e00002d7ab9 */ /* 0x000fe20000000800 */
[----:B---3--:R-:W-:Y:S01]  /*1660*/  VIADD R2, R7, 0xffffffe ;  /* 0x0ffffffe07027836 */ /* 0x008fe20000000000 */
[----:B------:R-:W-:Y:S01]  /*1670*/  ULDC UR46, c[0x0][0x238] ;  /* 0x00008e00002e7ab9 */ /* 0x000fe20000000800 */
[----:B------:R-:W-:Y:S01]  /*1680*/  ULDC UR47, c[0x0][0x238] ;  /* 0x00008e00002f7ab9 */ /* 0x000fe20000000800 */
[----:B------:R-:W-:Y:S01]  /*1690*/  ULDC UR48, c[0x0][0x238] ;  /* 0x00008e0000307ab9 */ /* 0x000fe20000000800 */
[----:B------:R3:W5:Y:S01]  /*16a0*/  F2I.FTZ.U32.TRUNC.NTZ R3, R2 ;  /* 0x0000000200037305 */ /* 0x000762000021f000 */
[----:B-1----:R-:W-:Y:S01]  /*16b0*/  IMAD.MOV.U32 R4, RZ, RZ, RZ ;  /* 0x000000ffff047224 */ /* 0x002fe200078e00ff */
[----:B------:R-:W-:Y:S01]  /*16c0*/  ULDC UR49, c[0x0][0x238] ;  /* 0x00008e0000317ab9 */ /* 0x000fe20000000800 */
[----:B------:R-:W-:Y:S01]  /*16d0*/  ULDC UR50, c[0x0][0x238] ;  /* 0x00008e0000327ab9 */ /* 0x000fe20000000800 */
[----:B------:R-:W-:Y:S01]  /*16e0*/  ULDC UR51, c[0x0][0x238] ;  /* 0x00008e0000337ab9 */ /* 0x000fe20000000800 */
[----:B------:R-:W-:Y:S01]  /*16f0*/  USHF.L.U32 UR27, UR5, 0x6, URZ ;  /* 0x00000006051b7899 */ /* 0x000fe2000800063f */
[----:B----4-:R-:W-:Y:S01]  /*1700*/  IMAD.MOV R9, RZ, RZ, -R5 ;  /* 0x000000ffff097224 */ /* 0x010fe200078e0a05 */
[----:B------:R-:W-:Y:S01]  /*1710*/  UIADD3 UR26, UR16, 0x8000, URZ ;  /* 0x00008000101a7890 */ /* 0x000fe2000fffe03f */
[----:B---3--:R-:W-:Y:S01]  /*1720*/  IMAD.MOV.U32 R2, RZ, RZ, RZ ;  /* 0x000000ffff027224 */ /* 0x008fe200078e00ff */
[----:B------:R-:W-:Y:S01]  /*1730*/  USHF.R.S32.HI UR28, URZ, 0x1f, UR27 ;  /* 0x0000001f3f1c7899 */ /* 0x000fe2000801141b */
[----:B------:R-:W-:-:S04]  /*1740*/  IMAD R9, R9, R10, RZ ;  /* 0x0000000a09097224 */ /* 0x000fc800078e02ff */
[----:B------:R-:W-:Y:S01]  /*1750*/  IMAD.HI.U32 R8, R5, R9, R4 ;  /* 0x0000000905087227 */ /* 0x000fe200078e0004 */
[----:B------:R-:W-:-:S03]  /*1760*/  SHF.R.U32.HI R5, RZ, 0x6, R212 ;  /* 0x00000006ff057819 */ /* 0x000fc600000116d4 */
[----:B------:R-:W-:Y:S01]  /*1770*/  IMAD.MOV.U32 R9, RZ, RZ, R11 ;  /* 0x000000ffff097224 */ /* 0x000fe200078e000b */
[----:B------:R-:W-:Y:S01]  /*1780*/  SGXT.U32 R5, R5, 0x2 ;  /* 0x000000020505781a */ /* 0x000fe20000000000 */
[----:B-----5:R-:W-:Y:S02]  /*1790*/  IMAD.MOV R7, RZ, RZ, -R3 ;  /* 0x000000ffff077224 */ /* 0x020fe400078e0a03 */
[----:B------:R-:W-:Y:S01]  /*17a0*/  IMAD.HI.U32 R8, R8, R9, RZ ;  /* 0x0000000908087227 */ /* 0x000fe200078e00ff */
[----:B------:R-:W-:-:S03]  /*17b0*/  LOP3.LUT R4, R6, R5, RZ, 0xfc, !PT ;  /* 0x0000000506047212 */ /* 0x000fc600078efcff */
[----:B------:R-:W-:Y:S01]  /*17c0*/  IMAD.MOV R8, RZ, RZ, -R8 ;  /* 0x000000ffff087224 */ /* 0x000fe200078e0a08 */
[----:B------:R-:W-:Y:S01]  /*17d0*/  IABS R153, R4 ;  /* 0x0000000400997213 */ /* 0x000fe20000000000 */
[----:B------:R-:W-:Y:S01]  /*17e0*/  IMAD R7, R7, R0, RZ ;  /* 0x0000000007077224 */ /* 0x000fe200078e02ff */
[----:B------:R-:W-:Y:S01]  /*17f0*/  LOP3.LUT R11, R4, 0x1f8, RZ, 0xfc, !PT ;  /* 0x000001f8040b7812 */ /* 0x000fe200078efcff */
[----:B------:R-:W-:Y:S01]  /*1800*/  IMAD R5, R10, R8, R9 ;  /* 0x000000080a057224 */ /* 0x000fe200078e0209 */
[----:B------:R-:W-:Y:S01]  /*1810*/  LEA.HI R8, R212, R6, RZ, 0x1a ;  /* 0x00000006d4087211 */ /* 0x000fe200078fd0ff */
[----:B------:R-:W-:Y:S01]  /*1820*/  IMAD.HI.U32 R7, R3, R7, R2 ;  /* 0x0000000703077227 */ /* 0x000fe200078e0002 */
[----:B------:R-:W-:Y:S02]  /*1830*/  IABS R215, R11 ;  /* 0x0000000b00d77213 */ /* 0x000fe40000000000 */
[----:B------:R-:W-:Y:S01]  /*1840*/  ISETP.GT.U32.AND P0, PT, R10, R5, PT ;  /* 0x000000050a00720c */ /* 0x000fe20003f04070 */
[----:B------:R-:W-:Y:S01]  /*1850*/  VIADD R9, R8, 0x1fc ;  /* 0x000001fc08097836 */ /* 0x000fe20000000000 */
[C---:B------:R-:W-:Y:S01]  /*1860*/  ISETP.GE.AND P6, PT, R4.reuse, RZ, PT ;  /* 0x000000ff0400720c */ /* 0x040fe20003fc6270 */
[----:B------:R-:W-:Y:S01]  /*1870*/  IMAD.HI.U32 R2, R7, R153, RZ ;  /* 0x0000009907027227 */ /* 0x000fe200078e00ff */
[----:B------:R-:W-:-:S02]  /*1880*/  LOP3.LUT R12, R4, 0x1d8, RZ, 0xfc, !PT ;  /* 0x000001d8040c7812 */ /* 0x000fc400078efcff */
[----:B------:R-:W-:Y:S01]  /*1890*/  IABS R213, R9 ;  /* 0x0000000900d57213 */ /* 0x000fe20000000000 */
[----:B------:R-:W-:Y:S01]  /*18a0*/  IMAD.MOV R2, RZ, RZ, -R2 ;  /* 0x000000ffff027224 */ /* 0x000fe200078e0a02 */
[----:B------:R-:W-:Y:S01]  /*18b0*/  ISETP.GE.AND P5, PT, R9, RZ, PT ;  /* 0x000000ff0900720c */ /* 0x000fe20003fa6270 */
[----:B------:R-:W-:Y:S01]  /*18c0*/  VIADD R30, R8, 0x2c ;  /* 0x0000002c081e7836 */ /* 0x000fe20000000000 */
[----:B------:R-:W-:Y:S01]  /*18d0*/  IABS R231, R12 ;  /* 0x0000000c00e77213 */ /* 0x000fe20000000000 */
[----:B------:R-:W-:Y:S01]  /*18e0*/  IMAD R153, R0, R2, R153 ;  /* 0x0000000200997224 */ /* 0x000fe200078e0299 */
[----:B------:R-:W-:Y:S01]  /*18f0*/  SHF.R.S32.HI R2, RZ, 0x1f, R211 ;  /* 0x0000001fff027819 */ /* 0x000fe200000114d3 */
[----:B------:R-:W-:Y:S01]  /*1900*/  @!P0 IMAD.IADD R5, R5, 0x1, -R10 ;  /* 0x0000000105058824 */ /* 0x000fe200078e0a0a */
[----:B------:R-:W-:Y:S01]  /*1910*/  LOP3.LUT R15, R4, 0xc4, RZ, 0xfc, !PT ;  /* 0x000000c4040f7812 */ /* 0x000fe200078efcff */
[----:B------:R-:W-:Y:S01]  /*1920*/  IMAD.HI.U32 R3, R7, R213, RZ ;  /* 0x000000d507037227 */ /* 0x000fe200078e00ff */
[----:B------:R-:W-:-:S02]  /*1930*/  ISETP.GT.U32.AND P0, PT, R0, R153, PT ;  /* 0x000000990000720c */ /* 0x000fc40003f04070 */
[----:B------:R-:W-:Y:S01]  /*1940*/  ISETP.GT.U32.AND P1, PT, R10, R5, PT ;  /* 0x000000050a00720c */ /* 0x000fe20003f24070 */
[----:B------:R-:W-:Y:S01]  /*1950*/  IMAD.MOV R3, RZ, RZ, -R3 ;  /* 0x000000ffff037224 */ /* 0x000fe200078e0a03 */
[----:B------:R-:W-:Y:S01]  /*1960*/  LEA.HI R211, R2, R211, RZ, 0x6 ;  /* 0x000000d302d37211 */ /* 0x000fe200078f30ff */
[----:B------:R-:W-:Y:S01]  /*1970*/  IMAD.HI.U32 R2, R7, R215, RZ ;  /* 0x000000d707027227 */ /* 0x000fe200078e00ff */
[----:B------:R-:W-:Y:S02]  /*1980*/  IABS R161, R15 ;  /* 0x0000000f00a17213 */ /* 0x000fe40000000000 */
[----:B------:R-:W-:Y:S01]  /*1990*/  LOP3.LUT R16, R4, 0xc0, RZ, 0xfc, !PT ;  /* 0x000000c004107812 */ /* 0x000fe200078efcff */
[----:B------:R-:W-:Y:S01]  /*19a0*/  IMAD R213, R0, R3, R213 ;  /* 0x0000000300d57224 */ /* 0x000fe200078e02d5 */
[----:B------:R-:W-:Y:S01]  /*19b0*/  LOP3.LUT R17, R4, 0xb0, RZ, 0xfc, !PT ;  /* 0x000000b004117812 */ /* 0x000fe200078efcff */
[----:B------:R-:W-:Y:S01]  /*19c0*/  IMAD.MOV R3, RZ, RZ, -R2 ;  /* 0x000000ffff037224 */ /* 0x000fe200078e0a02 */
[----:B------:R-:W-:Y:S01]  /*19d0*/  IABS R51, R16 ;  /* 0x0000001000337213 */ /* 0x000fe20000000000 */
[----:B------:R-:W-:Y:S01]  /*19e0*/  @!P0 IMAD.IADD R153, R153, 0x1, -R0 ;  /* 0x0000000199998824 */ /* 0x000fe200078e0a00 */
[----:B------:R-:W-:Y:S01]  /*19f0*/  ISETP.GE.AND P0, PT, R11, RZ, PT ;  /* 0x000000ff0b00720c */ /* 0x000fe20003f06270 */
[----:B------:R-:W-:Y:S01]  /*1a00*/  @!P1 IMAD.IADD R5, R5, 0x1, -R10 ;  /* 0x0000000105059824 */ /* 0x000fe200078e0a0a */
[C---:B------:R-:W-:Y:S01]  /*1a10*/  ISETP.GT.U32.AND P1, PT, R0.reuse, R213, PT ;  /* 0x000000d50000720c */ /* 0x040fe20003f24070 */
[C---:B------:R-:W-:Y:S01]  /*1a20*/  IMAD R215, R0.reuse, R3, R215 ;  /* 0x0000000300d77224 */ /* 0x040fe200078e02d7 */
[----:B------:R-:W-:Y:S01]  /*1a30*/  ISETP.GT.U32.AND P3, PT, R0, R153, PT ;  /* 0x000000990000720c */ /* 0x000fe20003f64070 */
[----:B------:R-:W-:Y:S01]  /*1a40*/  IMAD.MOV.U32 R2, RZ, RZ, R5 ;  /* 0x000000ffff027224 */ /* 0x000fe200078e0005 */
[----:B------:R-:W-:Y:S01]  /*1a50*/  LOP3.LUT R3, R4, 0x1f4, RZ, 0xfc, !PT ;  /* 0x000001f404037812 */ /* 0x000fe200078efcff */
[----:B------:R-:W-:Y:S01]  /*1a60*/  VIADD R5, R8, 0x1ec ;  /* 0x000001ec08057836 */ /* 0x000fe20000000000 */
[----:B------:R-:W-:Y:S01]  /*1a70*/  LOP3.LUT R11, R4, 0x1e4, RZ, 0xfc, !PT ;  /* 0x000001e4040b7812 */ /* 0x000fe200078efcff */
[----:B------:R-:W-:Y:S01]  /*1a80*/  @!P4 IMAD.MOV R2, RZ, RZ, -R2 ;  /* 0x000000ffff02c224 */ /* 0x000fe200078e0a02 */
[----:B------:R-:W-:Y:S01]  /*1a90*/  @!P2 LOP3.LUT R2, RZ, R68, RZ, 0x33, !PT ;  /* 0x00000044ff02a212 */ /* 0x000fe200078e33ff */
[----:B------:R-:W-:Y:S01]  /*1aa0*/  VIADD R38, R8, 0x1c ;  /* 0x0000001c08267836 */ /* 0x000fe20000000000 */
[----:B------:R-:W-:-:S02]  /*1ab0*/  ISETP.GE.AND P2, PT, R3, RZ, PT ;  /* 0x000000ff0300720c */ /* 0x000fc40003f46270 */
[----:B------:R-:W-:Y:S01]  /*1ac0*/  IABS R217, R3 ;  /* 0x0000000300d97213 */ /* 0x000fe20000000000 */
[--C-:B------:R-:W-:Y:S01]  /*1ad0*/  @!P1 IMAD.IADD R213, R213, 0x1, -R0.reuse ;  /* 0x00000001d5d59824 */ /* 0x100fe200078e0a00 */
[----:B------:R-:W-:Y:S01]  /*1ae0*/  LOP3.LUT R3, R4, 0x1f0, RZ, 0xfc, !PT ;  /* 0x000001f004037812 */ /* 0x000fe200078efcff */
[----:B------:R-:W-:Y:S01]  /*1af0*/  @!P3 IMAD.IADD R153, R153, 0x1, -R0 ;  /* 0x000000019999b824 */ /* 0x000fe200078e0a00 */
[----:B------:R-:W-:Y:S01]  /*1b00*/  IABS R221, R5 ;  /* 0x0000000500dd7213 */ /* 0x000fe20000000000 */
[----:B------:R-:W-:Y:S01]  /*1b10*/  IMAD R2, R2, UR6, RZ ;  /* 0x0000000602027c24 */ /* 0x000fe2000f8e02ff */
[----:B------:R-:W-:Y:S01]  /*1b20*/  ISETP.GE.AND P3, PT, R3, RZ, PT ;  /* 0x000000ff0300720c */ /* 0x000fe20003f66270 */
[----:B------:R-:W-:Y:S01]  /*1b30*/  @!P6 IMAD.MOV R153, RZ, RZ, -R153 ;  /* 0x000000ffff99e224 */ /* 0x000fe200078e0a99 */
[----:B------:R-:W-:Y:S01]  /*1b40*/  IABS R219, R3 ;  /* 0x0000000300db7213 */ /* 0x000fe20000000000 */
[----:B------:R-:W-:Y:S01]  /*1b50*/  IMAD.HI.U32 R3, R7, R217, RZ ;  /* 0x000000d907037227 */ /* 0x000fe200078e00ff */
[C---:B------:R-:W-:Y:S01]  /*1b60*/  ISETP.GT.U32.AND P1, PT, R0.reuse, R213, PT ;  /* 0x000000d50000720c */ /* 0x040fe20003f24070 */
[----:B------:R-:W-:Y:S01]  /*1b70*/  UIADD3 UR6, UP0, UR18, 0x2, URZ ;  /* 0x0000000212067890 */ /* 0x000fe2000ff1e03f */
[----:B------:R-:W-:Y:S01]  /*1b80*/  ISETP.GT.U32.AND P6, PT, R0, R215, PT ;  /* 0x000000d70000720c */ /* 0x000fe20003fc4070 */
[----:B------:R-:W-:Y:S01]  /*1b90*/  IMAD.MOV R9, RZ, RZ, -R3 ;  /* 0x000000ffff097224 */ /* 0x000fe200078e0a03 */
[----:B------:R-:W-:Y:S01]  /*1ba0*/  ISETP.GE.AND P4, PT, R5, RZ, PT ;  /* 0x000000ff0500720c */ /* 0x000fe20003f86270 */
[----:B------:R-:W-:Y:S01]  /*1bb0*/  IMAD.HI.U32 R3, R7, R219, RZ ;  /* 0x000000db07037227 */ /* 0x000fe200078e00ff */
[----:B------:R-:W-:-:S02]  /*1bc0*/  IABS R225, R11 ;  /* 0x0000000b00e17213 */ /* 0x000fc40000000000 */
[----:B------:R-:W-:Y:S01]  /*1bd0*/  LOP3.LUT R10, R4, 0x1e8, RZ, 0xfc, !PT ;  /* 0x000001e8040a7812 */ /* 0x000fe200078efcff */
[C---:B------:R-:W-:Y:S01]  /*1be0*/  IMAD R217, R0.reuse, R9, R217 ;  /* 0x0000000900d97224 */ /* 0x040fe200078e02d9 */
[----:B------:R-:W-:Y:S01]  /*1bf0*/  IABS R155, R17 ;  /* 0x00000011009b7213 */ /* 0x000fe20000000000 */
[----:B------:R-:W-:Y:S01]  /*1c00*/  IMAD.MOV R5, RZ, RZ, -R3 ;  /* 0x000000ffff057224 */ /* 0x000fe200078e0a03 */
[----:B------:R-:W-:Y:S01]  /*1c10*/  IABS R223, R10 ;  /* 0x0000000a00df7213 */ /* 0x000fe20000000000 */
[--C-:B------:R-:W-:Y:S01]  /*1c20*/  @!P1 IMAD.IADD R213, R213, 0x1, -R0.reuse ;  /* 0x00000001d5d59824 */ /* 0x100fe200078e0a00 */
[----:B------:R-:W-:Y:S01]  /*1c30*/  ISETP.GT.U32.AND P1, PT, R0, R217, PT ;  /* 0x000000d90000720c */ /* 0x000fe20003f24070 */
[----:B------:R-:W-:Y:S01]  /*1c40*/  @!P6 IMAD.IADD R215, R215, 0x1, -R0 ;  /* 0x00000001d7d7e824 */ /* 0x000fe200078e0a00 */
[C---:B------:R-:W-:Y:S01]  /*1c50*/  LOP3.LUT R19, R4.reuse, 0xa0, RZ, 0xfc, !PT ;  /* 0x000000a004137812 */ /* 0x040fe200078efcff */
[----:B------:R-:W-:Y:S01]  /*1c60*/  IMAD.HI.U32 R3, R7, R221, RZ ;  /* 0x000000dd07037227 */ /* 0x000fe200078e00ff */
[----:B------:R-:W-:-:S02]  /*1c70*/  LOP3.LUT R18, R4, 0xa4, RZ, 0xfc, !PT ;  /* 0x000000a404127812 */ /* 0x000fc400078efcff */
[C---:B------:R-:W-:Y:S01]  /*1c80*/  ISETP.GT.U32.AND P6, PT, R0.reuse, R215, PT ;  /* 0x000000d70000720c */ /* 0x040fe20003fc4070 */
[----:B------:R-:W-:Y:S01]  /*1c90*/  IMAD.MOV R3, RZ, RZ, -R3 ;  /* 0x000000ffff037224 */ /* 0x000fe200078e0a03 */
[----:B------:R-:W-:Y:S01]  /*1ca0*/  IABS R145, R19 ;  /* 0x0000001300917213 */ /* 0x000fe20000000000 */
[C---:B------:R-:W-:Y:S01]  /*1cb0*/  IMAD R219, R0.reuse, R5, R219 ;  /* 0x0000000500db7224 */ /* 0x040fe200078e02db */
[----:B------:R-:W-:Y:S01]  /*1cc0*/  IABS R147, R18 ;  /* 0x0000001200937213 */ /* 0x000fe20000000000 */
[----:B------:R-:W-:Y:S01]  /*1cd0*/  IMAD R221, R0, R3, R221 ;  /* 0x0000000300dd7224 */ /* 0x000fe200078e02dd */
[C---:B------:R-:W-:Y:S01]  /*1ce0*/  LOP3.LUT R20, R4.reuse, 0x50, RZ, 0xfc, !PT ;  /* 0x0000005004147812 */ /* 0x040fe200078efcff */
[----:B------:R-:W-:Y:S01]  /*1cf0*/  @!P1 IMAD.IADD R217, R217, 0x1, -R0 ;  /* 0x00000001d9d99824 */ /* 0x000fe200078e0a00 */
[C---:B------:R-:W-:Y:S01]  /*1d00*/  LOP3.LUT R22, R4.reuse, 0x40, RZ, 0xfc, !PT ;  /* 0x0000004004167812 */ /* 0x040fe200078efcff */
[----:B------:R-:W-:Y:S01]  /*1d10*/  IMAD.HI.U32 R9, R7, R225, RZ ;  /* 0x000000e107097227 */ /* 0x000fe200078e00ff */
[----:B------:R-:W-:-:S02]  /*1d20*/  LOP3.LUT R24, R4, 0x38, RZ, 0xfc, !PT ;  /* 0x0000003804187812 */ /* 0x000fc400078efcff */
[C---:B------:R-:W-:Y:S01]  /*1d30*/  ISETP.GT.U32.AND P1, PT, R0.reuse, R217, PT ;  /* 0x000000d90000720c */ /* 0x040fe20003f24070 */
[--C-:B------:R-:W-:Y:S01]  /*1d40*/  @!P6 IMAD.IADD R215, R215, 0x1, -R0.reuse ;  /* 0x00000001d7d7e824 */ /* 0x100fe200078e0a00 */
[C---:B------:R-:W-:Y:S01]  /*1d50*/  ISETP.GT.U32.AND P6, PT, R0.reuse, R221, PT ;  /* 0x000000dd0000720c */ /* 0x040fe20003fc4070 */
[----:B------:R-:W-:Y:S01]  /*1d60*/  @!P5 IMAD.MOV R213, RZ, RZ, -R213 ;  /* 0x000000ffffd5d224 */ /* 0x000fe200078e0ad5 */
[----:B------:R-:W-:Y:S01]  /*1d70*/  ISETP.GT.U32.AND P5, PT, R0, R219, PT ;  /* 0x000000db0000720c */ /* 0x000fe20003fa4070 */
[----:B------:R-:W-:Y:S01]  /*1d80*/  IMAD.MOV R9, RZ, RZ, -R9 ;  /* 0x000000ffff097224 */ /* 0x000fe200078e0a09 */
[----:B------:R-:W-:Y:S01]  /*1d90*/  IABS R135, R22 ;  /* 0x0000001600877213 */ /* 0x000fe20000000000 */
[----:B------:R-:W-:Y:S01]  /*1da0*/  IMAD.HI.U32 R5, R7, R223, RZ ;  /* 0x000000df07057227 */ /* 0x000fe200078e00ff */
[----:B------:R-:W-:Y:S02]  /*1db0*/  IABS R131, R24 ;  /* 0x0000001800837213 */ /* 0x000fe40000000000 */
[----:B------:R-:W-:Y:S01]  /*1dc0*/  LOP3.LUT R26, R4, 0x34, RZ, 0xfc, !PT ;  /* 0x00000034041a7812 */ /* 0x000fe200078efcff */
[----:B------:R-:W-:Y:S01]  /*1dd0*/  IMAD R225, R0, R9, R225 ;  /* 0x0000000900e17224 */ /* 0x000fe200078e02e1 */
[----:B------:R-:W-:Y:S01]  /*1de0*/  LOP3.LUT R9, R4, 0x1e0, RZ, 0xfc, !PT ;  /* 0x000001e004097812 */ /* 0x000fe200078efcff */
[--C-:B------:R-:W-:Y:S01]  /*1df0*/  @!P1 IMAD.IADD R217, R217, 0x1, -R0.reuse ;  /* 0x00000001d9d99824 */ /* 0x100fe200078e0a00 */
[----:B------:R-:W-:Y:S01]  /*1e00*/  IABS R111, R30 ;  /* 0x0000001e006f7213 */ /* 0x000fe20000000000 */
[----:B------:R-:W-:Y:S01]  /*1e10*/  VIADD R3, R8, 0x1dc ;  /* 0x000001dc08037836 */ /* 0x000fe20000000000 */
[----:B------:R-:W-:Y:S01]  /*1e20*/  IABS R227, R9 ;  /* 0x0000000900e37213 */ /* 0x000fe20000000000 */
[--C-:B------:R-:W-:Y:S01]  /*1e30*/  @!P6 IMAD.IADD R221, R221, 0x1, -R0.reuse ;  /* 0x00000001dddde824 */ /* 0x100fe200078e0a00 */
[----:B------:R-:W-:Y:S01]  /*1e40*/  LOP3.LUT R28, R4, 0x30, RZ, 0xfc, !PT ;  /* 0x00000030041c7812 */ /* 0x000fe200078efcff */
[----:B------:R-:W-:Y:S01]  /*1e50*/  @!P2 IMAD.MOV R217, RZ, RZ, -R217 ;  /* 0x000000ffffd9a224 */ /* 0x000fe200078e0ad9 */
[C---:B------:R-:W-:Y:S01]  /*1e60*/  ISETP.GT.U32.AND P2, PT, R0.reuse, R225, PT ;  /* 0x000000e10000720c */ /* 0x040fe20003f44070 */
[----:B------:R-:W-:Y:S01]  /*1e70*/  IMAD.MOV R5, RZ, RZ, -R5 ;  /* 0x000000ffff057224 */ /* 0x000fe200078e0a05 */
[----:B------:R-:W-:Y:S01]  /*1e80*/  IABS R229, R3 ;  /* 0x0000000300e57213 */ /* 0x000fe20000000000 */
[----:B------:R-:W-:Y:S01]  /*1e90*/  @!P5 IMAD.IADD R219, R219, 0x1, -R0 ;  /* 0x00000001dbdbd824 */ /* 0x000fe200078e0a00 */
[----:B------:R-:W-:Y:S01]  /*1ea0*/  ISETP.GE.AND P5, PT, R3, RZ, PT ;  /* 0x000000ff0300720c */ /* 0x000fe20003fa6270 */
[C---:B------:R-:W-:Y:S01]  /*1eb0*/  IMAD R223, R0.reuse, R5, R223 ;  /* 0x0000000500df7224 */ /* 0x040fe200078e02df */
[----:B------:R-:W-:Y:S01]  /*1ec0*/  ISETP.GT.U32.AND P6, PT, R0, R221, PT ;  /* 0x000000dd0000720c */ /* 0x000fe20003fc4070 */
[----:B------:R-:W-:Y:S01]  /*1ed0*/  IMAD.HI.U32 R3, R7, R227, RZ ;  /* 0x000000e307037227 */ /* 0x000fe200078e00ff */
[----:B------:R-:W-:-:S02]  /*1ee0*/  LOP3.LUT R34, R4, 0x24, RZ, 0xfc, !PT ;  /* 0x0000002404227812 */ /* 0x000fc400078efcff */
[----:B------:R-:W-:Y:S01]  /*1ef0*/  ISETP.GT.U32.AND P1, PT, R0, R223, PT ;  /* 0x000000df0000720c */ /* 0x000fe20003f24070 */
[----:B------:R-:W-:Y:S01]  /*1f00*/  IMAD.MOV R3, RZ, RZ, -R3 ;  /* 0x000000ffff037224 */ /* 0x000fe200078e0a03 */
[----:B------:R-:W-:Y:S01]  /*1f10*/  IABS R125, R34 ;  /* 0x00000022007d7213 */ /* 0x000fe20000000000 */
[--C-:B------:R-:W-:Y:S01]  /*1f20*/  @!P2 IMAD.IADD R225, R225, 0x1, -R0.reuse ;  /* 0x00000001e1e1a824 */ /* 0x100fe200078e0a00 */
[----:B------:R-:W-:Y:S01]  /*1f30*/  LOP3.LUT R36, R4, 0x20, RZ, 0xfc, !PT ;  /* 0x0000002004247812 */ /* 0x000fe200078efcff */
[----:B------:R-:W-:Y:S01]  /*1f40*/  IMAD R227, R0, R3, R227 ;  /* 0x0000000300e37224 */ /* 0x000fe200078e02e3 */
[----:B------:R-:W-:Y:S01]  /*1f50*/  LOP3.LUT R32, R4, 0x28, RZ, 0xfc, !PT ;  /* 0x0000002804207812 */ /* 0x000fe200078efcff */
[----:B------:R-:W-:Y:S01]  /*1f60*/  @!P0 IMAD.MOV R215, RZ, RZ, -R215 ;  /* 0x000000ffffd78224 */ /* 0x000fe200078e0ad7 */
[C---:B------:R-:W-:Y:S01]  /*1f70*/  ISETP.GT.U32.AND P0, PT, R0.reuse, R219, PT ;  /* 0x000000db0000720c */ /* 0x040fe20003f04070 */
[----:B------:R-:W-:Y:S01]  /*1f80*/  @!P6 IMAD.IADD R221, R221, 0x1, -R0 ;  /* 0x00000001dddde824 */ /* 0x000fe200078e0a00 */
[C---:B------:R-:W-:Y:S01]  /*1f90*/  ISETP.GT.U32.AND P6, PT, R0.reuse, R227, PT ;  /* 0x000000e30000720c */ /* 0x040fe20003fc4070 */
[----:B------:R-:W-:Y:S01]  /*1fa0*/  IMAD.HI.U32 R3, R7, R229, RZ ;  /* 0x000000e507037227 */ /* 0x000fe200078e00ff */
[----:B------:R-:W-:-:S02]  /*1fb0*/  ISETP.GT.U32.AND P2, PT, R0, R225, PT ;  /* 0x000000e10000720c */ /* 0x000fc40003f44070 */
[----:B------:R-:W-:Y:S01]  /*1fc0*/  IABS R121, R36 ;  /* 0x0000002400797213 */ /* 0x000fe20000000000 */
[--C-:B------:R-:W-:Y:S01]  /*1fd0*/  @!P1 IMAD.IADD R223, R223, 0x1, -R0.reuse ;  /* 0x00000001dfdf9824 */ /* 0x100fe200078e0a00 */
[----:B------:R-:W-:Y:S01]  /*1fe0*/  IABS R129, R32 ;  /* 0x0000002000817213 */ /* 0x000fe20000000000 */
[----:B------:R-:W-:Y:S01]  /*1ff0*/  IMAD.MOV R3, RZ, RZ, -R3 ;  /* 0x000000ffff037224 */ /* 0x000fe200078e0a03 */
[----:B------:R-:W-:Y:S01]  /*2000*/  IABS R117, R38 ;  /* 0x0000002600757213 */ /* 0x000fe20000000000 */
[----:B------:R-:W-:Y:S01]  /*2010*/  @!P4 IMAD.MOV R221, RZ, RZ, -R221 ;  /* 0x000000ffffddc224 */ /* 0x000fe200078e0add */
[C---:B------:R-:W-:Y:S01]  /*2020*/  ISETP.GT.U32.AND P1, PT, R0.reuse, R223, PT ;  /* 0x000000df0000720c */ /* 0x040fe20003f24070 */
[----:B------:R-:W-:Y:S01]  /*2030*/  IMAD R229, R0, R3, R229 ;  /* 0x0000000300e57224 */ /* 0x000fe200078e02e5 */
[----:B------:R-:W-:Y:S01]  /*2040*/  ISETP.GE.AND P4, PT, R9, RZ, PT ;  /* 0x000000ff0900720c */ /* 0x000fe20003f86270 */
[--C-:B------:R-:W-:Y:S01]  /*2050*/  @!P0 IMAD.IADD R219, R219, 0x1, -R0.reuse ;  /* 0x00000001dbdb8824 */ /* 0x100fe200078e0a00 */
[----:B------:R-:W-:Y:S01]  /*2060*/  ISETP.GE.AND P0, PT, R10, RZ, PT ;  /* 0x000000ff0a00720c */ /* 0x000fe20003f06270 */
[--C-:B------:R-:W-:Y:S01]  /*2070*/  @!P6 IMAD.IADD R227, R227, 0x1, -R0.reuse ;  /* 0x00000001e3e3e824 */ /* 0x100fe200078e0a00 */
[----:B------:R-:W-:Y:S01]  /*2080*/  LOP3.LUT R3, R4, 0x1d4, RZ, 0xfc, !PT ;  /* 0x000001d404037812 */ /* 0x000fe200078efcff */
[----:B------:R-:W-:Y:S01]  /*2090*/  @!P2 IMAD.IADD R225, R225, 0x1, -R0 ;  /* 0x00000001e1e1a824 */ /* 0x000fe200078e0a00 */
[C---:B------:R-:W-:Y:S01]  /*20a0*/  ISETP.GT.U32.AND P2, PT, R0.reuse, R229, PT ;  /* 0x000000e50000720c */ /* 0x040fe20003f44070 */
[----:B------:R-:W-:Y:S01]  /*20b0*/  IMAD.HI.U32 R5, R7, R231, RZ ;  /* 0x000000e707057227 */ /* 0x000fe200078e00ff */
[----:B------:R-:W-:-:S02]  /*20c0*/  ISETP.GT.U32.AND P6, PT, R0, R227, PT ;  /* 0x000000e30000720c */ /* 0x000fc40003fc4070 */
[----:B------:R-:W-:Y:S01]  /*20d0*/  IABS R233, R3 ;  /* 0x0000000300e97213 */ /* 0x000fe20000000000 */
[--C-:B------:R-:W-:Y:S01]  /*20e0*/  @!P1 IMAD.IADD R223, R223, 0x1, -R0.reuse ;  /* 0x00000001dfdf9824 */ /* 0x100fe200078e0a00 */
[----:B------:R-:W-:Y:S01]  /*20f0*/  LOP3.LUT R10, R4, 0x1c8, RZ, 0xfc, !PT ;  /* 0x000001c8040a7812 */ /* 0x000fe200078efcff */
[----:B------:R-:W-:Y:S01]  /*2100*/  IMAD.MOV R5, RZ, RZ, -R5 ;  /* 0x000000ffff057224 */ /* 0x000fe200078e0a05 */
[----:B------:R-:W-:Y:S01]  /*2110*/  ISETP.GE.AND P1, PT, R12, RZ, PT ;  /* 0x000000ff0c00720c */ /* 0x000fe20003f26270 */
[----:B------:R-:W-:Y:S01]  /*2120*/  @!P0 IMAD.MOV R223, RZ, RZ, -R223 ;  /* 0x000000ffffdf8224 */ /* 0x000fe200078e0adf */
[----:B------:R-:W-:Y:S01]  /*2130*/  ISETP.GE.AND P0, PT, R3, RZ, PT ;  /* 0x000000ff0300720c */ /* 0x000fe20003f06270 */
[----:B------:R-:W-:Y:S01]  /*2140*/  IMAD R231, R0, R5, R231 ;  /* 0x0000000500e77224 */ /* 0x000fe200078e02e7 */
[----:B------:R-:W-:Y:S01]  /*2150*/  LOP3.LUT R3, R4, 0x1d0, RZ, 0xfc, !PT ;  /* 0x000001d004037812 */ /* 0x000fe200078efcff */
[--C-:B------:R-:W-:Y:S01]  /*2160*/  @!P2 IMAD.IADD R229, R229, 0x1, -R0.reuse ;  /* 0x00000001e5e5a824 */ /* 0x100fe200078e0a00 */
[----:B------:R-:W-:Y:S01]  /*2170*/  IABS R239, R10 ;  /* 0x0000000a00ef7213 */ /* 0x000fe20000000000 */
[----:B------:R-:W-:Y:S01]  /*2180*/  @!P6 IMAD.IADD R227, R227, 0x1, -R0 ;  /* 0x00000001e3e3e824 */ /* 0x000fe200078e0a00 */
[----:B------:R-:W-:Y:S01]  /*2190*/  ISETP.GE.AND P6, PT, R3, RZ, PT ;  /* 0x000000ff0300720c */ /* 0x000fe20003fc6270 */
[----:B------:R-:W-:Y:S01]  /*21a0*/  @!P3 IMAD.MOV R219, RZ, RZ, -R219 ;  /* 0x000000ffffdbb224 */ /* 0x000fe200078e0adb */
[----:B------:R-:W-:Y:S01]  /*21b0*/  IABS R235, R3 ;  /* 0x0000000300eb7213 */ /* 0x000fe20000000000 */
[----:B------:R-:W-:Y:S01]  /*21c0*/  IMAD.HI.U32 R3, R7, R233, RZ ;  /* 0x000000e907037227 */ /* 0x000fe200078e00ff */
[----:B------:R-:W-:-:S02]  /*21d0*/  ISETP.GT.U32.AND P2, PT, R0, R229, PT ;  /* 0x000000e50000720c */ /* 0x000fc40003f44070 */
[----:B------:R-:W-:Y:S01]  /*21e0*/  ISETP.GE.AND P3, PT, R11, RZ, PT ;  /* 0x000000ff0b00720c */ /* 0x000fe20003f66270 */
[----:B------:R-:W-:Y:S01]  /*21f0*/  @!P4 IMAD.MOV R227, RZ, RZ, -R227 ;  /* 0x000000ffffe3c224 */ /* 0x000fe200078e0ae3 */
[----:B------:R-:W-:Y:S01]  /*2200*/  ISETP.GT.U32.AND P4, PT, R0, R231, PT ;  /* 0x000000e70000720c */ /* 0x000fe20003f84070 */
[----:B------:R-:W-:Y:S01]  /*2210*/  IMAD.MOV R9, RZ, RZ, -R3 ;  /* 0x000000ffff097224 */ /* 0x000fe200078e0a03 */
[----:B------:R-:W-:Y:S01]  /*2220*/  LOP3.LUT R11, R4, 0x1c4, RZ, 0xfc, !PT ;  /* 0x000001c4040b7812 */ /* 0x000fe200078efcff */
[----:B------:R-:W-:Y:S01]  /*2230*/  VIADD R5, R8, 0x1cc ;  /* 0x000001cc08057836 */ /* 0x000fe20000000000 */
[----:B------:R-:W-:Y:S01]  /*2240*/  LOP3.LUT R12, R4, 0x1b8, RZ, 0xfc, !PT ;  /* 0x000001b8040c7812 */ /* 0x000fe200078efcff */
[----:B------:R-:W-:Y:S01]  /*2250*/  IMAD R233, R0, R9, R233 ;  /* 0x0000000900e97224 */ /* 0x000fe200078e02e9 */
[----:B------:R-:W-:Y:S01]  /*2260*/  IABS R241, R11 ;  /* 0x0000000b00f17213 */ /* 0x000fe20000000000 */
[----:B------:R-:W-:Y:S01]  /*2270*/  IMAD.HI.U32 R3, R7, R235, RZ ;  /* 0x000000eb07037227 */ /* 0x000fe200078e00ff */
[----:B------:R-:W-:-:S02]  /*2280*/  IABS R237, R5 ;  /* 0x0000000500ed7213 */ /* 0x000fc40000000000 */
[----:B------:R-:W-:Y:S01]  /*2290*/  IABS R247, R12 ;  /* 0x0000000c00f77213 */ /* 0x000fe20000000000 */
[--C-:B------:R-:W-:Y:S01]  /*22a0*/  @!P2 IMAD.IADD R229, R229, 0x1, -R0.reuse ;  /* 0x00000001e5e5a824 */ /* 0x100fe200078e0a00 */
[----:B------:R-:W-:Y:S01]  /*22b0*/  ISETP.GT.U32.AND P2, PT, R0, R233, PT ;  /* 0x000000e90000720c */ /* 0x000fe20003f44070 */
[----:B------:R-:W-:Y:S01]  /*22c0*/  @!P4 IMAD.IADD R231, R231, 0x1, -R0 ;  /* 0x00000001e7e7c824 */ /* 0x000fe200078e0a00 */
[----:B------:R-:W-:Y:S01]  /*22d0*/  LOP3.LUT R40, R4, 0x18, RZ, 0xfc, !PT ;  /* 0x0000001804287812 */ /* 0x000fe200078efcff */
[----:B------:R-:W-:Y:S01]  /*22e0*/  @!P3 IMAD.MOV R225, RZ, RZ, -R225 ;  /* 0x000000ffffe1b224 */ /* 0x000fe200078e0ae1 */
[----:B------:R-:W-:Y:S01]  /*22f0*/  ISETP.GE.AND P3, PT, R5, RZ, PT ;  /* 0x000000ff0500720c */ /* 0x000fe20003f66270 */
[----:B------:R-:W-:Y:S01]  /*2300*/  IMAD.MOV R5, RZ, RZ, -R3 ;  /* 0x000000ffff057224 */ /* 0x000fe200078e0a03 */
[----:B------:R-:W-:Y:S01]  /*2310*/  ISETP.GT.U32.AND P4, PT, R0, R231, PT ;  /* 0x000000e70000720c */ /* 0x000fe20003f84070 */
[----:B------:R-:W-:Y:S01]  /*2320*/  IMAD.HI.U32 R3, R7, R237, RZ ;  /* 0x000000ed07037227 */ /* 0x000fe200078e00ff */
[----:B------:R-:W-:-:S02]  /*2330*/  IABS R127, R40 ;  /* 0x00000028007f7213 */ /* 0x000fc40000000000 */
[C---:B------:R-:W-:Y:S01]  /*2340*/  LOP3.LUT R42, R4.reuse, 0x10, RZ, 0xfc, !PT ;  /* 0x00000010042a7812 */ /* 0x040fe200078efcff */
[----:B------:R-:W-:Y:S01]  /*2350*/  IMAD.MOV R3, RZ, RZ, -R3 ;  /* 0x000000ffff037224 */ /* 0x000fe200078e0a03 */
[----:B------:R-:W-:Y:S01]  /*2360*/  LOP3.LUT R44, R4, 0x8, RZ, 0xfc, !PT ;  /* 0x00000008042c7812 */ /* 0x000fe200078efcff */
[--C-:B------:R-:W-:Y:S01]  /*2370*/  @!P2 IMAD.IADD R233, R233, 0x1, -R0.reuse ;  /* 0x00000001e9e9a824 */ /* 0x100fe200078e0a00 */
[----:B------:R-:W-:Y:S01]  /*2380*/  IABS R119, R42 ;  /* 0x0000002a00777213 */ /* 0x000fe20000000000 */
[C---:B------:R-:W-:Y:S01]  /*2390*/  IMAD R237, R0.reuse, R3, R237 ;  /* 0x0000000300ed7224 */ /* 0x040fe200078e02ed */
[----:B------:R-:W-:Y:S01]  /*23a0*/  IABS R113, R44 ;  /* 0x0000002c00717213 */ /* 0x000fe20000000000 */
[C---:B------:R-:W-:Y:S01]  /*23b0*/  IMAD R235, R0.reuse, R5, R235 ;  /* 0x0000000500eb7224 */ /* 0x040fe200078e02eb */
[C---:B------:R-:W-:Y:S01]  /*23c0*/  ISETP.GT.U32.AND P2, PT, R0.reuse, R233, PT ;  /* 0x000000e90000720c */ /* 0x040fe20003f44070 */
[----:B------:R-:W-:Y:S01]  /*23d0*/  @!P4 IMAD.IADD R231, R231, 0x1, -R0 ;  /* 0x00000001e7e7c824 */ /* 0x000fe200078e0a00 */
[----:B------:R-:W-:Y:S01]  /*23e0*/  ISETP.GT.U32.AND P4, PT, R0, R237, PT ;  /* 0x000000ed0000720c */ /* 0x000fe20003f84070 */
[----:B------:R-:W-:Y:S01]  /*23f0*/  IMAD.HI.U32 R9, R7, R241, RZ ;  /* 0x000000f107097227 */ /* 0x000fe200078e00ff */
[----:B------:R-:W-:-:S03]  /*2400*/  SHF.R.S32.HI R211, RZ, 0x6, R211 ;  /* 0x00000006ffd37819 */ /* 0x000fc600000114d3 */
[----:B------:R-:W-:Y:S01]  /*2410*/  @!P5 IMAD.MOV R229, RZ, RZ, -R229 ;  /* 0x000000ffffe5d224 */ /* 0x000fe200078e0ae5 */
[----:B------:R-:W-:Y:S01]  /*2420*/  ISETP.GT.U32.AND P5, PT, R0, R235, PT ;  /* 0x000000eb0000720c */ /* 0x000fe20003fa4070 */
[----:B------:R-:W-:Y:S02]  /*2430*/  IMAD.MOV R9, RZ, RZ, -R9 ;  /* 0x000000ffff097224 */ /* 0x000fe400078e0a09 */
[----:B------:R-:W-:-:S04]  /*2440*/  IMAD.HI.U32 R5, R7, R239, RZ ;  /* 0x000000ef07057227 */ /* 0x000fc800078e00ff */
[----:B------:R-:W-:Y:S01]  /*2450*/  IMAD R241, R0, R9, R241 ;  /* 0x0000000900f17224 */ /* 0x000fe200078e02f1 */
[----:B------:R-:W-:Y:S01]  /*2460*/  LOP3.LUT R9, R4, 0x1c0, RZ, 0xfc, !PT ;  /* 0x000001c004097812 */ /* 0x000fe200078efcff */
[--C-:B------:R-:W-:Y:S02]  /*2470*/  @!P2 IMAD.IADD R233, R233, 0x1, -R0.reuse ;  /* 0x00000001e9e9a824 */ /* 0x100fe400078e0a00 */
[----:B------:R-:W-:Y:S01]  /*2480*/  VIADD R3, R8, 0x1bc ;  /* 0x000001bc08037836 */ /* 0x000fe20000000000 */
[----:B------:R-:W-:Y:S01]  /*2490*/  IABS R243, R9 ;  /* 0x0000000900f37213 */ /* 0x000fe20000000000 */
[--C-:B------:R-:W-:Y:S02]  /*24a0*/  @!P4 IMAD.IADD R237, R237, 0x1, -R0.reuse ;  /* 0x00000001ededc824 */ /* 0x100fe400078e0a00 */
        /* <DEDUP_REMOVED lines=8> */
[----:B------:R-:W-:-:S03]  /*2530*/  IMAD.HI.U32 R3, R7, R243, RZ ;  /* 0x000000f307037227 */ /* 0x000fc600078e00ff */
[C---:B------:R-:W-:Y:S01]  /*2540*/  ISETP.GT.U32.AND P2, PT, R0.reuse, R239, PT ;  /* 0x000000ef0000720c */ /* 0x040fe20003f44070 */
[----:B------:R-:W-:Y:S02]  /*2550*/  IMAD.MOV R3, RZ, RZ, -R3 ;  /* 0x000000ffff037224 */ /* 0x000fe400078e0a03 */
[--C-:B------:R-:W-:Y:S02]  /*2560*/  @!P0 IMAD.IADD R241, R241, 0x1, -R0.reuse ;  /* 0x00000001f1f18824 */ /* 0x100fe400078e0a00 */
[C---:B------:R-:W-:Y:S02]  /*2570*/  IMAD R243, R0.reuse, R3, R243 ;  /* 0x0000000300f37224 */ /* 0x040fe400078e02f3 */
[----:B------:R-:W-:Y:S01]  /*2580*/  @!P1 IMAD.MOV R231, RZ, RZ, -R231 ;  /* 0x000000ffffe79224 */ /* 0x000fe200078e0ae7 */
[C---:B------:R-:W-:Y:S01]  /*2590*/  ISETP.GT.U32.AND P1, PT, R0.reuse, R235, PT ;  /* 0x000000eb0000720c */ /* 0x040fe20003f24070 */
[----:B------:R-:W-:Y:S01]  /*25a0*/  @!P4 IMAD.IADD R237, R237, 0x1, -R0 ;  /* 0x00000001ededc824 */ /* 0x000fe200078e0a00 */
[C---:B------:R-:W-:Y:S01]  /*25b0*/  ISETP.GT.U32.AND P4, PT, R0.reuse, R243, PT ;  /* 0x000000f30000720c */ /* 0x040fe20003f84070 */
[----:B------:R-:W-:Y:S01]  /*25c0*/  IMAD.HI.U32 R3, R7, R245, RZ ;  /* 0x000000f507037227 */ /* 0x000fe200078e00ff */
[----:B------:R-:W-:-:S03]  /*25d0*/  ISETP.GT.U32.AND P0, PT, R0, R241, PT ;  /* 0x000000f10000720c */ /* 0x000fc60003f04070 */
[--C-:B------:R-:W-:Y:S02]  /*25e0*/  @!P2 IMAD.IADD R239, R239, 0x1, -R0.reuse ;  /* 0x00000001efefa824 */ /* 0x100fe400078e0a00 */
[----:B------:R-:W-:Y:S02]  /*25f0*/  IMAD.MOV R3, RZ, RZ, -R3 ;  /* 0x000000ffff037224 */ /* 0x000fe400078e0a03 */
        /* <DEDUP_REMOVED lines=42> */
[C---:B------:R-:W-:Y:S01]  /*28a0*/  ISETP.GT.U32.AND P0, PT, R0.reuse, R249, PT ;  /* 0x000000f90000720c */ /* 0x040fe20003f04070 */
[----:B------:R-:W-:Y:S02]  /*28b0*/  @!P3 IMAD.IADD R247, R247, 0x1, -R0 ;  /* 0x00000001f7f7b824 */ /* 0x000fe400078e0a00 */
[----:B------:R-:W-:Y:S01]  /*28c0*/  @!P6 IMAD.MOV R241, RZ, RZ, -R241 ;  /* 0x000000fffff1e224 */ /* 0x000fe200078e0af1 */
[----:B------:R-:W-:Y:S01]  /*28d0*/  ISETP.GE.AND P6, PT, R5, RZ, PT ;  /* 0x000000ff0500720c */ /* 0x000fe20003fc6270 */
[----:B------:R-:W-:Y:S01]  /*28e0*/  IMAD.MOV R5, RZ, RZ, -R3 ;  /* 0x000000ffff057224 */ /* 0x000fe200078e0a03 */
[----:B------:R-:W-:Y:S01]  /*28f0*/  ISETP.GT.U32.AND P3, PT, R0, R247, PT ;  /* 0x000000f70000720c */ /* 0x000fe20003f64070 */
[----:B------:R-:W-:-:S04]  /*2900*/  IMAD.HI.U32 R3, R7, R53, RZ ;  /* 0x0000003507037227 */ /* 0x000fc800078e00ff */
[----:B------:R-:W-:Y:S02]  /*2910*/  IMAD.MOV R3, RZ, RZ, -R3 ;  /* 0x000000ffff037224 */ /* 0x000fe400078e0a03 */
[--C-:B------:R-:W-:Y:S02]  /*2920*/  @!P0 IMAD.IADD R249, R249, 0x1, -R0.reuse ;  /* 0x00000001f9f98824 */ /* 0x100fe400078e0a00 */
[C---:B------:R-:W-:Y:S02]  /*2930*/  IMAD R53, R0.reuse, R3, R53 ;  /* 0x0000000300357224 */ /* 0x040fe400078e0235 */
[C---:B------:R-:W-:Y:S01]  /*2940*/  IMAD R251, R0.reuse, R5, R251 ;  /* 0x0000000500fb7224 */ /* 0x040fe200078e02fb */
[C---:B------:R-:W-:Y:S01]  /*2950*/  ISETP.GT.U32.AND P0, PT, R0.reuse, R249, PT ;  /* 0x000000f90000720c */ /* 0x040fe20003f04070 */
[----:B------:R-:W-:Y:S01]  /*2960*/  @!P3 IMAD.IADD R247, R247, 0x1, -R0 ;  /* 0x00000001f7f7b824 */ /* 0x000fe200078e0a00 */
[----:B------:R-:W-:Y:S01]  /*2970*/  ISETP.GT.U32.AND P3, PT, R0, R53, PT ;  /* 0x000000350000720c */ /* 0x000fe20003f64070 */
[----:B------:R-:W-:-:S04]  /*2980*/  IMAD.HI.U32 R9, R7, R55, RZ ;  /* 0x0000003707097227 */ /* 0x000fc800078e00ff */
        /* <DEDUP_REMOVED lines=257> */
[----:B------:R-:W-:Y:S02]  /*39a0*/  @!P0 IMAD.IADD R77, R77, 0x1, -R0 ;  /* 0x000000014d4d8824 */ /* 0x000fe400078e0a00 */
[C---:B------:R-:W-:Y:S02]  /*39b0*/  IMAD R79, R0.reuse, R3, R79 ;  /* 0x00000003004f7224 */ /* 0x040fe400078e024f */
[----:B------:R-:W-:Y:S01]  /*39c0*/  IMAD.HI.U32 R9, R7, R81, RZ ;  /* 0x0000005107097227 */ /* 0x000fe200078e00ff */
[----:B------:R-:W-:-:S03]  /*39d0*/  ISETP.GT.U32.AND P0, PT, R0, R77, PT ;  /* 0x0000004d0000720c */ /* 0x000fc60003f04070 */
[----:B------:R-:W-:Y:S01]  /*39e0*/  @!P3 IMAD.IADD R89, R89, 0x1, -R0 ;  /* 0x000000015959b824 */ /* 0x000fe200078e0a00 */
[C---:B------:R-:W-:Y:S01]  /*39f0*/  ISETP.GT.U32.AND P3, PT, R0.reuse, R79, PT ;  /* 0x0000004f0000720c */ /* 0x040fe20003f64070 */
[----:B------:R-:W-:Y:S02]  /*3a00*/  IMAD.MOV R9, RZ, RZ, -R9 ;  /* 0x000000ffff097224 */ /* 0x000fe400078e0a09 */
[C---:B------:R-:W-:Y:S02]  /*3a10*/  IMAD R87, R0.reuse, R5, R87 ;  /* 0x0000000500577224 */ /* 0x040fe400078e0257 */
[----:B------:R-:W-:Y:S01]  /*3a20*/  IMAD R81, R0, R9, R81 ;  /* 0x0000000900517224 */ /* 0x000fe200078e0251 */
[----:B------:R-:W-:Y:S01]  /*3a30*/  LOP3.LUT R9, R4, 0x140, RZ, 0xfc, !PT ;  /* 0x0000014004097812 */ /* 0x000fe200078efcff */
[----:B------:R-:W-:-:S03]  /*3a40*/  IMAD.HI.U32 R5, R7, R85, RZ ;  /* 0x0000005507057227 */ /* 0x000fc600078e00ff */
[----:B------:R-:W-:Y:S01]  /*3a50*/  IABS R83, R9 ;  /* 0x0000000900537213 */ /* 0x000fe20000000000 */
[--C-:B------:R-:W-:Y:S02]  /*3a60*/  @!P0 IMAD.IADD R77, R77, 0x1, -R0.reuse ;  /* 0x000000014d4d8824 */ /* 0x100fe400078e0a00 */
[----:B------:R-:W-:Y:S01]  /*3a70*/  @!P5 IMAD.MOV R75, RZ, RZ, -R75 ;  /* 0x000000ffff4bd224 */ /* 0x000fe200078e0a4b */
[----:B------:R-:W-:Y:S01]  /*3a80*/  ISETP.GT.U32.AND P5, PT, R0, R87, PT ;  /* 0x000000570000720c */ /* 0x000fe20003fa4070 */
[----:B------:R-:W-:Y:S02]  /*3a90*/  VIADD R3, R8, 0x13c ;  /* 0x0000013c08037836 */ /* 0x000fe40000000000 */
[----:B------:R-:W-:Y:S02]  /*3aa0*/  @!P3 IMAD.IADD R79, R79, 0x1, -R0 ;  /* 0x000000014f4fb824 */ /* 0x000fe400078e0a00 */
[----:B------:R-:W-:Y:S01]  /*3ab0*/  @!P1 IMAD.MOV R77, RZ, RZ, -R77 ;  /* 0x000000ffff4d9224 */ /* 0x000fe200078e0a4d */
[C---:B------:R-:W-:Y:S01]  /*3ac0*/  ISETP.GT.U32.AND P1, PT, R0.reuse, R81, PT ;  /* 0x000000510000720c */ /* 0x040fe20003f24070 */
[----:B------:R-:W-:Y:S01]  /*3ad0*/  IMAD.MOV R5, RZ, RZ, -R5 ;  /* 0x000000ffff057224 */ /* 0x000fe200078e0a05 */
[----:B------:R-:W-:Y:S01]  /*3ae0*/  IABS R163, R3 ;  /* 0x0000000300a37213 */ /* 0x000fe20000000000 */
[----:B------:R-:W-:Y:S01]  /*3af0*/  @!P2 IMAD.MOV R89, RZ, RZ, -R89 ;  /* 0x000000ffff59a224 */ /* 0x000fe200078e0a59 */
        /* <DEDUP_REMOVED lines=8> */
[--C-:B------:R-:W-:Y:S01]  /*3b80*/  @!P1 IMAD.IADD R81, R81, 0x1, -R0.reuse ;  /* 0x0000000151519824 */ /* 0x100fe200078e0a00 */
        /* <DEDUP_REMOVED lines=10> */
[----:B------:R-:W-:Y:S01]  /*3c30*/  LOP3.LUT R3, R4, 0x134, RZ, 0xfc, !PT ;  /* 0x0000013404037812 */ /* 0x000fe200078efcff */
[--C-:B------:R-:W-:Y:S01]  /*3c40*/  @!P5 IMAD.IADD R87, R87, 0x1, -R0.reuse ;  /* 0x000000015757d824 */ /* 0x100fe200078e0a00 */
[----:B------:R-:W-:Y:S01]  /*3c50*/  ISETP.GE.AND P5, PT, R10, RZ, PT ;  /* 0x000000ff0a00720c */ /* 0x000fe20003fa6270 */
[--C-:B------:R-:W-:Y:S01]  /*3c60*/  @!P3 IMAD.IADD R83, R83, 0x1, -R0.reuse ;  /* 0x000000015353b824 */ /* 0x100fe200078e0a00 */
[----:B------:R-:W-:Y:S01]  /*3c70*/  ISETP.GE.AND P6, PT, R9, RZ, PT ;  /* 0x000000ff0900720c */ /* 0x000fe20003fc6270 */
        /* <DEDUP_REMOVED lines=22> */
[----:B------:R-:W-:Y:S01]  /*3de0*/  IMAD.MOV R9, RZ, RZ, -R3 ;  /* 0x000000ffff097224 */ /* 0x000fe200078e0a03 */
[----:B------:R-:W-:Y:S01]  /*3df0*/  LOP3.LUT R11, R4, 0x124, RZ, 0xfc, !PT ;  /* 0x00000124040b7812 */ /* 0x000fe200078efcff */
[----:B------:R-:W-:Y:S01]  /*3e00*/  @!P6 IMAD.MOV R83, RZ, RZ, -R83 ;  /* 0x000000ffff53e224 */ /* 0x000fe200078e0a53 */
[C---:B------:R-:W-:Y:S01]  /*3e10*/  ISETP.GT.U32.AND P6, PT, R0.reuse, R165, PT ;  /* 0x000000a50000720c */ /* 0x040fe20003fc4070 */
[----:B------:R-:W-:Y:S01]  /*3e20*/  IMAD R167, R0, R9, R167 ;  /* 0x0000000900a77224 */ /* 0x000fe200078e02a7 */
[----:B------:R-:W-:Y:S01]  /*3e30*/  IABS R173, R11 ;  /* 0x0000000b00ad7213 */ /* 0x000fe20000000000 */
[----:B------:R-:W-:Y:S01]  /*3e40*/  VIADD R5, R8, 0x12c ;  /* 0x0000012c08057836 */ /* 0x000fe20000000000 */
[----:B------:R-:W-:Y:S01]  /*3e50*/  LOP3.LUT R12, R4, 0x118, RZ, 0xfc, !PT ;  /* 0x00000118040c7812 */ /* 0x000fe200078efcff */
[----:B------:R-:W-:-:S03]  /*3e60*/  IMAD.HI.U32 R3, R7, R169, RZ ;  /* 0x000000a907037227 */ /* 0x000fc600078e00ff */
[----:B------:R-:W-:Y:S01]  /*3e70*/  IABS R171, R5 ;  /* 0x0000000500ab7213 */ /* 0x000fe20000000000 */
[--C-:B------:R-:W-:Y:S01]  /*3e80*/  @!P1 IMAD.IADD R163, R163, 0x1, -R0.reuse ;  /* 0x00000001a3a39824 */ /* 0x100fe200078e0a00 */
[C---:B------:R-:W-:Y:S01]  /*3e90*/  ISETP.GT.U32.AND P1, PT, R0.reuse, R167, PT ;  /* 0x000000a70000720c */ /* 0x040fe20003f24070 */
[----:B------:R-:W-:Y:S01]  /*3ea0*/  @!P4 IMAD.MOV R81, RZ, RZ, -R81 ;  /* 0x000000ffff51c224 */ /* 0x000fe200078e0a51 */
[----:B------:R-:W-:Y:S01]  /*3eb0*/  ISETP.GE.AND P4, PT, R5, RZ, PT ;  /* 0x000000ff0500720c */ /* 0x000fe20003f86270 */
[----:B------:R-:W-:Y:S01]  /*3ec0*/  @!P6 IMAD.IADD R165, R165, 0x1, -R0 ;  /* 0x00000001a5a5e824 */ /* 0x000fe200078e0a00 */
[----:B------:R-:W-:Y:S01]  /*3ed0*/  IABS R181, R12 ;  /* 0x0000000c00b57213 */ /* 0x000fe20000000000 */
[----:B------:R-:W-:Y:S02]  /*3ee0*/  IMAD.MOV R5, RZ, RZ, -R3 ;  /* 0x000000ffff057224 */ /* 0x000fe400078e0a03 */
[----:B------:R-:W-:Y:S01]  /*3ef0*/  IMAD.HI.U32 R3, R7, R171, RZ ;  /* 0x000000ab07037227 */ /* 0x000fe200078e00ff */
[----:B------:R-:W-:-:S03]  /*3f00*/  ISETP.GT.U32.AND P6, PT, R0, R165, PT ;  /* 0x000000a50000720c */ /* 0x000fc60003fc4070 */
[----:B------:R-:W-:Y:S02]  /*3f10*/  IMAD.MOV R3, RZ, RZ, -R3 ;  /* 0x000000ffff037224 */ /* 0x000fe400078e0a03 */
[----:B------:R-:W-:Y:S02]  /*3f20*/  @!P1 IMAD.IADD R167, R167, 0x1, -R0 ;  /* 0x00000001a7a79824 */ /* 0x000fe400078e0a00 */
[C---:B------:R-:W-:Y:S02]  /*3f30*/  IMAD R171, R0.reuse, R3, R171 ;  /* 0x0000000300ab7224 */ /* 0x040fe400078e02ab */
[----:B------:R-:W-:Y:S01]  /*3f40*/  IMAD.HI.U32 R9, R7, R173, RZ ;  /* 0x000000ad07097227 */ /* 0x000fe200078e00ff */
[----:B------:R-:W-:-:S03]  /*3f50*/  ISETP.GT.U32.AND P1, PT, R0, R167, PT ;  /* 0x000000a70000720c */ /* 0x000fc60003f24070 */
[C---:B------:R-:W-:Y:S02]  /*3f60*/  IMAD R169, R0.reuse, R5, R169 ;  /* 0x0000000500a97224 */ /* 0x040fe400078e02a9 */
[--C-:B------:R-:W-:Y:S01]  /*3f70*/  @!P6 IMAD.IADD R165, R165, 0x1, -R0.reuse ;  /* 0x00000001a5a5e824 */ /* 0x100fe200078e0a00 */
[C---:B------:R-:W-:Y:S01]  /*3f80*/  ISETP.GT.U32.AND P6, PT, R0.reuse, R171, PT ;  /* 0x000000ab0000720c */ /* 0x040fe20003fc4070 */
[----:B------:R-:W-:Y:S02]  /*3f90*/  IMAD.MOV R9, RZ, RZ, -R9 ;  /* 0x000000ffff097224 */ /* 0x000fe400078e0a09 */
[----:B------:R-:W-:Y:S01]  /*3fa0*/  @!P2 IMAD.MOV R163, RZ, RZ, -R163 ;  /* 0x000000ffffa3a224 */ /* 0x000fe200078e0aa3 */
[C---:B------:R-:W-:Y:S01]  /*3fb0*/  ISETP.GT.U32.AND P2, PT, R0.reuse, R169, PT ;  /* 0x000000a90000720c */ /* 0x040fe20003f44070 */
[----:B------:R-:W-:Y:S01]  /*3fc0*/  IMAD R173, R0, R9, R173 ;  /* 0x0000000900ad7224 */ /* 0x000fe200078e02ad */
[----:B------:R-:W-:Y:S01]  /*3fd0*/  LOP3.LUT R9, R4, 0x120, RZ, 0xfc, !PT ;  /* 0x0000012004097812 */ /* 0x000fe200078efcff */
[----:B------:R-:W-:-:S02]  /*3fe0*/  @!P1 IMAD.IADD R167, R167, 0x1, -R0 ;  /* 0x00000001a7a79824 */ /* 0x000fc400078e0a00 */
[----:B------:R-:W-:Y:S01]  /*3ff0*/  IMAD.HI.U32 R5, R7, R175, RZ ;  /* 0x000000af07057227 */ /* 0x000fe200078e00ff */
[----:B------:R-:W-:-:S03]  /*4000*/  IABS R177, R9 ;  /* 0x0000000900b17213 */ /* 0x000fc60000000000 */
[----:B------:R-:W-:Y:S01]  /*4010*/  @!P5 IMAD.MOV R167, RZ, RZ, -R167 ;  /* 0x000000ffffa7d224 */ /* 0x000fe200078e0aa7 */
[----:B------:R-:W-:Y:S01]  /*4020*/  ISETP.GT.U32.AND P5, PT, R0, R173, PT ;  /* 0x000000ad0000720c */ /* 0x000fe20003fa4070 */
[----:B------:R-:W-:Y:S02]  /*4030*/  VIADD R3, R8, 0x11c ;  /* 0x0000011c08037836 */ /* 0x000fe40000000000 */
[--C-:B------:R-:W-:Y:S02]  /*4040*/  @!P6 IMAD.IADD R171, R171, 0x1, -R0.reuse ;  /* 0x00000001ababe824 */ /* 0x100fe400078e0a00 */
[----:B------:R-:W-:Y:S01]  /*4050*/  IMAD.MOV R5, RZ, RZ, -R5 ;  /* 0x000000ffff057224 */ /* 0x000fe200078e0a05 */
[----:B------:R-:W-:Y:S01]  /*4060*/  IABS R179, R3 ;  /* 0x0000000300b37213 */ /* 0x000fe20000000000 */
[----:B------:R-:W-:Y:S01]  /*4070*/  @!P2 IMAD.IADD R169, R169, 0x1, -R0 ;  /* 0x00000001a9a9a824 */ /* 0x000fe200078e0a00 */
[----:B------:R-:W-:Y:S01]  /*4080*/  ISETP.GE.AND P2, PT, R3, RZ, PT ;  /* 0x000000ff0300720c */ /* 0x000fe20003f46270 */
[----:B------:R-:W-:Y:S01]  /*4090*/  IMAD.HI.U32 R3, R7, R177, RZ ;  /* 0x000000b107037227 */ /* 0x000fe200078e00ff */
[----:B------:R-:W-:-:S03]  /*40a0*/  ISETP.GT.U32.AND P6, PT, R0, R171, PT ;  /* 0x000000ab0000720c */ /* 0x000fc60003fc4070 */
[C---:B------:R-:W-:Y:S02]  /*40b0*/  IMAD R175, R0.reuse, R5, R175 ;  /* 0x0000000500af7224 */ /* 0x040fe400078e02af */
[----:B------:R-:W-:Y:S02]  /*40c0*/  IMAD.MOV R3, RZ, RZ, -R3 ;  /* 0x000000ffff037224 */ /* 0x000fe400078e0a03 */
[----:B------:R-:W-:Y:S01]  /*40d0*/  @!P5 IMAD.IADD R173, R173, 0x1, -R0 ;  /* 0x00000001adadd824 */ /* 0x000fe200078e0a00 */
[C---:B------:R-:W-:Y:S01]  /*40e0*/  ISETP.GT.U32.AND P1, PT, R0.reuse, R175, PT ;  /* 0x000000af0000720c */ /* 0x040fe20003f24070 */
[C---:B------:R-:W-:Y:S02]  /*40f0*/  IMAD R177, R0.reuse, R3, R177 ;  /* 0x0000000300b17224 */ /* 0x040fe400078e02b1 */
[----:B------:R-:W-:Y:S01]  /*4100*/  IMAD.HI.U32 R3, R7, R179, RZ ;  /* 0x000000b307037227 */ /* 0x000fe200078e00ff */
[----:B------:R-:W-:-:S03]  /*4110*/  ISETP.GT.U32.AND P5, PT, R0, R173, PT ;  /* 0x000000ad0000720c */ /* 0x000fc60003fa4070 */
[--C-:B------:R-:W-:Y:S01]  /*4120*/  @!P6 IMAD.IADD R171, R171, 0x1, -R0.reuse ;  /* 0x00000001ababe824 */ /* 0x100fe200078e0a00 */
[C---:B------:R-:W-:Y:S01]  /*4130*/  ISETP.GT.U32.AND P6, PT, R0.reuse, R177, PT ;  /* 0x000000b10000720c */ /* 0x040fe20003fc4070 */
[----:B------:R-:W-:Y:S01]  /*4140*/  @!P0 IMAD.MOV R165, RZ, RZ, -R165 ;  /* 0x000000ffffa58224 */ /* 0x000fe200078e0aa5 */
[C---:B------:R-:W-:Y:S01]  /*4150*/  ISETP.GT.U32.AND P0, PT, R0.reuse, R169, PT ;  /* 0x000000a90000720c */ /* 0x040fe20003f04070 */
[----:B------:R-:W-:Y:S02]  /*4160*/  IMAD.MOV R3, RZ, RZ, -R3 ;  /* 0x000000ffff037224 */ /* 0x000fe400078e0a03 */
[--C-:B------:R-:W-:Y:S02]  /*4170*/  @!P1 IMAD.IADD R175, R175, 0x1, -R0.reuse ;  /* 0x00000001afaf9824 */ /* 0x100fe400078e0a00 */
[----:B------:R-:W-:Y:S01]  /*4180*/  IMAD R179, R0, R3, R179 ;  /* 0x0000000300b37224 */ /* 0x000fe200078e02b3 */
[----:B------:R-:W-:Y:S01]  /*4190*/  LOP3.LUT R3, R4, 0x114, RZ, 0xfc, !PT ;  /* 0x0000011404037812 */ /* 0x000fe200078efcff */
[----:B------:R-:W-:Y:S01]  /*41a0*/  @!P5 IMAD.IADD R173, R173, 0x1, -R0 ;  /* 0x00000001adadd824 */ /* 0x000fe200078e0a00 */
[C---:B------:R-:W-:Y:S01]  /*41b0*/  ISETP.GT.U32.AND P1, PT, R0.reuse, R175, PT ;  /* 0x000000af0000720c */ /* 0x040fe20003f24070 */
[----:B------:R-:W-:Y:S01]  /*41c0*/  IMAD.HI.U32 R5, R7, R181, RZ ;  /* 0x000000b507057227 */ /* 0x000fe200078e00ff */
[----:B------:R-:W-:-:S02]  /*41d0*/  ISETP.GT.U32.AND P5, PT, R0, R179, PT ;  /* 0x000000b30000720c */ /* 0x000fc40003fa4070 */
[----:B------:R-:W-:Y:S01]  /*41e0*/  IABS R183, R3 ;  /* 0x0000000300b77213 */ /* 0x000fe20000000000 */
[--C-:B------:R-:W-:Y:S02]  /*41f0*/  @!P6 IMAD.IADD R177, R177, 0x1, -R0.reuse ;  /* 0x00000001b1b1e824 */ /* 0x100fe400078e0a00 */
[--C-:B------:R-:W-:Y:S01]  /*4200*/  @!P0 IMAD.IADD R169, R169, 0x1, -R0.reuse ;  /* 0x00000001a9a98824 */ /* 0x100fe200078e0a00 */
[----:B------:R-:W-:Y:S01]  /*4210*/  ISETP.GE.AND P0, PT, R10, RZ, PT ;  /* 0x000000ff0a00720c */ /* 0x000fe20003f06270 */
[----:B------:R-:W-:Y:S01]  /*4220*/  IMAD.MOV R5, RZ, RZ, -R5 ;  /* 0x000000ffff057224 */ /* 0x000fe200078e0a05 */
[----:B------:R-:W-:Y:S01]  /*4230*/  ISETP.GT.U32.AND P6, PT, R0, R177, PT ;  /* 0x000000b10000720c */ /* 0x000fe20003fc4070 */
[----:B------:R-:W-:Y:S01]  /*4240*/  @!P3 IMAD.MOV R169, RZ, RZ, -R169 ;  /* 0x000000ffffa9b224 */ /* 0x000fe200078e0aa9 */
[----:B------:R-:W-:Y:S01]  /*4250*/  ISETP.GE.AND P3, PT, R11, RZ, PT ;  /* 0x000000ff0b00720c */ /* 0x000fe20003f66270 */
[--C-:B------:R-:W-:Y:S01]  /*4260*/  @!P1 IMAD.IADD R175, R175, 0x1, -R0.reuse ;  /* 0x00000001afaf9824 */ /* 0x100fe200078e0a00 */
[----:B------:R-:W-:Y:S01]  /*4270*/  ISETP.GE.AND P1, PT, R12, RZ, PT ;  /* 0x000000ff0c00720c */ /* 0x000fe20003f26270 */
[----:B------:R-:W-:Y:S01]  /*4280*/  @!P5 IMAD.IADD R179, R179, 0x1, -R0 ;  /* 0x00000001b3b3d824 */ /* 0x000fe200078e0a00 */
[----:B------:R-:W-:Y:S01]  /*4290*/  LOP3.LUT R10, R4, 0x104, RZ, 0xfc, !PT ;  /* 0x00000104040a7812 */ /* 0x000fe200078efcff */
[----:B------:R-:W-:Y:S01]  /*42a0*/  IMAD R181, R0, R5, R181 ;  /* 0x0000000500b57224 */ /* 0x000fe200078e02b5 */
[----:B------:R-:W-:Y:S01]  /*42b0*/  LOP3.LUT R11, R4, 0x100, RZ, 0xfc, !PT ;  /* 0x00000100040b7812 */ /* 0x000fe200078efcff */
[----:B------:R-:W-:Y:S01]  /*42c0*/  VIADD R5, R8, 0x10c ;  /* 0x0000010c08057836 */ /* 0x000fe20000000000 */
[----:B------:R-:W-:Y:S01]  /*42d0*/  ISETP.GT.U32.AND P5, PT, R0, R179, PT ;  /* 0x000000b30000720c */ /* 0x000fe20003fa4070 */
[----:B------:R-:W-:Y:S01]  /*42e0*/  @!P0 IMAD.MOV R175, RZ, RZ, -R175 ;  /* 0x000000ffffaf8224 */ /* 0x000fe200078e0aaf */
[----:B------:R-:W-:Y:S01]  /*42f0*/  ISETP.GE.AND P0, PT, R3, RZ, PT ;  /* 0x000000ff0300720c */ /* 0x000fe20003f06270 */
[----:B------:R-:W-:Y:S01]  /*4300*/  IMAD.HI.U32 R3, R7, R183, RZ ;  /* 0x000000b707037227 */ /* 0x000fe200078e00ff */
[----:B------:R-:W-:-:S02]  /*4310*/  IABS R185, R5 ;  /* 0x0000000500b97213 */ /* 0x000fc40000000000 */
[----:B------:R-:W-:Y:S01]  /*4320*/  IABS R191, R10 ;  /* 0x0000000a00bf7213 */ /* 0x000fe20000000000 */
[--C-:B------:R-:W-:Y:S01]  /*4330*/  @!P6 IMAD.IADD R177, R177, 0x1, -R0.reuse ;  /* 0x00000001b1b1e824 */ /* 0x100fe200078e0a00 */
[C---:B------:R-:W-:Y:S01]  /*4340*/  ISETP.GT.U32.AND P6, PT, R0.reuse, R181, PT ;  /* 0x000000b50000720c */ /* 0x040fe20003fc4070 */
[----:B------:R-:W-:Y:S01]  /*4350*/  @!P3 IMAD.MOV R173, RZ, RZ, -R173 ;  /* 0x000000ffffadb224 */ /* 0x000fe200078e0aad */
[----:B------:R-:W-:Y:S01]  /*4360*/  ISETP.GE.AND P3, PT, R5, RZ, PT ;  /* 0x000000ff0500720c */ /* 0x000fe20003f66270 */
[----:B------:R-:W-:Y:S01]  /*4370*/  IMAD.MOV R5, RZ, RZ, -R3 ;  /* 0x000000ffff057224 */ /* 0x000fe200078e0a03 */
[----:B------:R-:W-:Y:S01]  /*4380*/  IABS R193, R11 ;  /* 0x0000000b00c17213 */ /* 0x000fe20000000000 */
[----:B------:R-:W-:Y:S01]  /*4390*/  @!P4 IMAD.MOV R171, RZ, RZ, -R171 ;  /* 0x000000ffffabc224 */ /* 0x000fe200078e0aab */
[----:B------:R-:W-:Y:S01]  /*43a0*/  ISETP.GE.AND P4, PT, R9, RZ, PT ;  /* 0x000000ff0900720c */ /* 0x000fe20003f86270 */
[----:B------:R-:W-:Y:S01]  /*43b0*/  IMAD R183, R0, R5, R183 ;  /* 0x0000000500b77224 */ /* 0x000fe200078e02b7 */
[C---:B------:R-:W-:Y:S01]  /*43c0*/  LOP3.LUT R9, R4.reuse, 0x110, RZ, 0xfc, !PT ;  /* 0x0000011004097812 */ /* 0x040fe200078efcff */
[----:B------:R-:W-:Y:S01]  /*43d0*/  @!P5 IMAD.IADD R179, R179, 0x1, -R0 ;  /* 0x00000001b3b3d824 */ /* 0x000fe200078e0a00 */
[----:B------:R-:W-:Y:S01]  /*43e0*/  LOP3.LUT R12, R4, 0xe0, RZ, 0xfc, !PT ;  /* 0x000000e0040c7812 */ /* 0x000fe200078efcff */
[----:B------:R-:W-:Y:S01]  /*43f0*/  IMAD.HI.U32 R5, R7, R185, RZ ;  /* 0x000000b907057227 */ /* 0x000fe200078e00ff */
[----:B------:R-:W-:-:S02]  /*4400*/  ISETP.GT.U32.AND P5, PT, R0, R183, PT ;  /* 0x000000b70000720c */ /* 0x000fc40003fa4070 */
[----:B------:R-:W-:Y:S01]  /*4410*/  IABS R187, R9 ;  /* 0x0000000900bb7213 */ /* 0x000fe20000000000 */
[----:B------:R-:W-:Y:S01]  /*4420*/  @!P6 IMAD.IADD R181, R181, 0x1, -R0 ;  /* 0x00000001b5b5e824 */ /* 0x000fe200078e0a00 */
[----:B------:R-:W-:Y:S01]  /*4430*/  IABS R209, R12 ;  /* 0x0000000c00d17213 */ /* 0x000fe20000000000 */
[----:B------:R-:W-:Y:S02]  /*4440*/  IMAD.MOV R5, RZ, RZ, -R5 ;  /* 0x000000ffff057224 */ /* 0x000fe400078e0a05 */
[----:B------:R-:W-:Y:S01]  /*4450*/  IMAD.HI.U32 R3, R7, R187, RZ ;  /* 0x000000bb07037227 */ /* 0x000fe200078e00ff */
[----:B------:R-:W-:-:S03]  /*4460*/  ISETP.GT.U32.AND P6, PT, R0, R181, PT ;  /* 0x000000b50000720c */ /* 0x000fc60003fc4070 */
[----:B------:R-:W-:Y:S01]  /*4470*/  @!P4 IMAD.MOV R177, RZ, RZ, -R177 ;  /* 0x000000ffffb1c224 */ /* 0x000fe200078e0ab1 */
[----:B------:R-:W-:Y:S01]  /*4480*/  ISETP.GE.AND P4, PT, R9, RZ, PT ;  /* 0x000000ff0900720c */ /* 0x000fe20003f86270 */
[----:B------:R-:W-:Y:S01]  /*4490*/  IMAD.MOV R3, RZ, RZ, -R3 ;  /* 0x000000ffff037224 */ /* 0x000fe200078e0a03 */
[----:B------:R-:W-:Y:S01]  /*44a0*/  LOP3.LUT R9, R4, 0x108, RZ, 0xfc, !PT ;  /* 0x0000010804097812 */ /* 0x000fe200078efcff */
[--C-:B------:R-:W-:Y:S02]  /*44b0*/  @!P5 IMAD.IADD R183, R183, 0x1, -R0.reuse ;  /* 0x00000001b7b7d824 */ /* 0x100fe400078e0a00 */
[C---:B------:R-:W-:Y:S01]  /*44c0*/  IMAD R187, R0.reuse, R3, R187 ;  /* 0x0000000300bb7224 */ /* 0x040fe200078e02bb */
[----:B------:R-:W-:Y:S01]  /*44d0*/  IABS R189, R9 ;  /* 0x0000000900bd7213 */ /* 0x000fe20000000000 */
        /* <DEDUP_REMOVED lines=9> */
[C---:B------:R-:W-:Y:S02]  /*4570*/  IMAD R189, R0.reuse, R5, R189 ;  /* 0x0000000500bd7224 */ /* 0x040fe400078e02bd */
[--C-:B------:R-:W-:Y:S02]  /*4580*/  @!P5 IMAD.IADD R183, R183, 0x1, -R0.reuse ;  /* 0x00000001b7b7d824 */ /* 0x100fe400078e0a00 */
[--C-:B------:R-:W-:Y:S01]  /*4590*/  @!P6 IMAD.IADD R187, R187, 0x1, -R0.reuse ;  /* 0x00000001bbbbe824 */ /* 0x100fe200078e0a00 */
[C---:B------:R-:W-:Y:S01]  /*45a0*/  ISETP.GT.U32.AND P5, PT, R0.reuse, R189, PT ;  /* 0x000000bd0000720c */ /* 0x040fe20003fa4070 */
[----:B------:R-:W-:Y:S02]  /*45b0*/  @!P2 IMAD.IADD R185, R185, 0x1, -R0 ;  /* 0x00000001b9b9a824 */ /* 0x000fe400078e0a00 */
[----:B------:R-:W-:Y:S01]  /*45c0*/  IMAD.HI.U32 R5, R7, R193, RZ ;  /* 0x000000c107057227 */ /* 0x000fe200078e00ff */
[C---:B------:R-:W-:Y:S02]  /*45d0*/  ISETP.GT.U32.AND P6, PT, R0.reuse, R187, PT ;  /* 0x000000bb0000720c */ /* 0x040fe40003fc4070 */
[----:B------:R-:W-:Y:S01]  /*45e0*/  ISETP.GT.U32.AND P2, PT, R0, R185, PT ;  /* 0x000000b90000720c */ /* 0x000fe20003f44070 */
[----:B------:R-:W-:Y:S01]  /*45f0*/  @!P1 IMAD.MOV R181, RZ, RZ, -R181 ;  /* 0x000000ffffb59224 */ /* 0x000fe200078e0ab5 */
[----:B------:R-:W-:Y:S01]  /*4600*/  ISETP.GE.AND P1, PT, R9, RZ, PT ;  /* 0x000000ff0900720c */ /* 0x000fe20003f26270 */
[----:B------:R-:W-:-:S02]  /*4610*/  IMAD.MOV R9, RZ, RZ, -R3 ;  /* 0x000000ffff097224 */ /* 0x000fc400078e0a03 */
[----:B------:R-:W-:Y:S02]  /*4620*/  IMAD.MOV R5, RZ, RZ, -R5 ;  /* 0x000000ffff057224 */ /* 0x000fe400078e0a05 */
[----:B------:R-:W-:Y:S02]  /*4630*/  VIADD R3, R8, 0xfc ;  /* 0x000000fc08037836 */ /* 0x000fe40000000000 */
[--C-:B------:R-:W-:Y:S02]  /*4640*/  @!P5 IMAD.IADD R189, R189, 0x1, -R0.reuse ;  /* 0x00000001bdbdd824 */ /* 0x100fe400078e0a00 */
[C---:B------:R-:W-:Y:S01]  /*4650*/  IMAD R191, R0.reuse, R9, R191 ;  /* 0x0000000900bf7224 */ /* 0x040fe200078e02bf */
[----:B------:R-:W-:Y:S01]  /*4660*/  IABS R195, R3 ;  /* 0x0000000300c37213 */ /* 0x000fe20000000000 */
[C---:B------:R-:W-:Y:S01]  /*4670*/  IMAD R193, R0.reuse, R5, R193 ;  /* 0x0000000500c17224 */ /* 0x040fe200078e02c1 */
[C---:B------:R-:W-:Y:S01]  /*4680*/  ISETP.GT.U32.AND P5, PT, R0.reuse, R189, PT ;  /* 0x000000bd0000720c */ /* 0x040fe20003fa4070 */
[--C-:B------:R-:W-:Y:S01]  /*4690*/  @!P6 IMAD.IADD R187, R187, 0x1, -R0.reuse ;  /* 0x00000001bbbbe824 */ /* 0x100fe200078e0a00 */
[C---:B------:R-:W-:Y:S01]  /*46a0*/  ISETP.GT.U32.AND P6, PT, R0.reuse, R191, PT ;  /* 0x000000bf0000720c */ /* 0x040fe20003fc4070 */
[----:B------:R-:W-:Y:S01]  /*46b0*/  @!P0 IMAD.MOV R183, RZ, RZ, -R183 ;  /* 0x000000ffffb78224 */ /* 0x000fe200078e0ab7 */
[----:B------:R-:W-:Y:S01]  /*46c0*/  ISETP.GE.AND P0, PT, R3, RZ, PT ;  /* 0x000000ff0300720c */ /* 0x000fe20003f06270 */
[----:B------:R-:W-:Y:S01]  /*46d0*/  @!P2 IMAD.IADD R185, R185, 0x1, -R0 ;  /* 0x00000001b9b9a824 */ /* 0x000fe200078e0a00 */
[----:B------:R-:W-:Y:S01]  /*46e0*/  ISETP.GT.U32.AND P2, PT, R0, R193, PT ;  /* 0x000000c10000720c */ /* 0x000fe20003f44070 */
[----:B------:R-:W-:Y:S01]  /*46f0*/  IMAD.HI.U32 R3, R7, R195, RZ ;  /* 0x000000c307037227 */ /* 0x000fe200078e00ff */
[----:B------:R-:W-:-:S03]  /*4700*/  LOP3.LUT R9, R4, 0xf8, RZ, 0xfc, !PT ;  /* 0x000000f804097812 */ /* 0x000fc600078efcff */
[----:B------:R-:W-:Y:S01]  /*4710*/  IMAD.MOV R5, RZ, RZ, -R3 ;  /* 0x000000ffff057224 */ /* 0x000fe200078e0a03 */
[----:B------:R-:W-:Y:S01]  /*4720*/  IABS R197, R9 ;  /* 0x0000000900c57213 */ /* 0x000fe20000000000 */
[--C-:B------:R-:W-:Y:S01]  /*4730*/  @!P5 IMAD.IADD R189, R189, 0x1, -R0.reuse ;  /* 0x00000001bdbdd824 */ /* 0x100fe200078e0a00 */
[----:B------:R-:W-:Y:S01]  /*4740*/  ISETP.GE.AND P5, PT, R9, RZ, PT ;  /* 0x000000ff0900720c */ /* 0x000fe20003fa6270 */
[----:B------:R-:W-:Y:S01]  /*4750*/  IMAD R195, R0, R5, R195 ;  /* 0x0000000500c37224 */ /* 0x000fe200078e02c3 */
[----:B------:R-:W-:Y:S01]  /*4760*/  LOP3.LUT R5, R4, 0xf4, RZ, 0xfc, !PT ;  /* 0x000000f404057812 */ /* 0x000fe200078efcff */
[--C-:B------:R-:W-:Y:S01]  /*4770*/  @!P6 IMAD.IADD R191, R191, 0x1, -R0.reuse ;  /* 0x00000001bfbfe824 */ /* 0x100fe200078e0a00 */
[----:B------:R-:W-:Y:S01]  /*4780*/  ISETP.GE.AND P6, PT, R11, RZ, PT ;  /* 0x000000ff0b00720c */ /* 0x000fe20003fc6270 */
[----:B------:R-:W-:Y:S01]  /*4790*/  @!P2 IMAD.IADD R193, R193, 0x1, -R0 ;  /* 0x00000001c1c1a824 */ /* 0x000fe200078e0a00 */
[----:B------:R-:W-:Y:S01]  /*47a0*/  IABS R199, R5 ;  /* 0x0000000500c77213 */ /* 0x000fe20000000000 */
[----:B------:R-:W-:Y:S01]  /*47b0*/  @!P1 IMAD.MOV R189, RZ, RZ, -R189 ;  /* 0x000000ffffbd9224 */ /* 0x000fe200078e0abd */
[C---:B------:R-:W-:Y:S01]  /*47c0*/  ISETP.GT.U32.AND P1, PT, R0.reuse, R195, PT ;  /* 0x000000c30000720c */ /* 0x040fe20003f24070 */
[----:B------:R-:W-:Y:S01]  /*47d0*/  @!P3 IMAD.MOV R185, RZ, RZ, -R185 ;  /* 0x000000ffffb9b224 */ /* 0x000fe200078e0ab9 */
[C---:B------:R-:W-:Y:S01]  /*47e0*/  ISETP.GT.U32.AND P3, PT, R0.reuse, R191, PT ;  /* 0x000000bf0000720c */ /* 0x040fe20003f64070 */
[----:B------:R-:W-:Y:S01]  /*47f0*/  IMAD.HI.U32 R3, R7, R197, RZ ;  /* 0x000000c507037227 */ /* 0x000fe200078e00ff */
[----:B------:R-:W-:-:S02]  /*4800*/  ISETP.GT.U32.AND P2, PT, R0, R193, PT ;  /* 0x000000c10000720c */ /* 0x000fc40003f44070 */
[----:B------:R-:W-:Y:S01]  /*4810*/  LOP3.LUT R9, R4, 0xf0, RZ, 0xfc, !PT ;  /* 0x000000f004097812 */ /* 0x000fe200078efcff */
[----:B------:R-:W-:Y:S01]  /*4820*/  @!P4 IMAD.MOV R187, RZ, RZ, -R187 ;  /* 0x000000ffffbbc224 */ /* 0x000fe200078e0abb */
[----:B------:R-:W-:Y:S01]  /*4830*/  ISETP.GE.AND P4, PT, R10, RZ, PT ;  /* 0x000000ff0a00720c */ /* 0x000fe20003f86270 */
[----:B------:R-:W-:Y:S01]  /*4840*/  IMAD.MOV R3, RZ, RZ, -R3 ;  /* 0x000000ffff037224 */ /* 0x000fe200078e0a03 */
[----:B------:R-:W-:Y:S02]  /*4850*/  IABS R201, R9 ;  /* 0x0000000900c97213 */ /* 0x000fe40000000000 */
[----:B------:R-:W-:Y:S01]  /*4860*/  LOP3.LUT R11, R4, 0xe4, RZ, 0xfc, !PT ;  /* 0x000000e4040b7812 */ /* 0x000fe200078efcff */
[----:B------:R-:W-:Y:S02]  /*4870*/  IMAD R197, R0, R3, R197 ;  /* 0x0000000300c57224 */ /* 0x000fe400078e02c5 */
[----:B------:R-:W-:Y:S01]  /*4880*/  VIADD R3, R8, 0xec ;  /* 0x000000ec08037836 */ /* 0x000fe20000000000 */
[----:B------:R-:W-:Y:S01]  /*4890*/  IABS R207, R11 ;  /* 0x0000000b00cf7213 */ /* 0x000fe20000000000 */
[----:B------:R-:W-:-:S02]  /*48a0*/  @!P1 IMAD.IADD R195, R195, 0x1, -R0 ;  /* 0x00000001c3c39824 */ /* 0x000fc400078e0a00 */
[--C-:B------:R-:W-:Y:S01]  /*48b0*/  @!P3 IMAD.IADD R191, R191, 0x1, -R0.reuse ;  /* 0x00000001bfbfb824 */ /* 0x100fe200078e0a00 */
[----:B------:R-:W-:Y:S01]  /*48c0*/  IABS R203, R3 ;  /* 0x0000000300cb7213 */ /* 0x000fe20000000000 */
[----:B------:R-:W-:Y:S01]  /*48d0*/  @!P2 IMAD.IADD R193, R193, 0x1, -R0 ;  /* 0x00000001c1c1a824 */ /* 0x000fe200078e0a00 */
[----:B------:R-:W-:Y:S01]  /*48e0*/  ISETP.GE.AND P2, PT, R3, RZ, PT ;  /* 0x000000ff0300720c */ /* 0x000fe20003f46270 */
[----:B------:R-:W-:Y:S01]  /*48f0*/  IMAD.HI.U32 R3, R7, R199, RZ ;  /* 0x000000c707037227 */ /* 0x000fe200078e00ff */
[C---:B------:R-:W-:Y:S02]  /*4900*/  ISETP.GT.U32.AND P1, PT, R0.reuse, R195, PT ;  /* 0x000000c30000720c */ /* 0x040fe40003f24070 */
[----:B------:R-:W-:Y:S01]  /*4910*/  ISETP.GE.AND P3, PT, R5, RZ, PT ;  /* 0x000000ff0500720c */ /* 0x000fe20003f66270 */
[----:B------:R-:W-:Y:S01]  /*4920*/  @!P4 IMAD.MOV R191, RZ, RZ, -R191 ;  /* 0x000000ffffbfc224 */ /* 0x000fe200078e0abf */
[----:B------:R-:W-:Y:S01]  /*4930*/  ISETP.GT.U32.AND P4, PT, R0, R197, PT ;  /* 0x000000c50000720c */ /* 0x000fe20003f84070 */
[----:B------:R-:W-:-:S02]  /*4940*/  IMAD.MOV R3, RZ, RZ, -R3 ;  /* 0x000000ffff037224 */ /* 0x000fc400078e0a03 */
[----:B------:R-:W-:-:S04]  /*4950*/  IMAD.HI.U32 R5, R7, R201, RZ ;  /* 0x000000c907057227 */ /* 0x000fc800078e00ff */
[C---:B------:R-:W-:Y:S02]  /*4960*/  IMAD R199, R0.reuse, R3, R199 ;  /* 0x0000000300c77224 */ /* 0x040fe400078e02c7 */
[--C-:B------:R-:W-:Y:S02]  /*4970*/  @!P1 IMAD.IADD R195, R195, 0x1, -R0.reuse ;  /* 0x00000001c3c39824 */ /* 0x100fe400078e0a00 */
[----:B------:R-:W-:Y:S01]  /*4980*/  IMAD.MOV R5, RZ, RZ, -R5 ;  /* 0x000000ffff057224 */ /* 0x000fe200078e0a05 */
[C---:B------:R-:W-:Y:S01]  /*4990*/  ISETP.GT.U32.AND P1, PT, R0.reuse, R199, PT ;  /* 0x000000c70000720c */ /* 0x040fe20003f24070 */
[----:B------:R-:W-:Y:S02]  /*49a0*/  @!P4 IMAD.IADD R197, R197, 0x1, -R0 ;  /* 0x00000001c5c5c824 */ /* 0x000fe400078e0a00 */
[----:B------:R-:W-:Y:S01]  /*49b0*/  @!P6 IMAD.MOV R193, RZ, RZ, -R193 ;  /* 0x000000ffffc1e224 */ /* 0x000fe200078e0ac1 */
[----:B------:R-:W-:Y:S01]  /*49c0*/  ISETP.GE.AND P6, PT, R9, RZ, PT ;  /* 0x000000ff0900720c */ /* 0x000fe20003fc6270 */
[----:B------:R-:W-:Y:S01]  /*49d0*/  IMAD.HI.U32 R3, R7, R203, RZ ;  /* 0x000000cb07037227 */ /* 0x000fe200078e00ff */
[----:B------:R-:W-:-:S02]  /*49e0*/  ISETP.GT.U32.AND P4, PT, R0, R197, PT ;  /* 0x000000c50000720c */ /* 0x000fc40003f84070 */
[----:B------:R-:W-:Y:S01]  /*49f0*/  LOP3.LUT R9, R4, 0xe8, RZ, 0xfc, !PT ;  /* 0x000000e804097812 */ /* 0x000fe200078efcff */
[C---:B------:R-:W-:Y:S02]  /*4a00*/  IMAD R201, R0.reuse, R5, R201 ;  /* 0x0000000500c97224 */ /* 0x040fe400078e02c9 */
[----:B------:R-:W-:Y:S01]  /*4a10*/  IMAD.MOV R5, RZ, RZ, -R3 ;  /* 0x000000ffff057224 */ /* 0x000fe200078e0a03 */
[----:B------:R-:W-:Y:S01]  /*4a20*/  IABS R205, R9 ;  /* 0x0000000900cd7213 */ /* 0x000fe20000000000 */
[----:B------:R-:W-:Y:S02]  /*4a30*/  @!P1 IMAD.IADD R199, R199, 0x1, -R0 ;  /* 0x00000001c7c79824 */ /* 0x000fe400078e0a00 */
[C---:B------:R-:W-:Y:S02]  /*4a40*/  IMAD R203, R0.reuse, R5, R203 ;  /* 0x0000000500cb7224 */ /* 0x040fe400078e02cb */
[----:B------:R-:W-:Y:S01]  /*4a50*/  IMAD.HI.U32 R3, R7, R205, RZ ;  /* 0x000000cd07037227 */ /* 0x000fe200078e00ff */
[----:B------:R-:W-:-:S03]  /*4a60*/  ISETP.GT.U32.AND P1, PT, R0, R199, PT ;  /* 0x000000c70000720c */ /* 0x000fc60003f24070 */
[----:B------:R-:W-:Y:S01]  /*4a70*/  @!P4 IMAD.IADD R197, R197, 0x1, -R0 ;  /* 0x00000001c5c5c824 */ /* 0x000fe200078e0a00 */
[C---:B------:R-:W-:Y:S01]  /*4a80*/  ISETP.GT.U32.AND P4, PT, R0.reuse, R203, PT ;  /* 0x000000cb0000720c */ /* 0x040fe20003f84070 */
[----:B------:R-:W-:Y:S01]  /*4a90*/  @!P0 IMAD.MOV R195, RZ, RZ, -R195 ;  /* 0x000000ffffc38224 */ /* 0x000fe200078e0ac3 */
[----:B------:R-:W-:Y:S01]  /*4aa0*/  ISETP.GT.U32.AND P0, PT, R0, R201, PT ;  /* 0x000000c90000720c */ /* 0x000fe20003f04070 */
[----:B------:R-:W-:Y:S02]  /*4ab0*/  IMAD.MOV R5, RZ, RZ, -R3 ;  /* 0x000000ffff057224 */ /* 0x000fe400078e0a03 */
[----:B------:R-:W-:-:S04]  /*4ac0*/  IMAD.HI.U32 R3, R7, R207, RZ ;  /* 0x000000cf07037227 */ /* 0x000fc800078e00ff */
[C---:B------:R-:W-:Y:S02]  /*4ad0*/  IMAD R205, R0.reuse, R5, R205 ;  /* 0x0000000500cd7224 */ /* 0x040fe400078e02cd */
[----:B------:R-:W-:Y:S02]  /*4ae0*/  IMAD.MOV R5, RZ, RZ, -R3 ;  /* 0x000000ffff057224 */ /* 0x000fe400078e0a03 */
[--C-:B------:R-:W-:Y:S01]  /*4af0*/  @!P1 IMAD.IADD R199, R199, 0x1, -R0.reuse ;  /* 0x00000001c7c79824 */ /* 0x100fe200078e0a00 */
[----:B------:R-:W-:Y:S01]  /*4b00*/  ISETP.GE.AND P1, PT, R9, RZ, PT ;  /* 0x000000ff0900720c */ /* 0x000fe20003f26270 */
[----:B------:R-:W-:Y:S01]  /*4b10*/  IMAD R207, R0, R5, R207 ;  /* 0x0000000500cf7224 */ /* 0x000fe200078e02cf */
[----:B------:R-:W-:Y:S01]  /*4b20*/  LOP3.LUT R9, R4, 0xd8, RZ, 0xfc, !PT ;  /* 0x000000d804097812 */ /* 0x000fe200078efcff */
[--C-:B------:R-:W-:Y:S02]  /*4b30*/  @!P4 IMAD.IADD R203, R203, 0x1, -R0.reuse ;  /* 0x00000001cbcbc824 */ /* 0x100fe400078e0a00 */
[----:B------:R-:W-:Y:S01]  /*4b40*/  @!P0 IMAD.IADD R201, R201, 0x1, -R0 ;  /* 0x00000001c9c98824 */ /* 0x000fe200078e0a00 */
[----:B------:R-:W-:Y:S01]  /*4b50*/  IABS R10, R9 ;  /* 0x00000009000a7213 */ /* 0x000fe20000000000 */
[----:B------:R-:W-:Y:S01]  /*4b60*/  @!P3 IMAD.MOV R199, RZ, RZ, -R199 ;  /* 0x000000ffffc7b224 */ /* 0x000fe200078e0ac7 */
[C---:B------:R-:W-:Y:S01]  /*4b70*/  ISETP.GT.U32.AND P3, PT, R0.reuse, R207, PT ;  /* 0x000000cf0000720c */ /* 0x040fe20003f64070 */
[----:B------:R-:W-:Y:S01]  /*4b80*/  IMAD.HI.U32 R3, R7, R209, RZ ;  /* 0x000000d107037227 */ /* 0x000fe200078e00ff */
[----:B------:R-:W-:-:S02]  /*4b90*/  ISETP.GT.U32.AND P4, PT, R0, R203, PT ;  /* 0x000000cb0000720c */ /* 0x000fc40003f84070 */
[C---:B------:R-:W-:Y:S01]  /*4ba0*/  ISETP.GT.U32.AND P0, PT, R0.reuse, R201, PT ;  /* 0x000000c90000720c */ /* 0x040fe20003f04070 */
[----:B------:R-:W-:Y:S01]  /*4bb0*/  @!P5 IMAD.MOV R197, RZ, RZ, -R197 ;  /* 0x000000ffffc5d224 */ /* 0x000fe200078e0ac5 */
[----:B------:R-:W-:Y:S01]  /*4bc0*/  ISETP.GT.U32.AND P5, PT, R0, R205, PT ;  /* 0x000000cd0000720c */ /* 0x000fe20003fa4070 */
[----:B------:R-:W-:Y:S02]  /*4bd0*/  IMAD.MOV R3, RZ, RZ, -R3 ;  /* 0x000000ffff037224 */ /* 0x000fe400078e0a03 */
[----:B------:R-:W-:Y:S02]  /*4be0*/  VIADD R5, R8, 0xdc ;  /* 0x000000dc08057836 */ /* 0x000fe40000000000 */
[C---:B------:R-:W-:Y:S02]  /*4bf0*/  IMAD R209, R0.reuse, R3, R209 ;  /* 0x0000000300d17224 */ /* 0x040fe400078e02d1 */
[--C-:B------:R-:W-:Y:S01]  /*4c00*/  @!P3 IMAD.IADD R207, R207, 0x1, -R0.reuse ;  /* 0x00000001cfcfb824 */ /* 0x100fe200078e0a00 */
[----:B------:R-:W-:Y:S01]  /*4c10*/  IABS R58, R5 ;  /* 0x00000005003a7213 */ /* 0x000fe20000000000 */
[--C-:B------:R-:W-:Y:S01]  /*4c20*/  @!P4 IMAD.IADD R203, R203, 0x1, -R0.reuse ;  /* 0x00000001cbcbc824 */ /* 0x100fe200078e0a00 */
[C---:B------:R-:W-:Y:S01]  /*4c30*/  ISETP.GT.U32.AND P4, PT, R0.reuse, R209, PT ;  /* 0x000000d10000720c */ /* 0x040fe20003f84070 */
[--C-:B------:R-:W-:Y:S01]  /*4c40*/  @!P0 IMAD.IADD R201, R201, 0x1, -R0.reuse ;  /* 0x00000001c9c98824 */ /* 0x100fe200078e0a00 */
[C---:B------:R-:W-:Y:S01]  /*4c50*/  ISETP.GT.U32.AND P3, PT, R0.reuse, R207, PT ;  /* 0x000000cf0000720c */ /* 0x040fe20003f64070 */
[----:B------:R-:W-:Y:S01]  /*4c60*/  @!P5 IMAD.IADD R205, R205, 0x1, -R0 ;  /* 0x00000001cdcdd824 */ /* 0x000fe200078e0a00 */
[----:B------:R-:W-:Y:S01]  /*4c70*/  ISETP.GE.AND P0, PT, R5, RZ, PT ;  /* 0x000000ff0500720c */ /* 0x000fe20003f06270 */
[----:B------:R-:W-:Y:S01]  /*4c80*/  @!P6 IMAD.MOV R201, RZ, RZ, -R201 ;  /* 0x000000ffffc9e224 */ /* 0x000fe200078e0ac9 */
[----:B------:R-:W-:Y:S01]  /*4c90*/  ISETP.GE.AND P6, PT, R11, RZ, PT ;  /* 0x000000ff0b00720c */ /* 0x000fe20003fc6270 */
[----:B------:R-:W-:Y:S01]  /*4ca0*/  IMAD.HI.U32 R5, R7, R10, RZ ;  /* 0x0000000a07057227 */ /* 0x000fe200078e00ff */
[----:B------:R-:W-:-:S02]  /*4cb0*/  ISETP.GT.U32.AND P5, PT, R0, R205, PT ;  /* 0x000000cd0000720c */ /* 0x000fc40003fa4070 */
[----:B------:R-:W-:Y:S01]  /*4cc0*/  LOP3.LUT R11, R4, 0xc8, RZ, 0xfc, !PT ;  /* 0x000000c8040b7812 */ /* 0x000fe200078efcff */
[----:B------:R-:W-:-:S03]  /*4cd0*/  IMAD.HI.U32 R3, R7, R58, RZ ;  /* 0x0000003a07037227 */ /* 0x000fc600078e00ff */
[----:B0-----:R-:W-:Y:S01]  /*4ce0*/  IABS R14, R11 ;  /* 0x0000000b000e7213 */ /* 0x001fe20000000000 */
[----:B------:R-:W-:Y:S02]  /*4cf0*/  IMAD.MOV R5, RZ, RZ, -R5 ;  /* 0x000000ffff057224 */ /* 0x000fe400078e0a05 */
[----:B------:R-:W-:Y:S01]  /*4d00*/  @!P4 IMAD.IADD R209, R209, 0x1, -R0 ;  /* 0x00000001d1d1c824 */ /* 0x000fe200078e0a00 */
[----:B------:R-:W-:Y:S01]  /*4d10*/  ISETP.GE.AND P4, PT, R9, RZ, PT ;  /* 0x000000ff0900720c */ /* 0x000fe20003f86270 */
[----:B------:R-:W-:Y:S02]  /*4d20*/  IMAD.MOV R3, RZ, RZ, -R3 ;  /* 0x000000ffff037224 */ /* 0x000fe400078e0a03 */
[C---:B------:R-:W-:Y:S02]  /*4d30*/  IMAD R10, R0.reuse, R5, R10 ;  /* 0x00000005000a7224 */ /* 0x040fe400078e020a */
[----:B------:R-:W-:Y:S02]  /*4d40*/  @!P3 IMAD.IADD R207, R207, 0x1, -R0 ;  /* 0x00000001cfcfb824 */ /* 0x000fe400078e0a00 */
[----:B------:R-:W-:Y:S01]  /*4d50*/  @!P2 IMAD.MOV R203, RZ, RZ, -R203 ;  /* 0x000000ffffcba224 */ /* 0x000fe200078e0acb */
[C---:B------:R-:W-:Y:S01]  /*4d60*/  ISETP.GT.U32.AND P2, PT, R0.reuse, R209, PT ;  /* 0x000000d10000720c */ /* 0x040fe20003f44070 */
[----:B------:R-:W-:Y:S01]  /*4d70*/  IMAD R58, R0, R3, R58 ;  /* 0x00000003003a7224 */ /* 0x000fe200078e023a */
[----:B------:R-:W-:Y:S01]  /*4d80*/  LOP3.LUT R3, R4, 0xd4, RZ, 0xfc, !PT ;  /* 0x000000d404037812 */ /* 0x000fe200078efcff */
[----:B------:R-:W-:Y:S01]  /*4d90*/  @!P6 IMAD.MOV R207, RZ, RZ, -R207 ;  /* 0x000000ffffcfe224 */ /* 0x000fe200078e0acf */
[C---:B------:R-:W-:Y:S01]  /*4da0*/  ISETP.GT.U32.AND P6, PT, R0.reuse, R10, PT ;  /* 0x0000000a0000720c */ /* 0x040fe20003fc4070 */
[----:B------:R-:W-:Y:S01]  /*4db0*/  @!P5 IMAD.IADD R205, R205, 0x1, -R0 ;  /* 0x00000001cdcdd824 */ /* 0x000fe200078e0a00 */
[----:B------:R-:W-:Y:S01]  /*4dc0*/  ISETP.GT.U32.AND P3, PT, R0, R58, PT ;  /* 0x0000003a0000720c */ /* 0x000fe20003f64070 */
[----:B------:R-:W-:Y:S01]  /*4dd0*/  VIADD R5, R8, 0xcc ;  /* 0x000000cc08057836 */ /* 0x000fe20000000000 */
[----:B------:R-:W-:Y:S01]  /*4de0*/  ISETP.GE.AND P5, PT, R12, RZ, PT ;  /* 0x000000ff0c00720c */ /* 0x000fe20003fa6270 */
[----:B------:R-:W-:Y:S01]  /*4df0*/  @!P1 IMAD.MOV R205, RZ, RZ, -R205 ;  /* 0x000000ffffcd9224 */ /* 0x000fe200078e0acd */
[----:B------:R-:W-:-:S02]  /*4e00*/  IABS R56, R3 ;  /* 0x0000000300387213 */ /* 0x000fc40000000000 */
[----:B------:R-:W-:Y:S01]  /*4e10*/  ISETP.GE.AND P1, PT, R3, RZ, PT ;  /* 0x000000ff0300720c */ /* 0x000fe20003f26270 */
[--C-:B------:R-:W-:Y:S01]  /*4e20*/  @!P2 IMAD.IADD R209, R209, 0x1, -R0.reuse ;  /* 0x00000001d1d1a824 */ /* 0x100fe200078e0a00 */
[----:B------:R-:W-:Y:S02]  /*4e30*/  LOP3.LUT R3, R4, 0xd0, RZ, 0xfc, !PT ;  /* 0x000000d004037812 */ /* 0x000fe400078efcff */
[----:B------:R-:W-:Y:S01]  /*4e40*/  IABS R54, R5 ;  /* 0x0000000500367213 */ /* 0x000fe20000000000 */
[--C-:B------:R-:W-:Y:S01]  /*4e50*/  @!P6 IMAD.IADD R10, R10, 0x1, -R0.reuse ;  /* 0x000000010a0ae824 */ /* 0x100fe200078e0a00 */
[----:B------:R-:W-:Y:S01]  /*4e60*/  ISETP.GE.AND P2, PT, R3, RZ, PT ;  /* 0x000000ff0300720c */ /* 0x000fe20003f46270 */
[----:B------:R-:W-:Y:S01]  /*4e70*/  @!P3 IMAD.IADD R58, R58, 0x1, -R0 ;  /* 0x000000013a3ab824 */ /* 0x000fe200078e0a00 */
[----:B------:R-:W-:Y:S01]  /*4e80*/  IABS R12, R3 ;  /* 0x00000003000c7213 */ /* 0x000fe20000000000 */
[----:B------:R-:W-:Y:S01]  /*4e90*/  IMAD.HI.U32 R3, R7, R56, RZ ;  /* 0x0000003807037227 */ /* 0x000fe200078e00ff */
[----:B------:R-:W-:-:S02]  /*4ea0*/  ISETP.GT.U32.AND P6, PT, R0, R10, PT ;  /* 0x0000000a0000720c */ /* 0x000fc40003fc4070 */
[----:B------:R-:W-:Y:S01]  /*4eb0*/  ISETP.GT.U32.AND P3, PT, R0, R58, PT ;  /* 0x0000003a0000720c */ /* 0x000fe20003f64070 */
[----:B------:R-:W-:Y:S02]  /*4ec0*/  IMAD.MOV R9, RZ, RZ, -R3 ;  /* 0x000000ffff097224 */ /* 0x000fe400078e0a03 */
[----:B------:R-:W-:-:S04]  /*4ed0*/  IMAD.HI.U32 R3, R7, R12, RZ ;  /* 0x0000000c07037227 */ /* 0x000fc800078e00ff */
[----:B------:R-:W-:Y:S01]  /*4ee0*/  @!P5 IMAD.MOV R209, RZ, RZ, -R209 ;  /* 0x000000ffffd1d224 */ /* 0x000fe200078e0ad1 */
[----:B------:R-:W-:Y:S01]  /*4ef0*/  ISETP.GE.AND P5, PT, R5, RZ, PT ;  /* 0x000000ff0500720c */ /* 0x000fe20003fa6270 */
[----:B------:R-:W-:Y:S02]  /*4f00*/  IMAD.MOV R5, RZ, RZ, -R3 ;  /* 0x000000ffff057224 */ /* 0x000fe400078e0a03 */
[----:B------:R-:W-:-:S04]  /*4f10*/  IMAD.HI.U32 R3, R7, R54, RZ ;  /* 0x0000003607037227 */ /* 0x000fc800078e00ff */
[----:B------:R-:W-:Y:S02]  /*4f20*/  IMAD R12, R0, R5, R12 ;  /* 0x00000005000c7224 */ /* 0x000fe400078e020c */
[----:B------:R-:W-:Y:S02]  /*4f30*/  IMAD.MOV R3, RZ, RZ, -R3 ;  /* 0x000000ffff037224 */ /* 0x000fe400078e0a03 */
[--C-:B------:R-:W-:Y:S01]  /*4f40*/  @!P6 IMAD.IADD R10, R10, 0x1, -R0.reuse ;  /* 0x000000010a0ae824 */ /* 0x100fe200078e0a00 */
[----:B------:R-:W-:Y:S01]  /*4f50*/  ISETP.GT.U32.AND P6, PT, R0, R12, PT ;  /* 0x0000000c0000720c */ /* 0x000fe20003fc4070 */
[----:B------:R-:W-:Y:S02]  /*4f60*/  @!P3 IMAD.IADD R58, R58, 0x1, -R0 ;  /* 0x000000013a3ab824 */ /* 0x000fe400078e0a00 */
[----:B------:R-:W-:Y:S02]  /*4f70*/  IMAD R54, R0, R3, R54 ;  /* 0x0000000300367224 */ /* 0x000fe400078e0236 */
[----:B------:R-:W-:-:S02]  /*4f80*/  @!P0 IMAD.MOV R58, RZ, RZ, -R58 ;  /* 0x000000ffff3a8224 */ /* 0x000fc400078e0a3a */
[C---:B------:R-:W-:Y:S01]  /*4f90*/  IMAD R56, R0.reuse, R9, R56 ;  /* 0x0000000900387224 */ /* 0x040fe200078e0238 */
[C---:B------:R-:W-:Y:S01]  /*4fa0*/  ISETP.GT.U32.AND P0, PT, R0.reuse, R54, PT ;  /* 0x000000360000720c */ /* 0x040fe20003f04070 */
[----:B------:R-:W-:Y:S02]  /*4fb0*/  @!P4 IMAD.MOV R10, RZ, RZ, -R10 ;  /* 0x000000ffff0ac224 */ /* 0x000fe400078e0a0a */
[----:B------:R-:W-:Y:S01]  /*4fc0*/  IMAD.HI.U32 R3, R7, R14, RZ ;  /* 0x0000000e07037227 */ /* 0x000fe200078e00ff */
[----:B------:R-:W-:-:S03]  /*4fd0*/  ISETP.GT.U32.AND P3, PT, R0, R56, PT ;  /* 0x000000380000720c */ /* 0x000fc60003f64070 */
[--C-:B------:R-:W-:Y:S01]  /*4fe0*/  @!P6 IMAD.IADD R12, R12, 0x1, -R0.reuse ;  /* 0x000000010c0ce824 */ /* 0x100fe200078e0a00 */
[----:B------:R-:W-:Y:S01]  /*4ff0*/  ISETP.GE.AND P6, PT, R11, RZ, PT ;  /* 0x000000ff0b00720c */ /* 0x000fe20003fc6270 */
[----:B------:R-:W-:Y:S01]  /*5000*/  IMAD.HI.U32 R5, R7, R161, RZ ;  /* 0x000000a107057227 */ /* 0x000fe200078e00ff */
[----:B------:R-:W-:Y:S02]  /*5010*/  LOP3.LUT R11, R4, 0xb8, RZ, 0xfc, !PT ;  /* 0x000000b8040b7812 */ /* 0x000fe400078efcff */
[----:B------:R-:W-:Y:S01]  /*5020*/  ISETP.GT.U32.AND P4, PT, R0, R12, PT ;  /* 0x0000000c0000720c */ /* 0x000fe20003f84070 */
[----:B------:R-:W-:Y:S01]  /*5030*/  @!P0 IMAD.IADD R54, R54, 0x1, -R0 ;  /* 0x0000000136368824 */ /* 0x000fe200078e0a00 */
[----:B------:R-:W-:Y:S01]  /*5040*/  IABS R49, R11 ;  /* 0x0000000b00317213 */ /* 0x000fe20000000000 */
[----:B------:R-:W-:Y:S02]  /*5050*/  IMAD.MOV R3, RZ, RZ, -R3 ;  /* 0x000000ffff037224 */ /* 0x000fe400078e0a03 */
[----:B------:R-:W-:Y:S01]  /*5060*/  IMAD.MOV R5, RZ, RZ, -R5 ;  /* 0x000000ffff057224 */ /* 0x000fe200078e0a05 */
[C---:B------:R-:W-:Y:S01]  /*5070*/  ISETP.GT.U32.AND P0, PT, R0.reuse, R54, PT ;  /* 0x000000360000720c */ /* 0x040fe20003f04070 */
[----:B------:R-:W-:-:S02]  /*5080*/  IMAD R14, R0, R3, R14 ;  /* 0x00000003000e7224 */ /* 0x000fc400078e020e */
[--C-:B------:R-:W-:Y:S02]  /*5090*/  @!P3 IMAD.IADD R56, R56, 0x1, -R0.reuse ;  /* 0x000000013838b824 */ /* 0x100fe400078e0a00 */
[----:B------:R-:W-:Y:S02]  /*50a0*/  IMAD R161, R0, R5, R161 ;  /* 0x0000000500a17224 */ /* 0x000fe400078e02a1 */
[----:B------:R-:W-:Y:S01]  /*50b0*/  @!P4 IMAD.IADD R12, R12, 0x1, -R0 ;  /* 0x000000010c0cc824 */ /* 0x000fe200078e0a00 */
[----:B------:R-:W-:Y:S01]  /*50c0*/  ISETP.GT.U32.AND P3, PT, R0, R56, PT ;  /* 0x000000380000720c */ /* 0x000fe20003f64070 */
[----:B------:R-:W-:Y:S02]  /*50d0*/  VIADD R3, R8, 0xbc ;  /* 0x000000bc08037836 */ /* 0x000fe40000000000 */
[----:B------:R-:W-:Y:S01]  /*50e0*/  @!P2 IMAD.MOV R12, RZ, RZ, -R12 ;  /* 0x000000ffff0ca224 */ /* 0x000fe200078e0a0c */
[----:B------:R-:W-:Y:S01]  /*50f0*/  ISETP.GT.U32.AND P2, PT, R0, R14, PT ;  /* 0x0000000e0000720c */ /* 0x000fe20003f44070 */
[----:B------:R-:W-:Y:S01]  /*5100*/  @!P0 IMAD.IADD R54, R54, 0x1, -R0 ;  /* 0x0000000136368824 */ /* 0x000fe200078e0a00 */
[----:B------:R-:W-:Y:S01]  /*5110*/  ISETP.GT.U32.AND P0, PT, R0, R161, PT ;  /* 0x000000a10000720c */ /* 0x000fe20003f04070 */
[----:B------:R-:W-:Y:S01]  /*5120*/  VIADD R5, R8, 0xac ;  /* 0x000000ac08057836 */ /* 0x000fe20000000000 */
[----:B------:R-:W-:Y:S01]  /*5130*/  IABS R159, R3 ;  /* 0x00000003009f7213 */ /* 0x000fe20000000000 */
[----:B------:R-:W-:Y:S01]  /*5140*/  IMAD.HI.U32 R9, R7, R51, RZ ;  /* 0x0000003307097227 */ /* 0x000fe200078e00ff */
[----:B------:R-:W-:-:S02]  /*5150*/  ISETP.GE.AND P4, PT, R3, RZ, PT ;  /* 0x000000ff0300720c */ /* 0x000fc40003f86270 */
[----:B------:R-:W-:Y:S01]  /*5160*/  IABS R151, R5 ;  /* 0x0000000500977213 */ /* 0x000fe20000000000 */
[----:B------:R-:W-:Y:S01]  /*5170*/  @!P3 IMAD.IADD R56, R56, 0x1, -R0 ;  /* 0x000000013838b824 */ /* 0x000fe200078e0a00 */
[----:B------:R-:W-:Y:S01]  /*5180*/  ISETP.GE.AND P3, PT, R15, RZ, PT ;  /* 0x000000ff0f00720c */ /* 0x000fe20003f66270 */
[----:B------:R-:W-:Y:S01]  /*5190*/  IMAD.HI.U32 R3, R7, R159, RZ ;  /* 0x0000009f07037227 */ /* 0x000fe200078e00ff */
[----:B------:R-:W-:-:S03]  /*51a0*/  LOP3.LUT R15, R4, 0xb4, RZ, 0xfc, !PT ;  /* 0x000000b4040f7812 */ /* 0x000fc600078efcff */
[--C-:B------:R-:W-:Y:S01]  /*51b0*/  @!P2 IMAD.IADD R14, R14, 0x1, -R0.reuse ;  /* 0x000000010e0ea824 */ /* 0x100fe200078e0a00 */
[----:B------:R-:W-:Y:S01]  /*51c0*/  IABS R157, R15 ;  /* 0x0000000f009d7213 */ /* 0x000fe20000000000 */
[----:B------:R-:W-:Y:S02]  /*51d0*/  @!P0 IMAD.IADD R161, R161, 0x1, -R0 ;  /* 0x00000001a1a18824 */ /* 0x000fe400078e0a00 */
[----:B------:R-:W-:Y:S01]  /*51e0*/  @!P1 IMAD.MOV R56, RZ, RZ, -R56 ;  /* 0x000000ffff389224 */ /* 0x000fe200078e0a38 */
[C---:B------:R-:W-:Y:S01]  /*51f0*/  ISETP.GT.U32.AND P2, PT, R0.reuse, R14, PT ;  /* 0x0000000e0000720c */ /* 0x040fe20003f44070 */
[----:B------:R-:W-:Y:S01]  /*5200*/  IMAD.MOV R3, RZ, RZ, -R3 ;  /* 0x000000ffff037224 */ /* 0x000fe200078e0a03 */
[----:B------:R-:W-:Y:S01]  /*5210*/  ISETP.GE.AND P1, PT, R5, RZ, PT ;  /* 0x000000ff0500720c */ /* 0x000fe20003f26270 */
[----:B------:R-:W-:Y:S01]  /*5220*/  IMAD.HI.U32 R5, R7, R49, RZ ;  /* 0x0000003107057227 */ /* 0x000fe200078e00ff */
[----:B------:R-:W-:-:S03]  /*5230*/  ISETP.GT.U32.AND P0, PT, R0, R161, PT ;  /* 0x000000a10000720c */ /* 0x000fc60003f04070 */
[----:B------:R-:W-:Y:S02]  /*5240*/  IMAD.MOV R9, RZ, RZ, -R9 ;  /* 0x000000ffff097224 */ /* 0x000fe400078e0a09 */
[----:B------:R-:W-:Y:S02]  /*5250*/  IMAD.MOV R5, RZ, RZ, -R5 ;  /* 0x000000ffff057224 */ /* 0x000fe400078e0a05 */
[C---:B------:R-:W-:Y:S02]  /*5260*/  IMAD R159, R0.reuse, R3, R159 ;  /* 0x00000003009f7224 */ /* 0x040fe400078e029f */
[C---:B------:R-:W-:Y:S02]  /*5270*/  IMAD R51, R0.reuse, R9, R51 ;  /* 0x0000000900337224 */ /* 0x040fe400078e0233 */
[----:B------:R-:W-:Y:S02]  /*5280*/  IMAD R49, R0, R5, R49 ;  /* 0x0000000500317224 */ /* 0x000fe400078e0231 */
[----:B------:R-:W-:Y:S01]  /*5290*/  @!P2 IMAD.IADD R14, R14, 0x1, -R0 ;  /* 0x000000010e0ea824 */ /* 0x000fe200078e0a00 */
[C---:B------:R-:W-:Y:S01]  /*52a0*/  ISETP.GT.U32.AND P2, PT, R0.reuse, R159, PT ;  /* 0x0000009f0000720c */ /* 0x040fe20003f44070 */
[----:B------:R-:W-:Y:S01]  /*52b0*/  @!P5 IMAD.MOV R54, RZ, RZ, -R54 ;  /* 0x000000ffff36d224 */ /* 0x000fe200078e0a36 */
[C---:B------:R-:W-:Y:S01]  /*52c0*/  ISETP.GT.U32.AND P5, PT, R0.reuse, R51, PT ;  /* 0x000000330000720c */ /* 0x040fe20003fa4070 */
[----:B------:R-:W-:Y:S01]  /*52d0*/  @!P0 IMAD.IADD R161, R161, 0x1, -R0 ;  /* 0x00000001a1a18824 */ /* 0x000fe200078e0a00 */
[----:B------:R-:W-:Y:S01]  /*52e0*/  ISETP.GT.U32.AND P0, PT, R0, R49, PT ;  /* 0x000000310000720c */ /* 0x000fe20003f04070 */
[----:B------:R-:W-:-:S04]  /*52f0*/  IMAD.HI.U32 R9, R7, R157, RZ ;  /* 0x0000009d07097227 */ /* 0x000fc800078e00ff */
[----:B------:R-:W-:Y:S02]  /*5300*/  IMAD.MOV R9, RZ, RZ, -R9 ;  /* 0x000000ffff097224 */ /* 0x000fe400078e0a09 */
[----:B------:R-:W-:-:S04]  /*5310*/  IMAD.HI.U32 R5, R7, R151, RZ ;  /* 0x0000009707057227 */ /* 0x000fc800078e00ff */
[--C-:B------:R-:W-:Y:S02]  /*5320*/  @!P2 IMAD.IADD R159, R159, 0x1, -R0.reuse ;  /* 0x000000019f9fa824 */ /* 0x100fe400078e0a00 */
[--C-:B------:R-:W-:Y:S02]  /*5330*/  @!P5 IMAD.IADD R51, R51, 0x1, -R0.reuse ;  /* 0x000000013333d824 */ /* 0x100fe400078e0a00 */
[----:B------:R-:W-:Y:S01]  /*5340*/  @!P0 IMAD.IADD R49, R49, 0x1, -R0 ;  /* 0x0000000131318824 */ /* 0x000fe200078e0a00 */
[C---:B------:R-:W-:Y:S01]  /*5350*/  ISETP.GT.U32.AND P0, PT, R0.reuse, R159, PT ;  /* 0x0000009f0000720c */ /* 0x040fe20003f04070 */
[C---:B------:R-:W-:Y:S01]  /*5360*/  IMAD R157, R0.reuse, R9, R157 ;  /* 0x00000009009d7224 */ /* 0x040fe200078e029d */
[----:B------:R-:W-:Y:S01]  /*5370*/  ISETP.GT.U32.AND P2, PT, R0, R51, PT ;  /* 0x000000330000720c */ /* 0x000fe20003f44070 */
[----:B------:R-:W-:Y:S01]  /*5380*/  IMAD.HI.U32 R3, R7, R155, RZ ;  /* 0x0000009b07037227 */ /* 0x000fe200078e00ff */
[----:B------:R-:W-:Y:S02]  /*5390*/  LOP3.LUT R9, R4, 0xa8, RZ, 0xfc, !PT ;  /* 0x000000a804097812 */ /* 0x000fe400078efcff */
[----:B------:R-:W-:Y:S01]  /*53a0*/  ISETP.GT.U32.AND P5, PT, R0, R157, PT ;  /* 0x0000009d0000720c */ /* 0x000fe20003fa4070 */
[----:B------:R-:W-:Y:S01]  /*53b0*/  IMAD.MOV R5, RZ, RZ, -R5 ;  /* 0x000000ffff057224 */ /* 0x000fe200078e0a05 */
[----:B------:R-:W-:Y:S01]  /*53c0*/  IABS R149, R9 ;  /* 0x0000000900957213 */ /* 0x000fe20000000000 */
[----:B------:R-:W-:-:S02]  /*53d0*/  IMAD.MOV R3, RZ, RZ, -R3 ;  /* 0x000000ffff037224 */ /* 0x000fc400078e0a03 */
[C---:B------:R-:W-:Y:S02]  /*53e0*/  IMAD R151, R0.reuse, R5, R151 ;  /* 0x0000000500977224 */ /* 0x040fe400078e0297 */
[C---:B------:R-:W-:Y:S02]  /*53f0*/  IMAD R155, R0.reuse, R3, R155 ;  /* 0x00000003009b7224 */ /* 0x040fe400078e029b */
[--C-:B------:R-:W-:Y:S01]  /*5400*/  @!P0 IMAD.IADD R159, R159, 0x1, -R0.reuse ;  /* 0x000000019f9f8824 */ /* 0x100fe200078e0a00 */
[C---:B------:R-:W-:Y:S01]  /*5410*/  ISETP.GT.U32.AND P0, PT, R0.reuse, R151, PT ;  /* 0x000000970000720c */ /* 0x040fe20003f04070 */
[--C-:B------:R-:W-:Y:S01]  /*5420*/  @!P2 IMAD.IADD R51, R51, 0x1, -R0.reuse ;  /* 0x000000013333a824 */ /* 0x100fe200078e0a00 */
[C---:B------:R-:W-:Y:S01]  /*5430*/  ISETP.GT.U32.AND P2, PT, R0.reuse, R155, PT ;  /* 0x0000009b0000720c */ /* 0x040fe20003f44070 */
[----:B------:R-:W-:Y:S02]  /*5440*/  @!P5 IMAD.IADD R157, R157, 0x1, -R0 ;  /* 0x000000019d9dd824 */ /* 0x000fe400078e0a00 */
[----:B------:R-:W-:Y:S01]  /*5450*/  @!P6 IMAD.MOV R14, RZ, RZ, -R14 ;  /* 0x000000ffff0ee224 */ /* 0x000fe200078e0a0e */
[C---:B------:R-:W-:Y:S01]  /*5460*/  ISETP.GT.U32.AND P6, PT, R0.reuse, R49, PT ;  /* 0x000000310000720c */ /* 0x040fe20003fc4070 */
[----:B------:R-:W-:Y:S01]  /*5470*/  IMAD.HI.U32 R5, R7, R145, RZ ;  /* 0x0000009107057227 */ /* 0x000fe200078e00ff */
[----:B------:R-:W-:-:S03]  /*5480*/  ISETP.GT.U32.AND P5, PT, R0, R157, PT ;  /* 0x0000009d0000720c */ /* 0x000fc60003fa4070 */
[----:B------:R-:W-:Y:S02]  /*5490*/  IMAD.MOV R5, RZ, RZ, -R5 ;  /* 0x000000ffff057224 */ /* 0x000fe400078e0a05 */
[--C-:B------:R-:W-:Y:S01]  /*54a0*/  @!P0 IMAD.IADD R151, R151, 0x1, -R0.reuse ;  /* 0x0000000197978824 */ /* 0x100fe200078e0a00 */
[----:B------:R-:W-:Y:S01]  /*54b0*/  ISETP.GE.AND P0, PT, R15, RZ, PT ;  /* 0x000000ff0f00720c */ /* 0x000fe20003f06270 */
[----:B------:R-:W-:Y:S01]  /*54c0*/  @!P2 IMAD.IADD R155, R155, 0x1, -R0 ;  /* 0x000000019b9ba824 */ /* 0x000fe200078e0a00 */
[----:B------:R-:W-:Y:S01]  /*54d0*/  ISETP.GE.AND P2, PT, R11, RZ, PT ;  /* 0x000000ff0b00720c */ /* 0x000fe20003f46270 */
[----:B------:R-:W-:Y:S01]  /*54e0*/  IMAD.HI.U32 R3, R7, R149, RZ ;  /* 0x0000009507037227 */ /* 0x000fe200078e00ff */
[----:B------:R-:W-:-:S03]  /*54f0*/  LOP3.LUT R15, R4, 0x90, RZ, 0xfc, !PT ;  /* 0x00000090040f7812 */ /* 0x000fc600078efcff */
[--C-:B------:R-:W-:Y:S01]  /*5500*/  @!P5 IMAD.IADD R157, R157, 0x1, -R0.reuse ;  /* 0x000000019d9dd824 */ /* 0x100fe200078e0a00 */
[----:B------:R-:W-:Y:S01]  /*5510*/  IABS R45, R15 ;  /* 0x0000000f002d7213 */ /* 0x000fe20000000000 */
[----:B------:R-:W-:Y:S01]  /*5520*/  IMAD R145, R0, R5, R145 ;  /* 0x0000000500917224 */ /* 0x000fe200078e0291 */
[----:B------:R-:W-:Y:S01]  /*5530*/  LOP3.LUT R5, R4, 0x94, RZ, 0xfc, !PT ;  /* 0x0000009404057812 */ /* 0x000fe200078efcff */
[----:B------:R-:W-:Y:S02]  /*5540*/  IMAD.MOV R3, RZ, RZ, -R3 ;  /* 0x000000ffff037224 */ /* 0x000fe400078e0a03 */
[----:B------:R-:W-:Y:S01]  /*5550*/  @!P6 IMAD.IADD R49, R49, 0x1, -R0 ;  /* 0x000000013131e824 */ /* 0x000fe200078e0a00 */
[----:B------:R-:W-:Y:S01]  /*5560*/  ISETP.GE.AND P6, PT, R16, RZ, PT ;  /* 0x000000ff1000720c */ /* 0x000fe20003fc6270 */
[----:B------:R-:W-:Y:S01]  /*5570*/  @!P3 IMAD.MOV R161, RZ, RZ, -R161 ;  /* 0x000000ffffa1b224 */ /* 0x000fe200078e0aa1 */
[C---:B------:R-:W-:Y:S01]  /*5580*/  ISETP.GT.U32.AND P3, PT, R0.reuse, R155, PT ;  /* 0x0000009b0000720c */ /* 0x040fe20003f64070 */
[----:B------:R-:W-:Y:S01]  /*5590*/  @!P0 IMAD.MOV R157, RZ, RZ, -R157 ;  /* 0x000000ffff9d8224 */ /* 0x000fe200078e0a9d */
[C---:B------:R-:W-:Y:S01]  /*55a0*/  ISETP.GT.U32.AND P0, PT, R0.reuse, R145, PT ;  /* 0x000000910000720c */ /* 0x040fe20003f04070 */
[C---:B------:R-:W-:Y:S01]  /*55b0*/  IMAD R149, R0.reuse, R3, R149 ;  /* 0x0000000300957224 */ /* 0x040fe200078e0295 */
[----:B------:R-:W-:Y:S01]  /*55c0*/  IABS R47, R5 ;  /* 0x00000005002f7213 */ /* 0x000fe20000000000 */
[----:B------:R-:W-:Y:S01]  /*55d0*/  @!P2 IMAD.MOV R49, RZ, RZ, -R49 ;  /* 0x000000ffff31a224 */ /* 0x000fe200078e0a31 */
[----:B------:R-:W-:Y:S01]  /*55e0*/  ISETP.GE.AND P2, PT, R17, RZ, PT ;  /* 0x000000ff1100720c */ /* 0x000fe20003f46270 */
[----:B------:R-:W-:Y:S01]  /*55f0*/  IMAD.HI.U32 R3, R7, R147, RZ ;  /* 0x0000009307037227 */ /* 0x000fe200078e00ff */
[----:B------:R-:W-:-:S02]  /*5600*/  ISETP.GT.U32.AND P5, PT, R0, R149, PT ;  /* 0x000000950000720c */ /* 0x000fc40003fa4070 */
[----:B------:R-:W-:Y:S01]  /*5610*/  LOP3.LUT R16, R4, 0x88, RZ, 0xfc, !PT ;  /* 0x0000008804107812 */ /* 0x000fe200078efcff */
[----:B------:R-:W-:Y:S01]  /*5620*/  VIADD R11, R8, 0x9c ;  /* 0x0000009c080b7836 */ /* 0x000fe20000000000 */
[----:B------:R-:W-:Y:S01]  /*5630*/  LOP3.LUT R17, R4, 0x74, RZ, 0xfc, !PT ;  /* 0x0000007404117812 */ /* 0x000fe200078efcff */
[----:B------:R-:W-:Y:S01]  /*5640*/  IMAD.MOV R3, RZ, RZ, -R3 ;  /* 0x000000ffff037224 */ /* 0x000fe200078e0a03 */
[----:B------:R-:W-:Y:S01]  /*5650*/  IABS R41, R16 ;  /* 0x0000001000297213 */ /* 0x000fe20000000000 */
[--C-:B------:R-:W-:Y:S01]  /*5660*/  @!P3 IMAD.IADD R155, R155, 0x1, -R0.reuse ;  /* 0x000000019b9bb824 */ /* 0x100fe200078e0a00 */
[----:B------:R-:W-:Y:S01]  /*5670*/  IABS R143, R11 ;  /* 0x0000000b008f7213 */ /* 0x000fe20000000000 */
[C---:B------:R-:W-:Y:S01]  /*5680*/  IMAD R147, R0.reuse, R3, R147 ;  /* 0x0000000300937224 */ /* 0x040fe200078e0293 */
[----:B------:R-:W-:Y:S01]  /*5690*/  ISETP.GE.AND P3, PT, R11, RZ, PT ;  /* 0x000000ff0b00720c */ /* 0x000fe20003f66270 */
[----:B------:R-:W-:Y:S01]  /*56a0*/  @!P0 IMAD.IADD R145, R145, 0x1, -R0 ;  /* 0x0000000191918824 */ /* 0x000fe200078e0a00 */
[----:B------:R-:W-:Y:S01]  /*56b0*/  IABS R31, R17 ;  /* 0x00000011001f7213 */ /* 0x000fe20000000000 */
[----:B------:R-:W-:Y:S01]  /*56c0*/  @!P6 IMAD.MOV R51, RZ, RZ, -R51 ;  /* 0x000000ffff33e224 */ /* 0x000fe200078e0a33 */
[C---:B------:R-:W-:Y:S01]  /*56d0*/  ISETP.GT.U32.AND P6, PT, R0.reuse, R147, PT ;  /* 0x000000930000720c */ /* 0x040fe20003fc4070 */
[----:B------:R-:W-:Y:S01]  /*56e0*/  @!P2 IMAD.MOV R155, RZ, RZ, -R155 ;  /* 0x000000ffff9ba224 */ /* 0x000fe200078e0a9b */
[----:B------:R-:W-:Y:S01]  /*56f0*/  ISETP.GT.U32.AND P2, PT, R0, R145, PT ;  /* 0x000000910000720c */ /* 0x000fe20003f44070 */
[----:B------:R-:W-:-:S04]  /*5700*/  IMAD.HI.U32 R3, R7, R143, RZ ;  /* 0x0000008f07037227 */ /* 0x000fc800078e00ff */
[--C-:B------:R-:W-:Y:S01]  /*5710*/  @!P5 IMAD.IADD R149, R149, 0x1, -R0.reuse ;  /* 0x000000019595d824 */ /* 0x100fe200078e0a00 */
[C---:B------:R-:W-:Y:S01]  /*5720*/  ISETP.GT.U32.AND P5, PT, R0.reuse, R151, PT ;  /* 0x000000970000720c */ /* 0x040fe20003fa4070 */
[----:B------:R-:W-:Y:S02]  /*5730*/  IMAD.MOV R3, RZ, RZ, -R3 ;  /* 0x000000ffff037224 */ /* 0x000fe400078e0a03 */
[----:B------:R-:W-:Y:S01]  /*5740*/  @!P4 IMAD.MOV R159, RZ, RZ, -R159 ;  /* 0x000000ffff9fc224 */ /* 0x000fe200078e0a9f */
[C---:B------:R-:W-:Y:S01]  /*5750*/  ISETP.GT.U32.AND P4, PT, R0.reuse, R149, PT ;  /* 0x000000950000720c */ /* 0x040fe20003f84070 */
[----:B------:R-:W-:Y:S01]  /*5760*/  IMAD R143, R0, R3, R143 ;  /* 0x00000003008f7224 */ /* 0x000fe200078e028f */
[----:B------:R-:W-:Y:S01]  /*5770*/  LOP3.LUT R3, R4, 0x98, RZ, 0xfc, !PT ;  /* 0x0000009804037812 */ /* 0x000fe200078efcff */
[--C-:B------:R-:W-:Y:S01]  /*5780*/  @!P6 IMAD.IADD R147, R147, 0x1, -R0.reuse ;  /* 0x000000019393e824 */ /* 0x100fe200078e0a00 */
[----:B------:R-:W-:Y:S01]  /*5790*/  ISETP.GE.AND P6, PT, R19, RZ, PT ;  /* 0x000000ff1300720c */ /* 0x000fe20003fc6270 */
[----:B------:R-:W-:Y:S01]  /*57a0*/  @!P2 IMAD.IADD R145, R145, 0x1, -R0 ;  /* 0x000000019191a824 */ /* 0x000fe200078e0a00 */
[----:B------:R-:W-:-:S02]  /*57b0*/  ISETP.GT.U32.AND P2, PT, R0, R143, PT ;  /* 0x0000008f0000720c */ /* 0x000fc40003f44070 */
[----:B------:R-:W-:Y:S01]  /*57c0*/  ISETP.GT.U32.AND P0, PT, R0, R147, PT ;  /* 0x000000930000720c */ /* 0x000fe20003f04070 */
[--C-:B------:R-:W-:Y:S01]  /*57d0*/  @!P5 IMAD.IADD R151, R151, 0x1, -R0.reuse ;  /* 0x000000019797d824 */ /* 0x100fe200078e0a00 */
[----:B------:R-:W-:Y:S02]  /*57e0*/  IABS R141, R3 ;  /* 0x00000003008d7213 */ /* 0x000fe40000000000 */
[----:B------:R-:W-:Y:S01]  /*57f0*/  ISETP.GE.AND P5, PT, R9, RZ, PT ;  /* 0x000000ff0900720c */ /* 0x000fe20003fa6270 */
[----:B------:R-:W-:Y:S01]  /*5800*/  @!P4 IMAD.IADD R149, R149, 0x1, -R0 ;  /* 0x000000019595c824 */ /* 0x000fe200078e0a00 */
[----:B------:R-:W-:Y:S01]  /*5810*/  ISETP.GE.AND P4, PT, R18, RZ, PT ;  /* 0x000000ff1200720c */ /* 0x000fe20003f86270 */
[----:B------:R-:W-:Y:S01]  /*5820*/  @!P1 IMAD.MOV R151, RZ, RZ, -R151 ;  /* 0x000000ffff979224 */ /* 0x000fe200078e0a97 */
[----:B------:R-:W-:Y:S01]  /*5830*/  ISETP.GE.AND P1, PT, R3, RZ, PT ;  /* 0x000000ff0300720c */ /* 0x000fe20003f26270 */
[----:B------:R-:W-:Y:S01]  /*5840*/  IMAD.HI.U32 R3, R7, R141, RZ ;  /* 0x0000008d07037227 */ /* 0x000fe200078e00ff */
[----:B------:R-:W-:-:S03]  /*5850*/  LOP3.LUT R18, R4, 0x70, RZ, 0xfc, !PT ;  /* 0x0000007004127812 */ /* 0x000fc600078efcff */
[----:B------:R-:W-:Y:S01]  /*5860*/  IMAD.MOV R3, RZ, RZ, -R3 ;  /* 0x000000ffff037224 */ /* 0x000fe200078e0a03 */
[----:B------:R-:W-:Y:S01]  /*5870*/  IABS R29, R18 ;  /* 0x00000012001d7213 */ /* 0x000fe20000000000 */
[--C-:B------:R-:W-:Y:S02]  /*5880*/  @!P2 IMAD.IADD R143, R143, 0x1, -R0.reuse ;  /* 0x000000018f8fa824 */ /* 0x100fe400078e0a00 */
[----:B------:R-:W-:Y:S01]  /*5890*/  @!P0 IMAD.IADD R147, R147, 0x1, -R0 ;  /* 0x0000000193938824 */ /* 0x000fe200078e0a00 */
[----:B------:R-:W-:Y:S01]  /*58a0*/  ISETP.GE.AND P0, PT, R5, RZ, PT ;  /* 0x000000ff0500720c */ /* 0x000fe20003f06270 */
[C---:B------:R-:W-:Y:S01]  /*58b0*/  IMAD R141, R0.reuse, R3, R141 ;  /* 0x00000003008d7224 */ /* 0x040fe200078e028d */
[----:B------:R-:W-:Y:S01]  /*58c0*/  ISETP.GT.U32.AND P2, PT, R0, R143, PT ;  /* 0x0000008f0000720c */ /* 0x000fe20003f44070 */
[----:B------:R-:W-:-:S04]  /*58d0*/  IMAD.HI.U32 R3, R7, R47, RZ ;  /* 0x0000002f07037227 */ /* 0x000fc800078e00ff */
[----:B------:R-:W-:Y:S01]  /*58e0*/  @!P4 IMAD.MOV R147, RZ, RZ, -R147 ;  /* 0x000000ffff93c224 */ /* 0x000fe200078e0a93 */
[----:B------:R-:W-:Y:S01]  /*58f0*/  ISETP.GT.U32.AND P4, PT, R0, R141, PT ;  /* 0x0000008d0000720c */ /* 0x000fe20003f84070 */
[----:B------:R-:W-:Y:S02]  /*5900*/  IMAD.MOV R11, RZ, RZ, -R3 ;  /* 0x000000ffff0b7224 */ /* 0x000fe400078e0a03 */
[----:B------:R-:W-:Y:S02]  /*5910*/  VIADD R9, R8, 0x8c ;  /* 0x0000008c08097836 */ /* 0x000fe40000000000 */
[----:B------:R-:W-:Y:S01]  /*5920*/  IMAD R47, R0, R11, R47 ;  /* 0x0000000b002f7224 */ /* 0x000fe200078e022f */
[----:B------:R-:W-:Y:S01]  /*5930*/  LOP3.LUT R11, R4, 0x84, RZ, 0xfc, !PT ;  /* 0x00000084040b7812 */ /* 0x000fe200078efcff */
[----:B------:R-:W-:Y:S01]  /*5940*/  @!P2 IMAD.IADD R143, R143, 0x1, -R0 ;  /* 0x000000018f8fa824 */ /* 0x000fe200078e0a00 */
[----:B------:R-:W-:Y:S01]  /*5950*/  IABS R43, R9 ;  /* 0x00000009002b7213 */ /* 0x000fe20000000000 */
[----:B------:R-:W-:Y:S01]  /*5960*/  IMAD.HI.U32 R3, R7, R41, RZ ;  /* 0x0000002907037227 */ /* 0x000fe200078e00ff */
[----:B------:R-:W-:-:S02]  /*5970*/  ISETP.GT.U32.AND P2, PT, R0, R47, PT ;  /* 0x0000002f0000720c */ /* 0x000fc40003f44070 */
[----:B------:R-:W-:Y:S01]  /*5980*/  IABS R39, R11 ;  /* 0x0000000b00277213 */ /* 0x000fe20000000000 */
[----:B------:R-:W-:Y:S02]  /*5990*/  @!P4 IMAD.IADD R141, R141, 0x1, -R0 ;  /* 0x000000018d8dc824 */ /* 0x000fe400078e0a00 */
[----:B------:R-:W-:-:S03]  /*59a0*/  IMAD.HI.U32 R5, R7, R45, RZ ;  /* 0x0000002d07057227 */ /* 0x000fc600078e00ff */
[C---:B------:R-:W-:Y:S01]  /*59b0*/  ISETP.GT.U32.AND P4, PT, R0.reuse, R141, PT ;  /* 0x0000008d0000720c */ /* 0x040fe20003f84070 */
[----:B------:R-:W-:Y:S02]  /*59c0*/  IMAD.MOV R3, RZ, RZ, -R3 ;  /* 0x000000ffff037224 */ /* 0x000fe400078e0a03 */
[----:B------:R-:W-:Y:S02]  /*59d0*/  IMAD.MOV R5, RZ, RZ, -R5 ;  /* 0x000000ffff057224 */ /* 0x000fe400078e0a05 */
[----:B------:R-:W-:Y:S02]  /*59e0*/  @!P2 IMAD.IADD R47, R47, 0x1, -R0 ;  /* 0x000000012f2fa824 */ /* 0x000fe400078e0a00 */
[----:B------:R-:W-:Y:S01]  /*59f0*/  @!P5 IMAD.MOV R149, RZ, RZ, -R149 ;  /* 0x000000ffff95d224 */ /* 0x000fe200078e0a95 */
[----:B------:R-:W-:Y:S01]  /*5a00*/  ISETP.GE.AND P5, PT, R9, RZ, PT ;  /* 0x000000ff0900720c */ /* 0x000fe20003fa6270 */
[C---:B------:R-:W-:Y:S01]  /*5a10*/  IMAD R41, R0.reuse, R3, R41 ;  /* 0x0000000300297224 */ /* 0x040fe200078e0229 */
[C---:B------:R-:W-:Y:S01]  /*5a20*/  ISETP.GT.U32.AND P2, PT, R0.reuse, R47, PT ;  /* 0x0000002f0000720c */ /* 0x040fe20003f44070 */
[----:B------:R-:W-:-:S02]  /*5a30*/  IMAD R45, R0, R5, R45 ;  /* 0x00000005002d7224 */ /* 0x000fc400078e022d */
[----:B------:R-:W-:Y:S02]  /*5a40*/  VIADD R3, R8, 0x7c ;  /* 0x0000007c08037836 */ /* 0x000fe40000000000 */
[----:B------:R-:W-:-:S03]  /*5a50*/  IMAD.HI.U32 R9, R7, R43, RZ ;  /* 0x0000002b07097227 */ /* 0x000fc600078e00ff */
[----:B------:R-:W-:Y:S01]  /*5a60*/  IABS R35, R3 ;  /* 0x0000000300237213 */ /* 0x000fe20000000000 */
[----:B------:R-:W-:Y:S01]  /*5a70*/  @!P3 IMAD.MOV R143, RZ, RZ, -R143 ;  /* 0x000000ffff8fb224 */ /* 0x000fe200078e0a8f */
[----:B------:R-:W-:Y:S01]  /*5a80*/  ISETP.GE.AND P3, PT, R3, RZ, PT ;  /* 0x000000ff0300720c */ /* 0x000fe20003f66270 */
[----:B------:R-:W-:Y:S01]  /*5a90*/  @!P4 IMAD.IADD R141, R141, 0x1, -R0 ;  /* 0x000000018d8dc824 */ /* 0x000fe200078e0a00 */
[----:B------:R-:W-:Y:S01]  /*5aa0*/  ISETP.GT.U32.AND P4, PT, R0, R45, PT ;  /* 0x0000002d0000720c */ /* 0x000fe20003f84070 */
[----:B------:R-:W-:Y:S02]  /*5ab0*/  IMAD.MOV R9, RZ, RZ, -R9 ;  /* 0x000000ffff097224 */ /* 0x000fe400078e0a09 */
[----:B------:R-:W-:-:S04]  /*5ac0*/  IMAD.HI.U32 R3, R7, R39, RZ ;  /* 0x0000002707037227 */ /* 0x000fc800078e00ff */
[C---:B------:R-:W-:Y:S02]  /*5ad0*/  IMAD R43, R0.reuse, R9, R43 ;  /* 0x00000009002b7224 */ /* 0x040fe400078e022b */
[----:B------:R-:W-:Y:S02]  /*5ae0*/  IMAD.MOV R9, RZ, RZ, -R3 ;  /* 0x000000ffff097224 */ /* 0x000fe400078e0a03 */
[----:B------:R-:W-:Y:S01]  /*5af0*/  @!P1 IMAD.MOV R141, RZ, RZ, -R141 ;  /* 0x000000ffff8d9224 */ /* 0x000fe200078e0a8d */
[C---:B------:R-:W-:Y:S01]  /*5b00*/  ISETP.GT.U32.AND P1, PT, R0.reuse, R43, PT ;  /* 0x0000002b0000720c */ /* 0x040fe20003f24070 */
[----:B------:R-:W-:Y:S01]  /*5b10*/  IMAD R39, R0, R9, R39 ;  /* 0x0000000900277224 */ /* 0x000fe200078e0227 */
[----:B------:R-:W-:Y:S01]  /*5b20*/  LOP3.LUT R9, R4, 0x78, RZ, 0xfc, !PT ;  /* 0x0000007804097812 */ /* 0x000fe200078efcff */
[--C-:B------:R-:W-:Y:S01]  /*5b30*/  @!P2 IMAD.IADD R47, R47, 0x1, -R0.reuse ;  /* 0x000000012f2fa824 */ /* 0x100fe200078e0a00 */
[C---:B------:R-:W-:Y:S01]  /*5b40*/  ISETP.GT.U32.AND P2, PT, R0.reuse, R41, PT ;  /* 0x000000290000720c */ /* 0x040fe20003f44070 */
[----:B------:R-:W-:Y:S01]  /*5b50*/  @!P6 IMAD.MOV R145, RZ, RZ, -R145 ;  /* 0x000000ffff91e224 */ /* 0x000fe200078e0a91 */
[----:B------:R-:W-:Y:S01]  /*5b60*/  ISETP.GE.AND P6, PT, R15, RZ, PT ;  /* 0x000000ff0f00720c */ /* 0x000fe20003fc6270 */
[----:B------:R-:W-:Y:S01]  /*5b70*/  @!P4 IMAD.IADD R45, R45, 0x1, -R0 ;  /* 0x000000012d2dc824 */ /* 0x000fe200078e0a00 */
[----:B------:R-:W-:Y:S01]  /*5b80*/  ISETP.GT.U32.AND P4, PT, R0, R39, PT ;  /* 0x000000270000720c */ /* 0x000fe20003f84070 */
[----:B------:R-:W-:Y:S01]  /*5b90*/  IMAD.HI.U32 R3, R7, R35, RZ ;  /* 0x0000002307037227 */ /* 0x000fe200078e00ff */
[----:B------:R-:W-:-:S02]  /*5ba0*/  LOP3.LUT R15, R4, 0x80, RZ, 0xfc, !PT ;  /* 0x00000080040f7812 */ /* 0x000fc400078efcff */
[----:B------:R-:W-:Y:S01]  /*5bb0*/  IABS R33, R9 ;  /* 0x0000000900217213 */ /* 0x000fe20000000000 */
[--C-:B------:R-:W-:Y:S01]  /*5bc0*/  @!P1 IMAD.IADD R43, R43, 0x1, -R0.reuse ;  /* 0x000000012b2b9824 */ /* 0x100fe200078e0a00 */
[----:B------:R-:W-:Y:S01]  /*5bd0*/  IABS R37, R15 ;  /* 0x0000000f00257213 */ /* 0x000fe20000000000 */
[----:B------:R-:W-:Y:S01]  /*5be0*/  IMAD.MOV R3, RZ, RZ, -R3 ;  /* 0x000000ffff037224 */ /* 0x000fe200078e0a03 */
[C---:B------:R-:W-:Y:S01]  /*5bf0*/  ISETP.GT.U32.AND P1, PT, R0.reuse, R45, PT ;  /* 0x0000002d0000720c */ /* 0x040fe20003f24070 */
[----:B------:R-:W-:Y:S01]  /*5c00*/  @!P2 IMAD.IADD R41, R41, 0x1, -R0 ;  /* 0x000000012929a824 */ /* 0x000fe200078e0a00 */
[----:B------:R-:W-:Y:S01]  /*5c10*/  ISETP.GT.U32.AND P2, PT, R0, R43, PT ;  /* 0x0000002b0000720c */ /* 0x000fe20003f44070 */
[----:B------:R-:W-:-:S04]  /*5c20*/  IMAD.HI.U32 R5, R7, R37, RZ ;  /* 0x0000002507057227 */ /* 0x000fc800078e00ff */
[----:B------:R-:W-:Y:S01]  /*5c30*/  @!P4 IMAD.IADD R39, R39, 0x1, -R0 ;  /* 0x000000012727c824 */ /* 0x000fe200078e0a00 */
[C---:B------:R-:W-:Y:S01]  /*5c40*/  ISETP.GT.U32.AND P4, PT, R0.reuse, R41, PT ;  /* 0x000000290000720c */ /* 0x040fe20003f84070 */
[----:B------:R-:W-:Y:S02]  /*5c50*/  IMAD.MOV R5, RZ, RZ, -R5 ;  /* 0x000000ffff057224 */ /* 0x000fe400078e0a05 */
[----:B------:R-:W-:Y:S02]  /*5c60*/  IMAD R35, R0, R3, R35 ;  /* 0x0000000300237224 */ /* 0x000fe400078e0223 */
[----:B------:R-:W-:-:S04]  /*5c70*/  IMAD.HI.U32 R3, R7, R33, RZ ;  /* 0x0000002107037227 */ /* 0x000fc800078e00ff */
[C---:B------:R-:W-:Y:S02]  /*5c80*/  IMAD R37, R0.reuse, R5, R37 ;  /* 0x0000000500257224 */ /* 0x040fe400078e0225 */
[----:B------:R-:W-:Y:S02]  /*5c90*/  IMAD.MOV R5, RZ, RZ, -R3 ;  /* 0x000000ffff057224 */ /* 0x000fe400078e0a03 */
[--C-:B------:R-:W-:Y:S01]  /*5ca0*/  @!P1 IMAD.IADD R45, R45, 0x1, -R0.reuse ;  /* 0x000000012d2d9824 */ /* 0x100fe200078e0a00 */
[C---:B------:R-:W-:Y:S01]  /*5cb0*/  ISETP.GT.U32.AND P1, PT, R0.reuse, R37, PT ;  /* 0x000000250000720c */ /* 0x040fe20003f24070 */
[C---:B------:R-:W-:Y:S02]  /*5cc0*/  IMAD R33, R0.reuse, R5, R33 ;  /* 0x0000000500217224 */ /* 0x040fe400078e0221 */
[--C-:B------:R-:W-:Y:S02]  /*5cd0*/  @!P4 IMAD.IADD R41, R41, 0x1, -R0.reuse ;  /* 0x000000012929c824 */ /* 0x100fe400078e0a00 */
[----:B------:R-:W-:Y:S01]  /*5ce0*/  @!P0 IMAD.MOV R47, RZ, RZ, -R47 ;  /* 0x000000ffff2f8224 */ /* 0x000fe200078e0a2f */
[C---:B------:R-:W-:Y:S01]  /*5cf0*/  ISETP.GT.U32.AND P4, PT, R0.reuse, R33, PT ;  /* 0x000000210000720c */ /* 0x040fe20003f84070 */
[----:B------:R-:W-:Y:S01]  /*5d00*/  @!P2 IMAD.IADD R43, R43, 0x1, -R0 ;  /* 0x000000012b2ba824 */ /* 0x000fe200078e0a00 */
[C---:B------:R-:W-:Y:S01]  /*5d10*/  ISETP.GT.U32.AND P0, PT, R0.reuse, R39, PT ;  /* 0x000000270000720c */ /* 0x040fe20003f04070 */
[----:B------:R-:W-:Y:S01]  /*5d20*/  IMAD.HI.U32 R5, R7, R29, RZ ;  /* 0x0000001d07057227 */ /* 0x000fe200078e00ff */
[----:B------:R-:W-:-:S03]  /*5d30*/  ISETP.GT.U32.AND P2, PT, R0, R35, PT ;  /* 0x000000230000720c */ /* 0x000fc60003f44070 */
[----:B------:R-:W-:Y:S01]  /*5d40*/  @!P1 IMAD.IADD R37, R37, 0x1, -R0 ;  /* 0x0000000125259824 */ /* 0x000fe200078e0a00 */
[----:B------:R-:W-:Y:S01]  /*5d50*/  ISETP.GE.AND P1, PT, R11, RZ, PT ;  /* 0x000000ff0b00720c */ /* 0x000fe20003f26270 */
[----:B------:R-:W-:-:S04]  /*5d60*/  IMAD.HI.U32 R3, R7, R31, RZ ;  /* 0x0000001f07037227 */ /* 0x000fc800078e00ff */
[--C-:B------:R-:W-:Y:S01]  /*5d70*/  @!P4 IMAD.IADD R33, R33, 0x1, -R0.reuse ;  /* 0x000000012121c824 */ /* 0x100fe200078e0a00 */
[----:B------:R-:W-:Y:S01]  /*5d80*/  ISETP.GT.U32.AND P4, PT, R0, R37, PT ;  /* 0x000000250000720c */ /* 0x000fe20003f84070 */
[----:B------:R-:W-:Y:S02]  /*5d90*/  IMAD.MOV R5, RZ, RZ, -R5 ;  /* 0x000000ffff057224 */ /* 0x000fe400078e0a05 */
[----:B------:R-:W-:Y:S01]  /*5da0*/  @!P0 IMAD.IADD R39, R39, 0x1, -R0 ;  /* 0x0000000127278824 */ /* 0x000fe200078e0a00 */
[----:B------:R-:W-:Y:S01]  /*5db0*/  ISETP.GE.AND P0, PT, R16, RZ, PT ;  /* 0x000000ff1000720c */ /* 0x000fe20003f06270 */
[----:B------:R-:W-:Y:S01]  /*5dc0*/  IMAD.MOV R3, RZ, RZ, -R3 ;  /* 0x000000ffff037224 */ /* 0x000fe200078e0a03 */
[----:B------:R-:W-:Y:S01]  /*5dd0*/  LOP3.LUT R16, R4, 0x58, RZ, 0xfc, !PT ;  /* 0x0000005804107812 */ /* 0x000fe200078efcff */
[----:B------:R-:W-:Y:S01]  /*5de0*/  IMAD R29, R0, R5, R29 ;  /* 0x00000005001d7224 */ /* 0x000fe200078e021d */
[----:B------:R-:W-:Y:S01]  /*5df0*/  LOP3.LUT R5, R4, 0x68, RZ, 0xfc, !PT ;  /* 0x0000006804057812 */ /* 0x000fe200078efcff */
[----:B------:R-:W-:-:S02]  /*5e00*/  IMAD R31, R0, R3, R31 ;  /* 0x00000003001f7224 */ /* 0x000fc400078e021f */
[----:B------:R-:W-:Y:S01]  /*5e10*/  VIADD R3, R8, 0x6c ;  /* 0x0000006c08037836 */ /* 0x000fe20000000000 */
[----:B------:R-:W-:Y:S01]  /*5e20*/  IABS R25, R5 ;  /* 0x0000000500197213 */ /* 0x000fe20000000000 */
[--C-:B------:R-:W-:Y:S01]  /*5e30*/  @!P4 IMAD.IADD R37, R37, 0x1, -R0.reuse ;  /* 0x000000012525c824 */ /* 0x100fe200078e0a00 */
[C---:B------:R-:W-:Y:S01]  /*5e40*/  ISETP.GT.U32.AND P4, PT, R0.reuse, R29, PT ;  /* 0x0000001d0000720c */ /* 0x040fe20003f84070 */
[----:B------:R-:W-:Y:S01]  /*5e50*/  @!P2 IMAD.IADD R35, R35, 0x1, -R0 ;  /* 0x000000012323a824 */ /* 0x000fe200078e0a00 */
[----:B------:R-:W-:Y:S01]  /*5e60*/  IABS R27, R3 ;  /* 0x00000003001b7213 */ /* 0x000fe20000000000 */
[----:B------:R-:W-:Y:S01]  /*5e70*/  @!P1 IMAD.MOV R39, RZ, RZ, -R39 ;  /* 0x000000ffff279224 */ /* 0x000fe200078e0a27 */
[----:B------:R-:W-:Y:S01]  /*5e80*/  ISETP.GE.AND P1, PT, R15, RZ, PT ;  /* 0x000000ff0f00720c */ /* 0x000fe20003f26270 */
[----:B------:R-:W-:Y:S01]  /*5e90*/  @!P6 IMAD.MOV R45, RZ, RZ, -R45 ;  /* 0x000000ffff2de224 */ /* 0x000fe200078e0a2d */
[C---:B------:R-:W-:Y:S01]  /*5ea0*/  ISETP.GT.U32.AND P6, PT, R0.reuse, R35, PT ;  /* 0x000000230000720c */ /* 0x040fe20003fc4070 */
[----:B------:R-:W-:Y:S01]  /*5eb0*/  @!P0 IMAD.MOV R41, RZ, RZ, -R41 ;  /* 0x000000ffff298224 */ /* 0x000fe200078e0a29 */
[----:B------:R-:W-:Y:S01]  /*5ec0*/  ISETP.GE.AND P2, PT, R3, RZ, PT ;  /* 0x000000ff0300720c */ /* 0x000fe20003f46270 */
[----:B------:R-:W-:Y:S01]  /*5ed0*/  IMAD.HI.U32 R3, R7, R27, RZ ;  /* 0x0000001b07037227 */ /* 0x000fe200078e00ff */
[----:B------:R-:W-:-:S03]  /*5ee0*/  ISETP.GT.U32.AND P0, PT, R0, R31, PT ;  /* 0x0000001f0000720c */ /* 0x000fc60003f04070 */
[--C-:B------:R-:W-:Y:S02]  /*5ef0*/  @!P4 IMAD.IADD R29, R29, 0x1, -R0.reuse ;  /* 0x000000011d1dc824 */ /* 0x100fe400078e0a00 */
[----:B------:R-:W-:Y:S02]  /*5f00*/  IMAD.MOV R3, RZ, RZ, -R3 ;  /* 0x000000ffff037224 */ /* 0x000fe400078e0a03 */
[----:B------:R-:W-:Y:S01]  /*5f10*/  @!P1 IMAD.MOV R37, RZ, RZ, -R37 ;  /* 0x000000ffff259224 */ /* 0x000fe200078e0a25 */
[C---:B------:R-:W-:Y:S01]  /*5f20*/  ISETP.GT.U32.AND P1, PT, R0.reuse, R29, PT ;  /* 0x0000001d0000720c */ /* 0x040fe20003f24070 */
[----:B------:R-:W-:Y:S01]  /*5f30*/  @!P6 IMAD.IADD R35, R35, 0x1, -R0 ;  /* 0x000000012323e824 */ /* 0x000fe200078e0a00 */
[----:B------:R-:W-:Y:S01]  /*5f40*/  ISETP.GE.AND P6, PT, R9, RZ, PT ;  /* 0x000000ff0900720c */ /* 0x000fe20003fc6270 */
[----:B------:R-:W-:Y:S01]  /*5f50*/  IMAD R27, R0, R3, R27 ;  /* 0x00000003001b7224 */ /* 0x000fe200078e021b */
[----:B------:R-:W-:Y:S01]  /*5f60*/  LOP3.LUT R9, R4, 0x64, RZ, 0xfc, !PT ;  /* 0x0000006404097812 */ /* 0x000fe200078efcff */
[----:B------:R-:W-:-:S03]  /*5f70*/  IMAD.HI.U32 R3, R7, R25, RZ ;  /* 0x0000001907037227 */ /* 0x000fc600078e00ff */
[----:B------:R-:W-:Y:S01]  /*5f80*/  IABS R23, R9 ;  /* 0x0000000900177213 */ /* 0x000fe20000000000 */
[----:B------:R-:W-:Y:S01]  /*5f90*/  @!P0 IMAD.IADD R31, R31, 0x1, -R0 ;  /* 0x000000011f1f8824 */ /* 0x000fe200078e0a00 */
[----:B------:R-:W-:Y:S01]  /*5fa0*/  ISETP.GE.AND P0, PT, R18, RZ, PT ;  /* 0x000000ff1200720c */ /* 0x000fe20003f06270 */
[----:B------:R-:W-:Y:S01]  /*5fb0*/  IMAD.MOV R3, RZ, RZ, -R3 ;  /* 0x000000ffff037224 */ /* 0x000fe200078e0a03 */
[----:B------:R-:W-:Y:S01]  /*5fc0*/  LOP3.LUT R18, R4, 0x54, RZ, 0xfc, !PT ;  /* 0x0000005404127812 */ /* 0x000fe200078efcff */
[----:B------:R-:W-:Y:S01]  /*5fd0*/  @!P5 IMAD.MOV R43, RZ, RZ, -R43 ;  /* 0x000000ffff2bd224 */ /* 0x000fe200078e0a2b */
[C---:B------:R-:W-:Y:S01]  /*5fe0*/  ISETP.GT.U32.AND P5, PT, R0.reuse, R33, PT ;  /* 0x000000210000720c */ /* 0x040fe20003fa4070 */
[C---:B------:R-:W-:Y:S01]  /*5ff0*/  IMAD R25, R0.reuse, R3, R25 ;  /* 0x0000000300197224 */ /* 0x040fe200078e0219 */
[----:B------:R-:W-:Y:S01]  /*6000*/  ISETP.GT.U32.AND P4, PT, R0, R31, PT ;  /* 0x0000001f0000720c */ /* 0x000fe20003f84070 */
[----:B------:R-:W-:Y:S01]  /*6010*/  IMAD.HI.U32 R3, R7, R23, RZ ;  /* 0x0000001707037227 */ /* 0x000fe200078e00ff */
[----:B------:R-:W-:-:S03]  /*6020*/  IABS R15, R18 ;  /* 0x00000012000f7213 */ /* 0x000fc60000000000 */
[--C-:B------:R-:W-:Y:S01]  /*6030*/  @!P1 IMAD.IADD R29, R29, 0x1, -R0.reuse ;  /* 0x000000011d1d9824 */ /* 0x100fe200078e0a00 */
[C---:B------:R-:W-:Y:S01]  /*6040*/  ISETP.GT.U32.AND P1, PT, R0.reuse, R25, PT ;  /* 0x000000190000720c */ /* 0x040fe20003f24070 */
[----:B------:R-:W-:Y:S01]  /*6050*/  @!P3 IMAD.MOV R35, RZ, RZ, -R35 ;  /* 0x000000ffff23b224 */ /* 0x000fe200078e0a23 */
[C---:B------:R-:W-:Y:S01]  /*6060*/  ISETP.GT.U32.AND P3, PT, R0.reuse, R27, PT ;  /* 0x0000001b0000720c */ /* 0x040fe20003f64070 */
[----:B------:R-:W-:Y:S02]  /*6070*/  IMAD.MOV R3, RZ, RZ, -R3 ;  /* 0x000000ffff037224 */ /* 0x000fe400078e0a03 */
[--C-:B------:R-:W-:Y:S01]  /*6080*/  @!P5 IMAD.IADD R33, R33, 0x1, -R0.reuse ;  /* 0x000000012121d824 */ /* 0x100fe200078e0a00 */
[----:B------:R-:W-:Y:S01]  /*6090*/  ISETP.GE.AND P5, PT, R17, RZ, PT ;  /* 0x000000ff1100720c */ /* 0x000fe20003fa6270 */
[----:B------:R-:W-:Y:S01]  /*60a0*/  IMAD R23, R0, R3, R23 ;  /* 0x0000000300177224 */ /* 0x000fe200078e0217 */
[----:B------:R-:W-:Y:S01]  /*60b0*/  IABS R17, R16 ;  /* 0x0000001000117213 */ /* 0x000fe20000000000 */
[--C-:B------:R-:W-:Y:S01]  /*60c0*/  @!P4 IMAD.IADD R31, R31, 0x1, -R0.reuse ;  /* 0x000000011f1fc824 */ /* 0x100fe200078e0a00 */
[----:B------:R-:W-:Y:S01]  /*60d0*/  ISETP.GE.AND P4, PT, R9, RZ, PT ;  /* 0x000000ff0900720c */ /* 0x000fe20003f86270 */
[----:B------:R-:W-:Y:S01]  /*60e0*/  @!P0 IMAD.MOV R29, RZ, RZ, -R29 ;  /* 0x000000ffff1d8224 */ /* 0x000fe200078e0a1d */
[----:B------:R-:W-:Y:S01]  /*60f0*/  LOP3.LUT R9, R4, 0x60, RZ, 0xfc, !PT ;  /* 0x0000006004097812 */ /* 0x000fe200078efcff */
[----:B------:R-:W-:Y:S01]  /*6100*/  @!P6 IMAD.MOV R33, RZ, RZ, -R33 ;  /* 0x000000ffff21e224 */ /* 0x000fe200078e0a21 */
[----:B------:R-:W-:Y:S01]  /*6110*/  ISETP.GT.U32.AND P0, PT, R0, R23, PT ;  /* 0x000000170000720c */ /* 0x000fe20003f04070 */
[--C-:B------:R-:W-:Y:S01]  /*6120*/  @!P1 IMAD.IADD R25, R25, 0x1, -R0.reuse ;  /* 0x0000000119199824 */ /* 0x100fe200078e0a00 */
[----:B------:R-:W-:Y:S01]  /*6130*/  ISETP.GE.AND P6, PT, R5, RZ, PT ;  /* 0x000000ff0500720c */ /* 0x000fe20003fc6270 */
[----:B------:R-:W-:Y:S01]  /*6140*/  VIADD R5, R8, 0x5c ;  /* 0x0000005c08057836 */ /* 0x000fe20000000000 */
[----:B------:R-:W-:Y:S01]  /*6150*/  IABS R21, R9 ;  /* 0x0000000900157213 */ /* 0x000fe20000000000 */
[----:B------:R-:W-:Y:S01]  /*6160*/  @!P3 IMAD.IADD R27, R27, 0x1, -R0 ;  /* 0x000000011b1bb824 */ /* 0x000fe200078e0a00 */
[C---:B------:R-:W-:Y:S01]  /*6170*/  ISETP.GT.U32.AND P1, PT, R0.reuse, R25, PT ;  /* 0x000000190000720c */ /* 0x040fe20003f24070 */
[----:B------:R-:W-:Y:S01]  /*6180*/  @!P5 IMAD.MOV R31, RZ, RZ, -R31 ;  /* 0x000000ffff1fd224 */ /* 0x000fe200078e0a1f */
[----:B------:R-:W-:Y:S01]  /*6190*/  IABS R19, R5 ;  /* 0x0000000500137213 */ /* 0x000fe20000000000 */
[----:B------:R-:W-:Y:S01]  /*61a0*/  IMAD.HI.U32 R3, R7, R21, RZ ;  /* 0x0000001507037227 */ /* 0x000fe200078e00ff */
[----:B------:R-:W-:-:S02]  /*61b0*/  ISETP.GT.U32.AND P3, PT, R0, R27, PT ;  /* 0x0000001b0000720c */ /* 0x000fc40003f64070 */
[----:B------:R-:W-:Y:S01]  /*61c0*/  ISETP.GE.AND P5, PT, R5, RZ, PT ;  /* 0x000000ff0500720c */ /* 0x000fe20003fa6270 */
[----:B------:R-:W-:Y:S02]  /*61d0*/  IMAD.MOV R3, RZ, RZ, -R3 ;  /* 0x000000ffff037224 */ /* 0x000fe400078e0a03 */
[----:B------:R-:W-:Y:S02]  /*61e0*/  @!P0 IMAD.IADD R23, R23, 0x1, -R0 ;  /* 0x0000000117178824 */ /* 0x000fe400078e0a00 */
[----:B------:R-:W-:-:S03]  /*61f0*/  IMAD.HI.U32 R5, R7, R19, RZ ;  /* 0x0000001307057227 */ /* 0x000fc600078e00ff */
[C---:B------:R-:W-:Y:S01]  /*6200*/  ISETP.GT.U32.AND P0, PT, R0.reuse, R23, PT ;  /* 0x000000170000720c */ /* 0x040fe20003f04070 */
[C---:B------:R-:W-:Y:S02]  /*6210*/  IMAD R21, R0.reuse, R3, R21 ;  /* 0x0000000300157224 */ /* 0x040fe400078e0215 */
[----:B------:R-:W-:Y:S02]  /*6220*/  IMAD.MOV R5, RZ, RZ, -R5 ;  /* 0x000000ffff057224 */ /* 0x000fe400078e0a05 */
[--C-:B------:R-:W-:Y:S01]  /*6230*/  @!P1 IMAD.IADD R25, R25, 0x1, -R0.reuse ;  /* 0x0000000119199824 */ /* 0x100fe200078e0a00 */
[C---:B------:R-:W-:Y:S01]  /*6240*/  ISETP.GT.U32.AND P1, PT, R0.reuse, R21, PT ;  /* 0x000000150000720c */ /* 0x040fe20003f24070 */
[----:B------:R-:W-:Y:S02]  /*6250*/  IMAD R19, R0, R5, R19 ;  /* 0x0000000500137224 */ /* 0x000fe400078e0213 */
[----:B------:R-:W-:Y:S01]  /*6260*/  @!P3 IMAD.IADD R27, R27, 0x1, -R0 ;  /* 0x000000011b1bb824 */ /* 0x000fe200078e0a00 */
[----:B------:R-:W-:Y:S01]  /*6270*/  ISETP.GE.AND P3, PT, R9, RZ, PT ;  /* 0x000000ff0900720c */ /* 0x000fe20003f66270 */
[----:B------:R-:W-:-:S04]  /*6280*/  IMAD.HI.U32 R5, R7, R15, RZ ;  /* 0x0000000f07057227 */ /* 0x000fc800078e00ff */
[----:B------:R-:W-:Y:S01]  /*6290*/  @!P2 IMAD.MOV R27, RZ, RZ, -R27 ;  /* 0x000000ffff1ba224 */ /* 0x000fe200078e0a1b */
[C---:B------:R-:W-:Y:S01]  /*62a0*/  ISETP.GT.U32.AND P2, PT, R0.reuse, R19, PT ;  /* 0x000000130000720c */ /* 0x040fe20003f44070 */
[----:B------:R-:W-:Y:S02]  /*62b0*/  IMAD.MOV R5, RZ, RZ, -R5 ;  /* 0x000000ffff057224 */ /* 0x000fe400078e0a05 */
[--C-:B------:R-:W-:Y:S02]  /*62c0*/  @!P0 IMAD.IADD R23, R23, 0x1, -R0.reuse ;  /* 0x0000000117178824 */ /* 0x100fe400078e0a00 */
[C---:B------:R-:W-:Y:S02]  /*62d0*/  IMAD R15, R0.reuse, R5, R15 ;  /* 0x00000005000f7224 */ /* 0x040fe400078e020f */
[----:B------:R-:W-:Y:S02]  /*62e0*/  @!P1 IMAD.IADD R21, R21, 0x1, -R0 ;  /* 0x0000000115159824 */ /* 0x000fe400078e0a00 */
[----:B------:R-:W-:Y:S01]  /*62f0*/  @!P4 IMAD.MOV R23, RZ, RZ, -R23 ;  /* 0x000000ffff17c224 */ /* 0x000fe200078e0a17 */
[----:B------:R-:W-:Y:S01]  /*6300*/  ISETP.GT.U32.AND P4, PT, R0, R15, PT ;  /* 0x0000000f0000720c */ /* 0x000fe20003f84070 */
[----:B------:R-:W-:-:S04]  /*6310*/  IMAD.HI.U32 R3, R7, R17, RZ ;  /* 0x0000001107037227 */ /* 0x000fc800078e00ff */
[----:B------:R-:W-:Y:S01]  /*6320*/  @!P6 IMAD.MOV R25, RZ, RZ, -R25 ;  /* 0x000000ffff19e224 */ /* 0x000fe200078e0a19 */
[----:B------:R-:W-:Y:S01]  /*6330*/  ISETP.GT.U32.AND P6, PT, R0, R21, PT ;  /* 0x000000150000720c */ /* 0x000fe20003fc4070 */
[----:B------:R-:W-:Y:S02]  /*6340*/  VIADD R9, R8, 0x4c ;  /* 0x0000004c08097836 */ /* 0x000fe40000000000 */
[----:B------:R-:W-:Y:S02]  /*6350*/  IMAD.MOV R3, RZ, RZ, -R3 ;  /* 0x000000ffff037224 */ /* 0x000fe400078e0a03 */
[--C-:B------:R-:W-:Y:S01]  /*6360*/  @!P2 IMAD.IADD R19, R19, 0x1, -R0.reuse ;  /* 0x000000011313a824 */ /* 0x100fe200078e0a00 */
[----:B------:R-:W-:Y:S01]  /*6370*/  ISETP.GE.AND P1, PT, R9, RZ, PT ;  /* 0x000000ff0900720c */ /* 0x000fe20003f26270 */
[----:B------:R-:W-:Y:S01]  /*6380*/  IMAD R17, R0, R3, R17 ;  /* 0x0000000300117224 */ /* 0x000fe200078e0211 */
[----:B------:R-:W-:Y:S01]  /*6390*/  IABS R11, R9 ;  /* 0x00000009000b7213 */ /* 0x000fe20000000000 */
[----:B------:R-:W-:Y:S01]  /*63a0*/  @!P4 IMAD.IADD R15, R15, 0x1, -R0 ;  /* 0x000000010f0fc824 */ /* 0x000fe200078e0a00 */
[----:B------:R-:W-:-:S02]  /*63b0*/  IABS R9, R20 ;  /* 0x0000001400097213 */ /* 0x000fc40000000000 */
[C---:B------:R-:W-:Y:S01]  /*63c0*/  ISETP.GT.U32.AND P2, PT, R0.reuse, R19, PT ;  /* 0x000000130000720c */ /* 0x040fe20003f44070 */
[----:B------:R-:W-:Y:S01]  /*63d0*/  @!P6 IMAD.IADD R21, R21, 0x1, -R0 ;  /* 0x000000011515e824 */ /* 0x000fe200078e0a00 */
[C---:B------:R-:W-:Y:S01]  /*63e0*/  ISETP.GT.U32.AND P0, PT, R0.reuse, R17, PT ;  /* 0x000000110000720c */ /* 0x040fe20003f04070 */
[C---:B------:R-:W-:Y:S01]  /*63f0*/  IMAD.HI.U32 R3, R7.reuse, R9, RZ ;  /* 0x0000000907037227 */ /* 0x040fe200078e00ff */
[----:B------:R-:W-:Y:S02]  /*6400*/  ISETP.GT.U32.AND P4, PT, R0, R15, PT ;  /* 0x0000000f0000720c */ /* 0x000fe40003f84070 */
[----:B------:R-:W-:Y:S01]  /*6410*/  ISETP.GE.AND P6, PT, R16, RZ, PT ;  /* 0x000000ff1000720c */ /* 0x000fe20003fc6270 */
[----:B------:R-:W-:-:S04]  /*6420*/  IMAD.HI.U32 R5, R7, R11, RZ ;  /* 0x0000000b07057227 */ /* 0x000fc800078e00ff */
[----:B------:R-:W-:Y:S02]  /*6430*/  IMAD.MOV R3, RZ, RZ, -R3 ;  /* 0x000000ffff037224 */ /* 0x000fe400078e0a03 */
[----:B------:R-:W-:Y:S01]  /*6440*/  @!P3 IMAD.MOV R21, RZ, RZ, -R21 ;  /* 0x000000ffff15b224 */ /* 0x000fe200078e0a15 */
[----:B------:R-:W-:Y:S01]  /*6450*/  ISETP.GE.AND P3, PT, R18, RZ, PT ;  /* 0x000000ff1200720c */ /* 0x000fe20003f66270 */
[----:B------:R-:W-:Y:S02]  /*6460*/  IMAD.MOV R16, RZ, RZ, -R5 ;  /* 0x000000ffff107224 */ /* 0x000fe400078e0a05 */
[--C-:B------:R-:W-:Y:S01]  /*6470*/  @!P2 IMAD.IADD R19, R19, 0x1, -R0.reuse ;  /* 0x000000011313a824 */ /* 0x100fe200078e0a00 */
[----:B------:R-:W-:Y:S01]  /*6480*/  ISETP.GE.AND P2, PT, R20, RZ, PT ;  /* 0x000000ff1400720c */ /* 0x000fe20003f46270 */
[----:B------:R-:W-:Y:S01]  /*6490*/  IMAD R5, R0, R3, R9 ;  /* 0x0000000300057224 */ /* 0x000fe200078e0209 */
[----:B------:R-:W-:Y:S01]  /*64a0*/  LOP3.LUT R9, R4, 0x48, RZ, 0xfc, !PT ;  /* 0x0000004804097812 */ /* 0x000fe200078efcff */
[--C-:B------:R-:W-:Y:S01]  /*64b0*/  @!P0 IMAD.IADD R17, R17, 0x1, -R0.reuse ;  /* 0x0000000111118824 */ /* 0x100fe200078e0a00 */
[----:B------:R-:W-:Y:S01]  /*64c0*/  IABS R20, R28 ;  /* 0x0000001c00147213 */ /* 0x000fe20000000000 */
[----:B------:R-:W-:Y:S01]  /*64d0*/  @!P5 IMAD.MOV R19, RZ, RZ, -R19 ;  /* 0x000000ffff13d224 */ /* 0x000fe200078e0a13 */
[C---:B------:R-:W-:Y:S01]  /*64e0*/  ISETP.GT.U32.AND P5, PT, R0.reuse, R5, PT ;  /* 0x000000050000720c */ /* 0x040fe20003fa4070 */
[C---:B------:R-:W-:Y:S01]  /*64f0*/  IMAD R3, R0.reuse, R16, R11 ;  /* 0x0000001000037224 */ /* 0x040fe200078e020b */
[----:B------:R-:W-:Y:S01]  /*6500*/  ISETP.GT.U32.AND P0, PT, R0, R17, PT ;  /* 0x000000110000720c */ /* 0x000fe20003f04070 */
[----:B------:R-:W-:Y:S01]  /*6510*/  @!P4 IMAD.IADD R15, R15, 0x1, -R0 ;  /* 0x000000010f0fc824 */ /* 0x000fe200078e0a00 */
[----:B------:R-:W-:Y:S01]  /*6520*/  IABS R139, R9 ;  /* 0x00000009008b7213 */ /* 0x000fe20000000000 */
[----:B------:R-:W-:Y:S01]  /*6530*/  VIADD R16, R8, 0x3c ;  /* 0x0000003c08107836 */ /* 0x000fe20000000000 */
[----:B------:R-:W-:Y:S01]  /*6540*/  LOP3.LUT R11, R4, 0x44, RZ, 0xfc, !PT ;  /* 0x00000044040b7812 */ /* 0x000fe200078efcff */
[----:B------:R-:W-:Y:S01]  /*6550*/  @!P3 IMAD.MOV R15, RZ, RZ, -R15 ;  /* 0x000000ffff0fb224 */ /* 0x000fe200078e0a0f */
[----:B------:R-:W-:Y:S01]  /*6560*/  ISETP.GT.U32.AND P3, PT, R0, R3, PT ;  /* 0x000000030000720c */ /* 0x000fe20003f64070 */
[----:B------:R-:W-:Y:S01]  /*6570*/  IMAD.HI.U32 R18, R7, R129, RZ ;  /* 0x0000008107127227 */ /* 0x000fe200078e00ff */
[----:B------:R-:W-:-:S02]  /*6580*/  IABS R137, R11 ;  /* 0x0000000b00897213 */ /* 0x000fc40000000000 */
[----:B------:R-:W-:Y:S01]  /*6590*/  IABS R133, R16 ;  /* 0x0000001000857213 */ /* 0x000fe20000000000 */
[--C-:B------:R-:W-:Y:S01]  /*65a0*/  @!P5 IMAD.IADD R5, R5, 0x1, -R0.reuse ;  /* 0x000000010505d824 */ /* 0x100fe200078e0a00 */
[----:B------:R-:W-:Y:S01]  /*65b0*/  ISETP.GE.AND P4, PT, R16, RZ, PT ;  /* 0x000000ff1000720c */ /* 0x000fe20003f86270 */
[----:B------:R-:W-:Y:S01]  /*65c0*/  @!P0 IMAD.IADD R17, R17, 0x1, -R0 ;  /* 0x0000000111118824 */ /* 0x000fe200078e0a00 */
[----:B------:R-:W-:Y:S01]  /*65d0*/  ISETP.GE.AND P0, PT, R9, RZ, PT ;  /* 0x000000ff0900720c */ /* 0x000fe20003f06270 */
[----:B------:R-:W-:Y:S01]  /*65e0*/  IMAD.HI.U32 R9, R7, R139, RZ ;  /* 0x0000008b07097227 */ /* 0x000fe200078e00ff */
[----:B------:R-:W-:-:S03]  /*65f0*/  ISETP.GT.U32.AND P5, PT, R0, R5, PT ;  /* 0x000000050000720c */ /* 0x000fc60003fa4070 */
[----:B------:R-:W-:Y:S01]  /*6600*/  @!P6 IMAD.MOV R17, RZ, RZ, -R17 ;  /* 0x000000ffff11e224 */ /* 0x000fe200078e0a11 */
[----:B------:R-:W-:Y:S01]  /*6610*/  ISETP.GE.AND P6, PT, R11, RZ, PT ;  /* 0x000000ff0b00720c */ /* 0x000fe20003fc6270 */
[----:B------:R-:W-:Y:S02]  /*6620*/  @!P3 IMAD.IADD R3, R3, 0x1, -R0 ;  /* 0x000000010303b824 */ /* 0x000fe400078e0a00 */
[----:B------:R-:W-:Y:S02]  /*6630*/  IMAD.MOV R9, RZ, RZ, -R9 ;  /* 0x000000ffff097224 */ /* 0x000fe400078e0a09 */
[----:B------:R-:W-:Y:S01]  /*6640*/  IMAD.HI.U32 R11, R7, R137, RZ ;  /* 0x00000089070b7227 */ /* 0x000fe200078e00ff */
[----:B------:R-:W-:-:S03]  /*6650*/  ISETP.GT.U32.AND P3, PT, R0, R3, PT ;  /* 0x000000030000720c */ /* 0x000fc60003f64070 */
[----:B------:R-:W-:Y:S02]  /*6660*/  IMAD R139, R0, R9, R139 ;  /* 0x00000009008b7224 */ /* 0x000fe400078e028b */
[----:B------:R-:W-:Y:S02]  /*6670*/  IMAD.MOV R11, RZ, RZ, -R11 ;  /* 0x000000ffff0b7224 */ /* 0x000fe400078e0a0b */
[----:B------:R-:W-:-:S04]  /*6680*/  IMAD.HI.U32 R9, R7, R135, RZ ;  /* 0x0000008707097227 */ /* 0x000fc800078e00ff */
[C---:B------:R-:W-:Y:S02]  /*6690*/  IMAD R137, R0.reuse, R11, R137 ;  /* 0x0000000b00897224 */ /* 0x040fe400078e0289 */
[----:B------:R-:W-:Y:S02]  /*66a0*/  IMAD.MOV R9, RZ, RZ, -R9 ;  /* 0x000000ffff097224 */ /* 0x000fe400078e0a09 */
[--C-:B------:R-:W-:Y:S01]  /*66b0*/  @!P5 IMAD.IADD R5, R5, 0x1, -R0.reuse ;  /* 0x000000010505d824 */ /* 0x100fe200078e0a00 */
[C---:B------:R-:W-:Y:S01]  /*66c0*/  ISETP.GT.U32.AND P5, PT, R0.reuse, R139, PT ;  /* 0x0000008b0000720c */ /* 0x040fe20003fa4070 */
[C---:B------:R-:W-:Y:S02]  /*66d0*/  IMAD R135, R0.reuse, R9, R135 ;  /* 0x0000000900877224 */ /* 0x040fe400078e0287 */
        /* <DEDUP_REMOVED lines=8> */
[C---:B------:R-:W-:Y:S01]  /*6760*/  IMAD R133, R0.reuse, R11, R133 ;  /* 0x0000000b00857224 */ /* 0x040fe200078e0285 */
[----:B------:R-:W-:Y:S01]  /*6770*/  IABS R11, R26 ;  /* 0x0000001a000b7213 */ /* 0x000fe20000000000 */
[----:B------:R-:W-:Y:S01]  /*6780*/  @!P3 IMAD.IADD R135, R135, 0x1, -R0 ;  /* 0x000000018787b824 */ /* 0x000fe200078e0a00 */
[C---:B------:R-:W-:Y:S01]  /*6790*/  ISETP.GT.U32.AND P2, PT, R0.reuse, R137, PT ;  /* 0x000000890000720c */ /* 0x040fe20003f44070 */
[----:B------:R-:W-:Y:S02]  /*67a0*/  IMAD.MOV R9, RZ, RZ, -R9 ;  /* 0x000000ffff097224 */ /* 0x000fe400078e0a09 */
[----:B------:R-:W-:Y:S01]  /*67b0*/  IMAD.HI.U32 R16, R7, R111, RZ ;  /* 0x0000006f07107227 */ /* 0x000fe200078e00ff */
[----:B------:R-:W-:-:S03]  /*67c0*/  ISETP.GT.U32.AND P3, PT, R0, R135, PT ;  /* 0x000000870000720c */ /* 0x000fc60003f64070 */
[----:B------:R-:W-:Y:S02]  /*67d0*/  IMAD R131, R0, R9, R131 ;  /* 0x0000000900837224 */ /* 0x000fe400078e0283 */
[----:B------:R-:W-:-:S04]  /*67e0*/  IMAD.HI.U32 R9, R7, R11, RZ ;  /* 0x0000000b07097227 */ /* 0x000fc800078e00ff */
[----:B------:R-:W-:Y:S02]  /*67f0*/  IMAD.MOV R9, RZ, RZ, -R9 ;  /* 0x000000ffff097224 */ /* 0x000fe400078e0a09 */
[--C-:B------:R-:W-:Y:S01]  /*6800*/  @!P2 IMAD.IADD R137, R137, 0x1, -R0.reuse ;  /* 0x000000018989a824 */ /* 0x100fe200078e0a00 */
[C---:B------:R-:W-:Y:S01]  /*6810*/  ISETP.GT.U32.AND P2, PT, R0.reuse, R131, PT ;  /* 0x000000830000720c */ /* 0x040fe20003f44070 */
[C---:B------:R-:W-:Y:S02]  /*6820*/  IMAD R9, R0.reuse, R9, R11 ;  /* 0x0000000900097224 */ /* 0x040fe400078e020b */
[--C-:B------:R-:W-:Y:S02]  /*6830*/  @!P3 IMAD.IADD R135, R135, 0x1, -R0.reuse ;  /* 0x000000018787b824 */ /* 0x100fe400078e0a00 */
[----:B------:R-:W-:Y:S01]  /*6840*/  @!P5 IMAD.IADD R139, R139, 0x1, -R0 ;  /* 0x000000018b8bd824 */ /* 0x000fe200078e0a00 */
[----:B------:R-:W-:Y:S01]  /*6850*/  ISETP.GT.U32.AND P3, PT, R0, R9, PT ;  /* 0x000000090000720c */ /* 0x000fe20003f64070 */
[----:B------:R-:W-:-:S02]  /*6860*/  IMAD.MOV R16, RZ, RZ, -R16 ;  /* 0x000000ffff107224 */ /* 0x000fc400078e0a10 */
[----:B------:R-:W-:Y:S01]  /*6870*/  IMAD.HI.U32 R11, R7, R20, RZ ;  /* 0x00000014070b7227 */ /* 0x000fe200078e00ff */
[----:B------:R-:W-:-:S03]  /*6880*/  ISETP.GT.U32.AND P5, PT, R0, R139, PT ;  /* 0x0000008b0000720c */ /* 0x000fc60003fa4070 */
[--C-:B------:R-:W-:Y:S02]  /*6890*/  @!P2 IMAD.IADD R131, R131, 0x1, -R0.reuse ;  /* 0x000000018383a824 */ /* 0x100fe400078e0a00 */
[C---:B------:R-:W-:Y:S02]  /*68a0*/  IMAD R111, R0.reuse, R16, R111 ;  /* 0x00000010006f7224 */ /* 0x040fe400078e026f */
[----:B------:R-:W-:Y:S02]  /*68b0*/  IMAD.MOV R11, RZ, RZ, -R11 ;  /* 0x000000ffff0b7224 */ /* 0x000fe400078e0a0b */
[----:B------:R-:W-:Y:S01]  /*68c0*/  @!P3 IMAD.IADD R9, R9, 0x1, -R0 ;  /* 0x000000010909b824 */ /* 0x000fe200078e0a00 */
[----:B------:R-:W-:Y:S01]  /*68d0*/  ISETP.GT.U32.AND P3, PT, R0, R131, PT ;  /* 0x000000830000720c */ /* 0x000fe20003f64070 */
[----:B------:R-:W-:-:S04]  /*68e0*/  IMAD.HI.U32 R16, R7, R125, RZ ;  /* 0x0000007d07107227 */ /* 0x000fc800078e00ff */
[C---:B------:R-:W-:Y:S02]  /*68f0*/  IMAD R11, R0.reuse, R11, R20 ;  /* 0x0000000b000b7224 */ /* 0x040fe400078e0214 */
[----:B------:R-:W-:Y:S02]  /*6900*/  IMAD.MOV R20, RZ, RZ, -R16 ;  /* 0x000000ffff147224 */ /* 0x000fe400078e0a10 */
[--C-:B------:R-:W-:Y:S01]  /*6910*/  @!P5 IMAD.IADD R139, R139, 0x1, -R0.reuse ;  /* 0x000000018b8bd824 */ /* 0x100fe200078e0a00 */
[C---:B------:R-:W-:Y:S01]  /*6920*/  ISETP.GT.U32.AND P5, PT, R0.reuse, R133, PT ;  /* 0x000000850000720c */ /* 0x040fe20003fa4070 */
[C---:B------:R-:W-:Y:S02]  /*6930*/  IMAD R125, R0.reuse, R20, R125 ;  /* 0x00000014007d7224 */ /* 0x040fe400078e027d */
[----:B------:R-:W-:Y:S01]  /*6940*/  @!P3 IMAD.IADD R131, R131, 0x1, -R0 ;  /* 0x000000018383b824 */ /* 0x000fe200078e0a00 */
[----:B------:R-:W-:Y:S01]  /*6950*/  ISETP.GT.U32.AND P3, PT, R0, R111, PT ;  /* 0x0000006f0000720c */ /* 0x000fe20003f64070 */
[----:B------:R-:W-:-:S04]  /*6960*/  IMAD.HI.U32 R16, R7, R121, RZ ;  /* 0x0000007907107227 */ /* 0x000fc800078e00ff */
[----:B------:R-:W-:Y:S01]  /*6970*/  @!P1 IMAD.MOV R3, RZ, RZ, -R3 ;  /* 0x000000ffff039224 */ /* 0x000fe200078e0a03 */
[----:B------:R-:W-:Y:S01]  /*6980*/  ISETP.GT.U32.AND P1, PT, R0, R9, PT ;  /* 0x000000090000720c */ /* 0x000fe20003f24070 */
[----:B------:R-:W-:Y:S02]  /*6990*/  IMAD.MOV R16, RZ, RZ, -R16 ;  /* 0x000000ffff107224 */ /* 0x000fe400078e0a10 */
[----:B------:R-:W-:Y:S01]  /*69a0*/  @!P5 IMAD.IADD R133, R133, 0x1, -R0 ;  /* 0x000000018585d824 */ /* 0x000fe200078e0a00 */
[----:B------:R-:W-:Y:S01]  /*69b0*/  ISETP.GE.AND P5, PT, R22, RZ, PT ;  /* 0x000000ff1600720c */ /* 0x000fe20003fa6270 */
[----:B------:R-:W-:Y:S01]  /*69c0*/  IMAD.MOV R18, RZ, RZ, -R18 ;  /* 0x000000ffff127224 */ /* 0x000fe200078e0a12 */
[----:B------:R-:W-:Y:S01]  /*69d0*/  LOP3.LUT R22, R4, 0x4, RZ, 0xfc, !PT ;  /* 0x0000000404167812 */ /* 0x000fe200078efcff */
[----:B------:R-:W-:Y:S01]  /*69e0*/  @!P3 IMAD.IADD R111, R111, 0x1, -R0 ;  /* 0x000000016f6fb824 */ /* 0x000fe200078e0a00 */
[C---:B------:R-:W-:Y:S01]  /*69f0*/  ISETP.GT.U32.AND P3, PT, R0.reuse, R125, PT ;  /* 0x0000007d0000720c */ /* 0x040fe20003f64070 */
[C---:B------:R-:W-:Y:S01]  /*6a00*/  IMAD R121, R0.reuse, R16, R121 ;  /* 0x0000001000797224 */ /* 0x040fe200078e0279 */
[C---:B------:R-:W-:Y:S01]  /*6a10*/  ISETP.GT.U32.AND P2, PT, R0.reuse, R133, PT ;  /* 0x000000850000720c */ /* 0x040fe20003f44070 */
[----:B------:R-:W-:-:S02]  /*6a20*/  IMAD R129, R0, R18, R129 ;  /* 0x0000001200817224 */ /* 0x000fc400078e0281 */
[----:B------:R-:W-:-:S04]  /*6a30*/  IMAD.HI.U32 R18, R7, R117, RZ ;  /* 0x0000007507127227 */ /* 0x000fc800078e00ff */
[----:B------:R-:W-:Y:S01]  /*6a40*/  @!P1 IMAD.IADD R9, R9, 0x1, -R0 ;  /* 0x0000000109099824 */ /* 0x000fe200078e0a00 */
[C---:B------:R-:W-:Y:S01]  /*6a50*/  ISETP.GT.U32.AND P1, PT, R0.reuse, R129, PT ;  /* 0x000000810000720c */ /* 0x040fe20003f24070 */
[----:B------:R-:W-:Y:S02]  /*6a60*/  IMAD.MOV R18, RZ, RZ, -R18 ;  /* 0x000000ffff127224 */ /* 0x000fe400078e0a12 */
[--C-:B------:R-:W-:Y:S01]  /*6a70*/  @!P3 IMAD.IADD R125, R125, 0x1, -R0.reuse ;  /* 0x000000017d7db824 */ /* 0x100fe200078e0a00 */
[C---:B------:R-:W-:Y:S01]  /*6a80*/  ISETP.GT.U32.AND P3, PT, R0.reuse, R121, PT ;  /* 0x000000790000720c */ /* 0x040fe20003f64070 */
[C---:B------:R-:W-:Y:S02]  /*6a90*/  IMAD R117, R0.reuse, R18, R117 ;  /* 0x0000001200757224 */ /* 0x040fe400078e0275 */
[----:B------:R-:W-:Y:S01]  /*6aa0*/  @!P2 IMAD.IADD R133, R133, 0x1, -R0 ;  /* 0x000000018585a824 */ /* 0x000fe200078e0a00 */
[----:B------:R-:W-:Y:S01]  /*6ab0*/  ISETP.GT.U32.AND P2, PT, R0, R11, PT ;  /* 0x0000000b0000720c */ /* 0x000fe20003f44070 */
[----:B------:R-:W-:-:S02]  /*6ac0*/  VIADD R16, R8, 0xc ;  /* 0x0000000c08107836 */ /* 0x000fc40000000000 */
[----:B------:R-:W-:-:S03]  /*6ad0*/  IMAD.HI.U32 R20, R7, R127, RZ ;  /* 0x0000007f07147227 */ /* 0x000fc600078e00ff */
[----:B------:R-:W-:Y:S01]  /*6ae0*/  IABS R115, R16 ;  /* 0x0000001000737213 */ /* 0x000fe20000000000 */
[--C-:B------:R-:W-:Y:S01]  /*6af0*/  @!P1 IMAD.IADD R129, R129, 0x1, -R0.reuse ;  /* 0x0000000181819824 */ /* 0x100fe200078e0a00 */
[----:B------:R-:W-:Y:S01]  /*6b00*/  ISETP.GE.AND P1, PT, R26, RZ, PT ;  /* 0x000000ff1a00720c */ /* 0x000fe20003f26270 */
[----:B------:R-:W-:Y:S01]  /*6b10*/  @!P3 IMAD.IADD R121, R121, 0x1, -R0 ;  /* 0x000000017979b824 */ /* 0x000fe200078e0a00 */
[----:B------:R-:W-:Y:S01]  /*6b20*/  ISETP.GT.U32.AND P3, PT, R0, R117, PT ;  /* 0x000000750000720c */ /* 0x000fe20003f64070 */
[----:B------:R-:W-:Y:S01]  /*6b30*/  IMAD.MOV R20, RZ, RZ, -R20 ;  /* 0x000000ffff147224 */ /* 0x000fe200078e0a14 */
[----:B------:R-:W-:Y:S01]  /*6b40*/  LOP3.LUT R26, R4, 0x14, RZ, 0xfc, !PT ;  /* 0x00000014041a7812 */ /* 0x000fe200078efcff */
[----:B------:R-:W-:Y:S01]  /*6b50*/  @!P2 IMAD.IADD R11, R11, 0x1, -R0 ;  /* 0x000000010b0ba824 */ /* 0x000fe200078e0a00 */
[----:B------:R-:W-:Y:S01]  /*6b60*/  ISETP.GE.AND P2, PT, R24, RZ, PT ;  /* 0x000000ff1800720c */ /* 0x000fe20003f46270 */
[----:B------:R-:W-:Y:S01]  /*6b70*/  @!P5 IMAD.MOV R135, RZ, RZ, -R135 ;  /* 0x000000ffff87d224 */ /* 0x000fe200078e0a87 */
[----:B------:R-:W-:Y:S01]  /*6b80*/  IABS R123, R26 ;  /* 0x0000001a007b7213 */ /* 0x000fe20000000000 */
[----:B------:R-:W-:Y:S01]  /*6b90*/  IMAD.HI.U32 R8, R7, R119, RZ ;  /* 0x0000007707087227 */ /* 0x000fe200078e00ff */
[----:B------:R-:W-:-:S02]  /*6ba0*/  IABS R24, R22 ;  /* 0x0000001600187213 */ /* 0x000fc40000000000 */
[----:B------:R-:W-:Y:S01]  /*6bb0*/  ISETP.GT.U32.AND P5, PT, R0, R129, PT ;  /* 0x000000810000720c */ /* 0x000fe20003fa4070 */
[----:B------:R-:W-:-:S04]  /*6bc0*/  IMAD.HI.U32 R4, R7, R123, RZ ;  /* 0x0000007b07047227 */ /* 0x000fc800078e00ff */
[----:B------:R-:W-:Y:S01]  /*6bd0*/  @!P3 IMAD.IADD R117, R117, 0x1, -R0 ;  /* 0x000000017575b824 */ /* 0x000fe200078e0a00 */
[----:B------:R-:W-:Y:S01]  /*6be0*/  ISETP.GT.U32.AND P3, PT, R0, R111, PT ;  /* 0x0000006f0000720c */ /* 0x000fe20003f64070 */
[----:B------:R-:W-:-:S04]  /*6bf0*/  IMAD.HI.U32 R18, R7, R115, RZ ;  /* 0x0000007307127227 */ /* 0x000fc800078e00ff */
[----:B------:R-:W-:Y:S02]  /*6c00*/  IMAD R127, R0, R20, R127 ;  /* 0x00000014007f7224 */ /* 0x000fe400078e027f */
[----:B------:R-:W-:-:S04]  /*6c10*/  IMAD.HI.U32 R20, R7, R113, RZ ;  /* 0x0000007107147227 */ /* 0x000fc800078e00ff */
[----:B------:R-:W-:Y:S02]  /*6c20*/  IMAD.MOV R4, RZ, RZ, -R4 ;  /* 0x000000ffff047224 */ /* 0x000fe400078e0a04 */
[----:B------:R-:W-:Y:S01]  /*6c30*/  @!P4 IMAD.MOV R133, RZ, RZ, -R133 ;  /* 0x000000ffff85c224 */ /* 0x000fe200078e0a85 */
[----:B------:R-:W-:Y:S01]  /*6c40*/  ISETP.GT.U32.AND P4, PT, R0, R125, PT ;  /* 0x0000007d0000720c */ /* 0x000fe20003f84070 */
[----:B------:R-:W-:-:S04]  /*6c50*/  IMAD.HI.U32 R7, R7, R24, RZ ;  /* 0x0000001807077227 */ /* 0x000fc800078e00ff */
[----:B------:R-:W-:Y:S02]  /*6c60*/  IMAD.MOV R8, RZ, RZ, -R8 ;  /* 0x000000ffff087224 */ /* 0x000fe400078e0a08 */
[----:B------:R-:W-:Y:S02]  /*6c70*/  IMAD.MOV R18, RZ, RZ, -R18 ;  /* 0x000000ffff127224 */ /* 0x000fe400078e0a12 */
[C---:B------:R-:W-:Y:S02]  /*6c80*/  IMAD R123, R0.reuse, R4, R123 ;  /* 0x00000004007b7224 */ /* 0x040fe400078e027b */
[----:B------:R-:W-:Y:S02]  /*6c90*/  IMAD.MOV R4, RZ, RZ, -R7 ;  /* 0x000000ffff047224 */ /* 0x000fe400078e0a07 */
[----:B------:R-:W-:Y:S02]  /*6ca0*/  IMAD.MOV R20, RZ, RZ, -R20 ;  /* 0x000000ffff147224 */ /* 0x000fe400078e0a14 */
[----:B------:R-:W-:Y:S01]  /*6cb0*/  IMAD R119, R0, R8, R119 ;  /* 0x0000000800777224 */ /* 0x000fe200078e0277 */
[----:B------:R-:W-:Y:S01]  /*6cc0*/  LOP3.LUT R8, R46, 0x30, RZ, 0xc0, !PT ;  /* 0x000000302e087812 */ /* 0x000fe200078ec0ff */
[----:B------:R-:W-:-:S02]  /*6cd0*/  IMAD R115, R0, R18, R115 ;  /* 0x0000001200737224 */ /* 0x000fc400078e0273 */
[----:B------:R-:W-:Y:S01]  /*6ce0*/  @!P0 IMAD.MOV R139, RZ, RZ, -R139 ;  /* 0x000000ffff8b8224 */ /* 0x000fe200078e0a8b */
[C---:B------:R-:W-:Y:S01]  /*6cf0*/  ISETP.GT.U32.AND P0, PT, R0.reuse, R11, PT ;  /* 0x0000000b0000720c */ /* 0x040fe20003f04070 */
[----:B------:R-:W-:Y:S02]  /*6d00*/  IMAD.MOV.U32 R7, RZ, RZ, R9 ;  /* 0x000000ffff077224 */ /* 0x000fe400078e0009 */
[C---:B------:R-:W-:Y:S02]  /*6d10*/  IMAD R113, R0.reuse, R20, R113 ;  /* 0x0000001400717224 */ /* 0x040fe400078e0271 */
[----:B------:R-:W-:Y:S01]  /*6d20*/  @!P6 IMAD.MOV R137, RZ, RZ, -R137 ;  /* 0x000000ffff89e224 */ /* 0x000fe200078e0a89 */
[C---:B------:R-:W-:Y:S01]  /*6d30*/  ISETP.GT.U32.AND P6, PT, R0.reuse, R117, PT ;  /* 0x000000750000720c */ /* 0x040fe20003fc4070 */
[----:B------:R-:W-:Y:S01]  /*6d40*/  @!P2 IMAD.MOV R131, RZ, RZ, -R131 ;  /* 0x000000ffff83a224 */ /* 0x000fe200078e0a83 */
[C---:B------:R-:W-:Y:S01]  /*6d50*/  ISETP.GT.U32.AND P2, PT, R0.reuse, R121, PT ;  /* 0x000000790000720c */ /* 0x040fe20003f44070 */
[----:B------:R-:W-:Y:S01]  /*6d60*/  @!P1 IMAD.MOV R7, RZ, RZ, -R7 ;  /* 0x000000ffff079224 */ /* 0x000fe200078e0a07 */
[C---:B------:R-:W-:Y:S01]  /*6d70*/  ISETP.GT.U32.AND P1, PT, R0.reuse, R127, PT ;  /* 0x0000007f0000720c */ /* 0x040fe20003f24070 */
[--C-:B------:R-:W-:Y:S01]  /*6d80*/  @!P3 IMAD.IADD R111, R111, 0x1, -R0.reuse ;  /* 0x000000016f6fb824 */ /* 0x100fe200078e0a00 */
[C---:B------:R-:W-:Y:S01]  /*6d90*/  ISETP.GT.U32.AND P3, PT, R0.reuse, R119, PT ;  /* 0x000000770000720c */ /* 0x040fe20003f64070 */
[--C-:B------:R-:W-:Y:S01]  /*6da0*/  @!P5 IMAD.IADD R129, R129, 0x1, -R0.reuse ;  /* 0x000000018181d824 */ /* 0x100fe200078e0a00 */
[C---:B------:R-:W-:Y:S01]  /*6db0*/  ISETP.GT.U32.AND P5, PT, R0.reuse, R115, PT ;  /* 0x000000730000720c */ /* 0x040fe20003fa4070 */
[----:B------:R-:W-:Y:S01]  /*6dc0*/  @!P4 IMAD.IADD R125, R125, 0x1, -R0 ;  /* 0x000000017d7dc824 */ /* 0x000fe200078e0a00 */
[C---:B------:R-:W-:Y:S01]  /*6dd0*/  ISETP.GT.U32.AND P4, PT, R0.reuse, R113, PT ;  /* 0x000000710000720c */ /* 0x040fe20003f84070 */
[----:B------:R-:W-:-:S02]  /*6de0*/  IMAD R4, R0, R4, R24 ;  /* 0x0000000400047224 */ /* 0x000fc400078e0218 */
[--C-:B------:R-:W-:Y:S01]  /*6df0*/  @!P0 IMAD.IADD R11, R11, 0x1, -R0.reuse ;  /* 0x000000010b0b8824 */ /* 0x100fe200078e0a00 */
[----:B------:R-:W-:Y:S01]  /*6e00*/  ISETP.GT.U32.AND P0, PT, R0, R123, PT ;  /* 0x0000007b0000720c */ /* 0x000fe20003f04070 */
[--C-:B------:R-:W-:Y:S01]  /*6e10*/  @!P2 IMAD.IADD R121, R121, 0x1, -R0.reuse ;  /* 0x000000017979a824 */ /* 0x100fe200078e0a00 */
[----:B------:R-:W-:Y:S01]  /*6e20*/  ISETP.GE.AND P2, PT, R30, RZ, PT ;  /* 0x000000ff1e00720c */ /* 0x000fe20003f46270 */
[--C-:B------:R-:W-:Y:S01]  /*6e30*/  @!P6 IMAD.IADD R117, R117, 0x1, -R0.reuse ;  /* 0x000000017575e824 */ /* 0x100fe200078e0a00 */
[----:B------:R-:W-:Y:S01]  /*6e40*/  ISETP.GT.U32.AND P6, PT, R0, R4, PT ;  /* 0x000000040000720c */ /* 0x000fe20003fc4070 */
[--C-:B------:R-:W-:Y:S01]  /*6e50*/  @!P1 IMAD.IADD R127, R127, 0x1, -R0.reuse ;  /* 0x000000017f7f9824 */ /* 0x100fe200078e0a00 */
[----:B------:R-:W-:Y:S01]  /*6e60*/  ISETP.GE.AND P1, PT, R28, RZ, PT ;  /* 0x000000ff1c00720c */ /* 0x000fe20003f26270 */
[--C-:B------:R-:W-:Y:S01]  /*6e70*/  @!P3 IMAD.IADD R119, R119, 0x1, -R0.reuse ;  /* 0x000000017777b824 */ /* 0x100fe200078e0a00 */
[----:B------:R-:W-:Y:S01]  /*6e80*/  ISETP.GE.AND P3, PT, R32, RZ, PT ;  /* 0x000000ff2000720c */ /* 0x000fe20003f66270 */
[--C-:B------:R-:W-:Y:S01]  /*6e90*/  @!P5 IMAD.IADD R115, R115, 0x1, -R0.reuse ;  /* 0x000000017373d824 */ /* 0x100fe200078e0a00 */
[----:B------:R-:W-:Y:S01]  /*6ea0*/  ISETP.GE.AND P5, PT, R34, RZ, PT ;  /* 0x000000ff2200720c */ /* 0x000fe20003fa6270 */
[--C-:B------:R-:W-:Y:S01]  /*6eb0*/  @!P4 IMAD.IADD R113, R113, 0x1, -R0.reuse ;  /* 0x000000017171c824 */ /* 0x100fe200078e0a00 */
[----:B------:R-:W-:Y:S01]  /*6ec0*/  ISETP.GE.AND P4, PT, R36, RZ, PT ;  /* 0x000000ff2400720c */ /* 0x000fe20003f86270 */
[----:B------:R-:W-:Y:S01]  /*6ed0*/  IMAD.MOV.U32 R9, RZ, RZ, R11 ;  /* 0x000000ffff097224 */ /* 0x000fe200078e000b */
[----:B------:R-:W-:Y:S01]  /*6ee0*/  LOP3.LUT R32, RZ, R69, RZ, 0x33, !PT ;  /* 0x00000045ff207212 */ /* 0x000fe200078e33ff */
[----:B------:R-:W-:Y:S01]  /*6ef0*/  @!P0 IMAD.IADD R123, R123, 0x1, -R0 ;  /* 0x000000017b7b8824 */ /* 0x000fe200078e0a00 */
[----:B------:R-:W-:Y:S01]  /*6f00*/  ISETP.GE.AND P0, PT, R38, RZ, PT ;  /* 0x000000ff2600720c */ /* 0x000fe20003f06270 */
[----:B------:R-:W-:-:S02]  /*6f10*/  IMAD.MOV.U32 R11, RZ, RZ, R111 ;  /* 0x000000ffff0b7224 */ /* 0x000fc400078e006f */
[--C-:B------:R-:W-:Y:S01]  /*6f20*/  @!P6 IMAD.IADD R4, R4, 0x1, -R0.reuse ;  /* 0x000000010404e824 */ /* 0x100fe200078e0a00 */
[C---:B------:R-:W-:Y:S01]  /*6f30*/  ISETP.GT.U32.AND P6, PT, R0.reuse, R113, PT ;  /* 0x000000710000720c */ /* 0x040fe20003fc4070 */
[----:B------:R-:W-:Y:S01]  /*6f40*/  @!P1 IMAD.MOV R9, RZ, RZ, -R9 ;  /* 0x000000ffff099224 */ /* 0x000fe200078e0a09 */
        /* <DEDUP_REMOVED lines=8> */
[----:B------:R-:W-:Y:S01]  /*6fd0*/  ISETP.GT.U32.AND P4, PT, R0, R4, PT ;  /* 0x000000040000720c */ /* 0x000fe20003f84070 */
[----:B------:R-:W-:Y:S01]  /*6fe0*/  @!P0 IMAD.MOV R117, RZ, RZ, -R117 ;  /* 0x000000ffff758224 */ /* 0x000fe200078e0a75 */
[----:B------:R-:W-:Y:S01]  /*6ff0*/  ISETP.GE.AND P0, PT, R16, RZ, PT ;  /* 0x000000ff1000720c */ /* 0x000fe20003f06270 */
        /* <DEDUP_REMOVED lines=10> */
[----:B------:R-:W-:Y:S01]  /*70a0*/  @!P4 IMAD.IADD R4, R4, 0x1, -R0 ;  /* 0x000000010404c824 */ /* 0x000fe200078e0a00 */
[----:B------:R-:W-:Y:S01]  /*70b0*/  ISETP.NE.AND P4, PT, R69, RZ, PT ;  /* 0x000000ff4500720c */ /* 0x000fe20003f85270 */
[----:B------:R-:W-:-:S02]  /*70c0*/  @!P0 IMAD.MOV R115, RZ, RZ, -R115 ;  /* 0x000000ffff738224 */ /* 0x000fc400078e0a73 */
[----:B------:R-:W-:Y:S01]  /*70d0*/  IMAD.MOV.U32 R111, RZ, RZ, R4 ;  /* 0x000000ffff6f7224 */ /* 0x000fe200078e0004 */
[C---:B------:R-:W-:Y:S01]  /*70e0*/  SEL R225, R32.reuse, R225, !P4 ;  /* 0x000000e120e17207 */ /* 0x040fe20006000000 */
[----:B------:R-:W-:Y:S01]  /*70f0*/  @!P1 IMAD.MOV R127, RZ, RZ, -R127 ;  /* 0x000000ffff7f9224 */ /* 0x000fe200078e0a7f */
[C---:B------:R-:W-:Y:S01]  /*7100*/  SEL R213, R32.reuse, R213, !P4 ;  /* 0x000000d520d57207 */ /* 0x040fe20006000000 */
[----:B------:R-:W-:Y:S01]  /*7110*/  @!P2 IMAD.MOV R123, RZ, RZ, -R123 ;  /* 0x000000ffff7ba224 */ /* 0x000fe200078e0a7b */
[C---:B------:R-:W-:Y:S01]  /*7120*/  SEL R239, R32.reuse, R239, !P4 ;  /* 0x000000ef20ef7207 */ /* 0x040fe20006000000 */
[----:B------:R-:W-:Y:S01]  /*7130*/  @!P3 IMAD.MOV R119, RZ, RZ, -R119 ;  /* 0x000000ffff77b224 */ /* 0x000fe200078e0a77 */
[C---:B------:R-:W-:Y:S01]  /*7140*/  SEL R227, R32.reuse, R227, !P4 ;  /* 0x000000e320e37207 */ /* 0x040fe20006000000 */
[----:B------:R-:W-:Y:S01]  /*7150*/  @!P5 IMAD.MOV R113, RZ, RZ, -R113 ;  /* 0x000000ffff71d224 */ /* 0x000fe200078e0a71 */
[C---:B------:R-:W-:Y:S01]  /*7160*/  SEL R215, R32.reuse, R215, !P4 ;  /* 0x000000d720d77207 */ /* 0x040fe20006000000 */
[----:B------:R-:W-:Y:S01]  /*7170*/  IMAD R225, R225, UR4, RZ ;  /* 0x00000004e1e17c24 */ /* 0x000fe2000f8e02ff */
[C---:B------:R-:W-:Y:S01]  /*7180*/  SEL R108, R32.reuse, R55, !P4 ;  /* 0x00000037206c7207 */ /* 0x040fe20006000000 */
[----:B------:R-:W-:Y:S01]  /*7190*/  @!P6 IMAD.MOV R111, RZ, RZ, -R111 ;  /* 0x000000ffff6fe224 */ /* 0x000fe200078e0a6f */
[C---:B------:R-:W-:Y:S01]  /*71a0*/  SEL R106, R32.reuse, R57, !P4 ;  /* 0x00000039206a7207 */ /* 0x040fe20006000000 */
[----:B------:R-:W-:Y:S01]  /*71b0*/  IMAD R213, R213, UR4, RZ ;  /* 0x00000004d5d57c24 */ /* 0x000fe2000f8e02ff */
[----:B------:R-:W-:Y:S01]  /*71c0*/  SEL R110, R32, R53, !P4 ;  /* 0x00000035206e7207 */ /* 0x000fe20006000000 */
[----:B------:R-:W-:Y:S01]  /*71d0*/  IMAD R152, R152, 0x40, R8 ;  /* 0x0000004098987824 */ /* 0x000fe200078e0208 */
[C---:B------:R-:W-:Y:S01]  /*71e0*/  SEL R57, R32.reuse, R10, !P4 ;  /* 0x0000000a20397207 */ /* 0x040fe20006000000 */
[----:B------:R-:W-:Y:S01]  /*71f0*/  IMAD R239, R239, UR4, RZ ;  /* 0x00000004efef7c24 */ /* 0x000fe2000f8e02ff */
[C---:B------:R-:W-:Y:S01]  /*7200*/  SEL R55, R32.reuse, R12, !P4 ;  /* 0x0000000c20377207 */ /* 0x040fe20006000000 */
[----:B------:R-:W-:Y:S01]  /*7210*/  IMAD R227, R227, UR4, RZ ;  /* 0x00000004e3e37c24 */ /* 0x000fe2000f8e02ff */
[C---:B------:R-:W-:Y:S01]  /*7220*/  SEL R104, R32.reuse, R59, !P4 ;  /* 0x0000003b20687207 */ /* 0x040fe20006000000 */
[----:B------:R-:W-:Y:S01]  /*7230*/  IMAD R215, R215, UR4, RZ ;  /* 0x00000004d7d77c24 */ /* 0x000fe2000f8e02ff */
[----:B------:R-:W-:Y:S01]  /*7240*/  SEL R102, R32, R61, !P4 ;  /* 0x0000003d20667207 */ /* 0x000fe20006000000 */
        /* <DEDUP_REMOVED lines=27> */
[C---:B------:R-:W-:Y:S01]  /*7400*/  SEL R217, R32.reuse, R217, !P4 ;  /* 0x000000d920d97207 */ /* 0x040fe20006000000 */
        /* <DEDUP_REMOVED lines=121> */
[----:B--2---:R-:W-:Y:S01]  /*7ba0*/  SEL R46, R32, R155, !P4 ;  /* 0x0000009b202e7207 */ /* 0x004fe20006000000 */
        /* <DEDUP_REMOVED lines=81> */
[----:B------:R-:W-:Y:S01]  /*80c0*/  SHF.R.S32.HI R224, RZ, 0x1f, R225 ;  /* 0x0000001fffe07819 */ /* 0x000fe200000114e1 */
[----:B------:R-:W-:Y:S01]  /*80d0*/  IMAD R22, R22, UR4, RZ ;  /* 0x0000000416167c24 */ /* 0x000fe2000f8e02ff */
[----:B------:R-:W-:Y:S01]  /*80e0*/  SEL R32, R32, R111, !P4 ;  /* 0x0000006f20207207 */ /* 0x000fe20006000000 */
[----:B------:R-:W-:Y:S01]  /*80f0*/  IMAD R24, R24, UR4, RZ ;  /* 0x0000000418187c24 */ /* 0x000fe2000f8e02ff */
[----:B------:R-:W-:Y:S01]  /*8100*/  SHF.R.S32.HI R212, RZ, 0x1f, R213 ;  /* 0x0000001fffd47819 */ /* 0x000fe200000114d5 */
[----:B------:R-:W-:Y:S01]  /*8110*/  IMAD R26, R26, UR4, RZ ;  /* 0x000000041a1a7c24 */ /* 0x000fe2000f8e02ff */
[----:B------:R-:W-:Y:S01]  /*8120*/  IADD3 R225, P5, R225, UR10, RZ ;  /* 0x0000000ae1e17c10 */ /* 0x000fe2000ffbe0ff */
[----:B------:R-:W-:Y:S01]  /*8130*/  IMAD R28, R28, UR4, RZ ;  /* 0x000000041c1c7c24 */ /* 0x000fe2000f8e02ff */
[----:B------:R-:W-:Y:S01]  /*8140*/  IADD3 R213, P4, R213, UR10, RZ ;  /* 0x0000000ad5d57c10 */ /* 0x000fe2000ff9e0ff */
[----:B------:R-:W-:Y:S01]  /*8150*/  IMAD R30, R30, UR4, RZ ;  /* 0x000000041e1e7c24 */ /* 0x000fe2000f8e02ff */
[----:B------:R-:W-:Y:S01]  /*8160*/  SHF.R.S32.HI R238, RZ, 0x1f, R239 ;  /* 0x0000001fffee7819 */ /* 0x000fe200000114ef */
[----:B------:R-:W-:Y:S01]  /*8170*/  IMAD R32, R32, UR4, RZ ;  /* 0x0000000420207c24 */ /* 0x000fe2000f8e02ff */
[----:B------:R-:W-:Y:S01]  /*8180*/  IADD3.X R224, R224, UR11, RZ, P5, !PT ;  /* 0x0000000be0e07c10 */ /* 0x000fe2000affe4ff */
[----:B------:R-:W-:Y:S01]  /*8190*/  IMAD R153, R153, UR4, RZ ;  /* 0x0000000499997c24 */ /* 0x000fe2000f8e02ff */
[----:B------:R-:W-:Y:S01]  /*81a0*/  SHF.R.S32.HI R226, RZ, 0x1f, R227 ;  /* 0x0000001fffe27819 */ /* 0x000fe200000114e3 */
[----:B------:R-:W0:Y:S01]  /*81b0*/  S2R R163, SR_TID.X ;  /* 0x0000000000a37919 */ /* 0x000e220000002100 */
[----:B------:R-:W-:Y:S01]  /*81c0*/  IADD3.X R212, R212, UR11, RZ, P4, !PT ;  /* 0x0000000bd4d47c10 */ /* 0x000fe2000a7fe4ff */
[----:B------:R-:W-:Y:S01]  /*81d0*/  UMOV UR4, URZ ;  /* 0x0000003f00047c82 */ /* 0x000fe20008000000 */
[----:B------:R-:W-:Y:S01]  /*81e0*/  IADD3 R239, P5, R239, UR10, RZ ;  /* 0x0000000aefef7c10 */ /* 0x000fe2000ffbe0ff */
[----:B------:R-:W-:Y:S01]  /*81f0*/  UIADD3.X UR7, UR4, -0x7fffffe0, URZ, UP0, !UPT ;  /* 0x8000002004077890 */ /* 0x000fe200087fe43f */
[----:B------:R-:W-:-:S02]  /*8200*/  SHF.R.S32.HI R214, RZ, 0x1f, R215 ;  /* 0x0000001fffd67819 */ /* 0x000fc400000114d7 */
[----:B------:R-:W-:Y:S02]  /*8210*/  CS2R R112, SRZ ;  /* 0x0000000000707805 */ /* 0x000fe4000001ff00 */
[----:B------:R-:W-:Y:S02]  /*8220*/  IADD3 R227, P4, R227, UR10, RZ ;  /* 0x0000000ae3e37c10 */ /* 0x000fe4000ff9e0ff */
[----:B------:R-:W-:Y:S02]  /*8230*/  CS2R R114, SRZ ;  /* 0x0000000000727805 */ /* 0x000fe4000001ff00 */
[----:B------:R-:W-:Y:S02]  /*8240*/  IADD3 R215, P3, R215, UR10, RZ ;  /* 0x0000000ad7d77c10 */ /* 0x000fe4000ff7e0ff */
[----:B------:R-:W-:Y:S02]  /*8250*/  CS2R R116, SRZ ;  /* 0x0000000000747805 */ /* 0x000fe4000001ff00 */
[----:B------:R-:W-:-:S02]  /*8260*/  IADD3.X R238, R238, UR11, RZ, P5, !PT ;  /* 0x0000000beeee7c10 */ /* 0x000fc4000affe4ff */
[----:B------:R-:W-:Y:S02]  /*8270*/  CS2R R118, SRZ ;  /* 0x0000000000767805 */ /* 0x000fe4000001ff00 */
[----:B------:R-:W-:Y:S02]  /*8280*/  SHF.R.S32.HI R240, RZ, 0x1f, R241 ;  /* 0x0000001ffff07819 */ /* 0x000fe400000114f1 */
[----:B------:R-:W-:Y:S02]  /*8290*/  CS2R R120, SRZ ;  /* 0x0000000000787805 */ /* 0x000fe4000001ff00 */
[----:B------:R-:W-:Y:S02]  /*82a0*/  IADD3.X R226, R226, UR11, RZ, P4, !PT ;  /* 0x0000000be2e27c10 */ /* 0x000fe4000a7fe4ff */
[----:B------:R-:W-:Y:S02]  /*82b0*/  CS2R R122, SRZ ;  /* 0x00000000007a7805 */ /* 0x000fe4000001ff00 */
[----:B------:R-:W-:-:S02]  /*82c0*/  IADD3 R111, P5, R110, UR10, RZ ;  /* 0x0000000a6e6f7c10 */ /* 0x000fc4000ffbe0ff */
[----:B------:R-:W-:Y:S02]  /*82d0*/  CS2R R124, SRZ ;  /* 0x00000000007c7805 */ /* 0x000fe4000001ff00 */
[----:B------:R-:W-:Y:S02]  /*82e0*/  SHF.R.S32.HI R228, RZ, 0x1f, R229 ;  /* 0x0000001fffe47819 */ /* 0x000fe400000114e5 */
[----:B------:R-:W-:Y:S02]  /*82f0*/  CS2R R126, SRZ ;  /* 0x00000000007e7805 */ /* 0x000fe4000001ff00 */
[----:B------:R-:W-:Y:S01]  /*8300*/  IADD3.X R214, R214, UR11, RZ, P3, !PT ;  /* 0x0000000bd6d67c10 */ /* 0x000fe20009ffe4ff */
[----:B------:R1:W-:Y:S01]  /*8310*/  STL [R1+0x200], R111 ;  /* 0x0002006f01007387 */ /* 0x0003e20000100800 */
[----:B------:R-:W-:Y:S02]  /*8320*/  IADD3 R241, P4, R241, UR10, RZ ;  /* 0x0000000af1f17c10 */ /* 0x000fe4000ff9e0ff */
[----:B------:R-:W-:-:S02]  /*8330*/  CS2R R128, SRZ ;  /* 0x0000000000807805 */ /* 0x000fc4000001ff00 */
[----:B------:R-:W-:Y:S02]  /*8340*/  SHF.R.S32.HI R216, RZ, 0x1f, R217 ;  /* 0x0000001fffd87819 */ /* 0x000fe400000114d9 */
[----:B------:R-:W-:Y:S02]  /*8350*/  CS2R R130, SRZ ;  /* 0x0000000000827805 */ /* 0x000fe4000001ff00 */
[----:B------:R-:W-:Y:S02]  /*8360*/  IADD3 R229, P3, R229, UR10, RZ ;  /* 0x0000000ae5e57c10 */ /* 0x000fe4000ff7e0ff */
[----:B------:R-:W-:Y:S02]  /*8370*/  CS2R R132, SRZ ;  /* 0x0000000000847805 */ /* 0x000fe4000001ff00 */
[----:B------:R-:W-:Y:S02]  /*8380*/  IADD3 R217, P2, R217, UR10, RZ ;  /* 0x0000000ad9d97c10 */ /* 0x000fe4000ff5e0ff */
[----:B------:R-:W-:-:S02]  /*8390*/  CS2R R134, SRZ ;  /* 0x0000000000867805 */ /* 0x000fc4000001ff00 */
[----:B------:R-:W-:Y:S02]  /*83a0*/  IADD3.X R240, R240, UR11, RZ, P4, !PT ;  /* 0x0000000bf0f07c10 */ /* 0x000fe4000a7fe4ff */
[----:B------:R-:W-:Y:S02]  /*83b0*/  CS2R R136, SRZ ;  /* 0x0000000000887805 */ /* 0x000fe4000001ff00 */
[----:B------:R-:W-:Y:S02]  /*83c0*/  SHF.R.S32.HI R242, RZ, 0x1f, R243 ;  /* 0x0000001ffff27819 */ /* 0x000fe400000114f3 */
[----:B------:R-:W-:Y:S02]  /*83d0*/  CS2R R138, SRZ ;  /* 0x00000000008a7805 */ /* 0x000fe4000001ff00 */
[----:B------:R-:W-:Y:S02]  /*83e0*/  IADD3.X R228, R228, UR11, RZ, P3, !PT ;  /* 0x0000000be4e47c10 */ /* 0x000fe40009ffe4ff */
[----:B------:R-:W-:-:S02]  /*83f0*/  CS2R R140, SRZ ;  /* 0x00000000008c7805 */ /* 0x000fc4000001ff00 */
[----:B-1----:R-:W-:Y:S02]  /*8400*/  IADD3 R111, P4, R109, UR10, RZ ;  /* 0x0000000a6d6f7c10 */ /* 0x002fe4000ff9e0ff */
[----:B------:R-:W-:Y:S02]  /*8410*/  CS2R R142, SRZ ;  /* 0x00000000008e7805 */ /* 0x000fe4000001ff00 */
[----:B------:R-:W-:Y:S02]  /*8420*/  SHF.R.S32.HI R230, RZ, 0x1f, R231 ;  /* 0x0000001fffe67819 */ /* 0x000fe400000114e7 */
[----:B------:R-:W-:Y:S02]  /*8430*/  CS2R R144, SRZ ;  /* 0x0000000000907805 */ /* 0x000fe4000001ff00 */
[----:B------:R-:W-:Y:S01]  /*8440*/  IADD3.X R216, R216, UR11, RZ, P2, !PT ;  /* 0x0000000bd8d87c10 */ /* 0x000fe200097fe4ff */
[----:B------:R1:W-:Y:S01]  /*8450*/  STL [R1+0x208], R111 ;  /* 0x0002086f01007387 */ /* 0x0003e20000100800 */
[----:B------:R-:W-:-:S02]  /*8460*/  IADD3 R243, P3, R243, UR10, RZ ;  /* 0x0000000af3f37c10 */ /* 0x000fc4000ff7e0ff */
[----:B------:R-:W-:Y:S02]  /*8470*/  CS2R R146, SRZ ;  /* 0x0000000000927805 */ /* 0x000fe4000001ff00 */
[----:B------:R-:W-:Y:S02]  /*8480*/  SHF.R.S32.HI R218, RZ, 0x1f, R219 ;  /* 0x0000001fffda7819 */ /* 0x000fe400000114db */
[----:B------:R-:W-:Y:S02]  /*8490*/  CS2R R148, SRZ ;  /* 0x0000000000947805 */ /* 0x000fe4000001ff00 */
[----:B------:R-:W-:Y:S02]  /*84a0*/  IADD3 R231, P2, R231, UR10, RZ ;  /* 0x0000000ae7e77c10 */ /* 0x000fe4000ff5e0ff */
[----:B------:R-:W-:Y:S02]  /*84b0*/  CS2R R150, SRZ ;  /* 0x0000000000967805 */ /* 0x000fe4000001ff00 */
[----:B------:R-:W-:Y:S01]  /*84c0*/  IADD3 R219, P1, R219, UR10, RZ ;  /* 0x0000000adbdb7c10 */ /* 0x000fe2000ff3e0ff */
[----:B------:R-:W-:Y:S01]  /*84d0*/  UIADD3.64 UR14, UR6, 0x400, URZ ;  /* 0x00000400060e7897 */ /* 0x000fe2000fffe03f */
[----:B------:R-:W-:-:S02]  /*84e0*/  IADD3.X R242, R242, UR11, RZ, P3, !PT ;  /* 0x0000000bf2f27c10 */ /* 0x000fc40009ffe4ff */
[----:B------:R-:W-:Y:S02]  /*84f0*/  SHF.R.S32.HI R244, RZ, 0x1f, R245 ;  /* 0x0000001ffff47819 */ /* 0x000fe400000114f5 */
[----:B------:R-:W-:Y:S02]  /*8500*/  IADD3.X R230, R230, UR11, RZ, P2, !PT ;  /* 0x0000000be6e67c10 */ /* 0x000fe400097fe4ff */
[----:B-1----:R-:W-:Y:S02]  /*8510*/  IADD3 R111, P3, R108, UR10, RZ ;  /* 0x0000000a6c6f7c10 */ /* 0x002fe4000ff7e0ff */
[----:B------:R-:W-:Y:S02]  /*8520*/  SHF.R.S32.HI R232, RZ, 0x1f, R233 ;  /* 0x0000001fffe87819 */ /* 0x000fe400000114e9 */
[----:B------:R-:W-:Y:S01]  /*8530*/  IADD3.X R218, R218, UR11, RZ, P1, !PT ;  /* 0x0000000bdada7c10 */ /* 0x000fe20008ffe4ff */
[----:B------:R1:W-:Y:S01]  /*8540*/  STL [R1+0x210], R111 ;  /* 0x0002106f01007387 */ /* 0x0003e20000100800 */
[----:B------:R-:W-:-:S02]  /*8550*/  IADD3 R245, P2, R245, UR10, RZ ;  /* 0x0000000af5f57c10 */ /* 0x000fc4000ff5e0ff */
[----:B------:R-:W-:Y:S02]  /*8560*/  SHF.R.S32.HI R220, RZ, 0x1f, R221 ;  /* 0x0000001fffdc7819 */ /* 0x000fe400000114dd */
[----:B------:R-:W-:Y:S02]  /*8570*/  IADD3 R233, P1, R233, UR10, RZ ;  /* 0x0000000ae9e97c10 */ /* 0x000fe4000ff3e0ff */
[----:B------:R-:W-:Y:S02]  /*8580*/  IADD3 R221, P0, R221, UR10, RZ ;  /* 0x0000000adddd7c10 */ /* 0x000fe4000ff1e0ff */
[----:B------:R-:W-:Y:S02]  /*8590*/  IADD3.X R244, R244, UR11, RZ, P2, !PT ;  /* 0x0000000bf4f47c10 */ /* 0x000fe400097fe4ff */
[----:B------:R-:W-:Y:S02]  /*85a0*/  SHF.R.S32.HI R246, RZ, 0x1f, R247 ;  /* 0x0000001ffff67819 */ /* 0x000fe400000114f7 */
[----:B------:R-:W-:-:S02]  /*85b0*/  IADD3.X R232, R232, UR11, RZ, P1, !PT ;  /* 0x0000000be8e87c10 */ /* 0x000fc40008ffe4ff */
[----:B-1----:R-:W-:Y:S02]  /*85c0*/  IADD3 R111, P2, R107, UR10, RZ ;  /* 0x0000000a6b6f7c10 */ /* 0x002fe4000ff5e0ff */
[----:B------:R-:W-:Y:S02]  /*85d0*/  SHF.R.S32.HI R234, RZ, 0x1f, R235 ;  /* 0x0000001fffea7819 */ /* 0x000fe400000114eb */
[----:B------:R-:W-:Y:S01]  /*85e0*/  IADD3.X R220, R220, UR11, RZ, P0, !PT ;  /* 0x0000000bdcdc7c10 */ /* 0x000fe200087fe4ff */
[----:B------:R1:W-:Y:S01]  /*85f0*/  STL [R1+0x218], R111 ;  /* 0x0002186f01007387 */ /* 0x0003e20000100800 */
[----:B------:R-:W-:Y:S02]  /*8600*/  IADD3 R247, P1, R247, UR10, RZ ;  /* 0x0000000af7f77c10 */ /* 0x000fe4000ff3e0ff */
[----:B------:R-:W-:Y:S02]  /*8610*/  SHF.R.S32.HI R222, RZ, 0x1f, R223 ;  /* 0x0000001fffde7819 */ /* 0x000fe400000114df */
[----:B------:R-:W-:-:S02]  /*8620*/  IADD3 R235, P0, R235, UR10, RZ ;  /* 0x0000000aebeb7c10 */ /* 0x000fc4000ff1e0ff */
[----:B------:R-:W-:Y:S02]  /*8630*/  IADD3 R223, P6, R223, UR10, RZ ;  /* 0x0000000adfdf7c10 */ /* 0x000fe4000ffde0ff */
[----:B------:R-:W-:Y:S02]  /*8640*/  IADD3.X R246, R246, UR11, RZ, P1, !PT ;  /* 0x0000000bf6f67c10 */ /* 0x000fe40008ffe4ff */
[----:B------:R-:W-:Y:S02]  /*8650*/  SHF.R.S32.HI R248, RZ, 0x1f, R249 ;  /* 0x0000001ffff87819 */ /* 0x000fe400000114f9 */
[----:B------:R-:W-:Y:S02]  /*8660*/  IADD3.X R234, R234, UR11, RZ, P0, !PT ;  /* 0x0000000beaea7c10 */ /* 0x000fe400087fe4ff */
[----:B-1----:R-:W-:Y:S02]  /*8670*/  IADD3 R111, P1, R106, UR10, RZ ;  /* 0x0000000a6a6f7c10 */ /* 0x002fe4000ff3e0ff */
[----:B------:R-:W-:-:S02]  /*8680*/  SHF.R.S32.HI R236, RZ, 0x1f, R237 ;  /* 0x0000001fffec7819 */ /* 0x000fc400000114ed */
[----:B------:R-:W-:Y:S01]  /*8690*/  IADD3.X R222, R222, UR11, RZ, P6, !PT ;  /* 0x0000000bdede7c10 */ /* 0x000fe2000b7fe4ff */
[----:B------:R1:W-:Y:S01]  /*86a0*/  STL [R1+0x220], R111 ;  /* 0x0002206f01007387 */ /* 0x0003e20000100800 */
[----:B------:R-:W-:Y:S02]  /*86b0*/  IADD3 R249, P0, R249, UR10, RZ ;  /* 0x0000000af9f97c10 */ /* 0x000fe4000ff1e0ff */
[----:B------:R-:W-:Y:S02]  /*86c0*/  IADD3 R237, P6, R237, UR10, RZ ;  /* 0x0000000aeded7c10 */ /* 0x000fe4000ffde0ff */
[----:B------:R-:W-:Y:S02]  /*86d0*/  IADD3.X R248, R248, UR11, RZ, P0, !PT ;  /* 0x0000000bf8f87c10 */ /* 0x000fe400087fe4ff */
[----:B------:R-:W-:Y:S02]  /*86e0*/  SHF.R.S32.HI R250, RZ, 0x1f, R251 ;  /* 0x0000001ffffa7819 */ /* 0x000fe400000114fb */
[----:B------:R-:W-:-:S02]  /*86f0*/  IADD3.X R236, R236, UR11, RZ, P6, !PT ;  /* 0x0000000becec7c10 */ /* 0x000fc4000b7fe4ff */
[----:B-1----:R-:W-:Y:S02]  /*8700*/  IADD3 R111, P0, R105, UR10, RZ ;  /* 0x0000000a696f7c10 */ /* 0x002fe4000ff1e0ff */
[----:B------:R-:W-:Y:S02]  /*8710*/  IADD3 R251, P6, R251, UR10, RZ ;  /* 0x0000000afbfb7c10 */ /* 0x000fe4000ffde0ff */
[----:B------:R-:W-:Y:S01]  /*8720*/  SHF.R.S32.HI R252, RZ, 0x1f, R110 ;  /* 0x0000001ffffc7819 */ /* 0x000fe2000001146e */
[----:B------:R1:W-:Y:S01]  /*8730*/  STL [R1+0x228], R111 ;  /* 0x0002286f01007387 */ /* 0x0003e20000100800 */
[----:B------:R-:W-:Y:S02]  /*8740*/  IADD3.X R250, R250, UR11, RZ, P6, !PT ;  /* 0x0000000bfafa7c10 */ /* 0x000fe4000b7fe4ff */
[----:B------:R-:W-:Y:S02]  /*8750*/  SHF.R.S32.HI R110, RZ, 0x1f, R109 ;  /* 0x0000001fff6e7819 */ /* 0x000fe4000001146d */
[----:B------:R-:W-:-:S02]  /*8760*/  IADD3.X R252, R252, UR11, RZ, P5, !PT ;  /* 0x0000000bfcfc7c10 */ /* 0x000fc4000affe4ff */
[----:B------:R-:W-:Y:S02]  /*8770*/  IADD3.X R110, R110, UR11, RZ, P4, !PT ;  /* 0x0000000b6e6e7c10 */ /* 0x000fe4000a7fe4ff */
[----:B------:R-:W-:Y:S02]  /*8780*/  SHF.R.S32.HI R109, RZ, 0x1f, R108 ;  /* 0x0000001fff6d7819 */ /* 0x000fe4000001146c */
[----:B-1----:R-:W-:Y:S02]  /*8790*/  IADD3 R111, P6, R104, UR10, RZ ;  /* 0x0000000a686f7c10 */ /* 0x002fe4000ffde0ff */
[----:B------:R-:W-:Y:S02]  /*87a0*/  SHF.R.S32.HI R108, RZ, 0x1f, R107 ;  /* 0x0000001fff6c7819 */ /* 0x000fe4000001146b */
[----:B------:R-:W-:Y:S01]  /*87b0*/  SHF.R.S32.HI R107, RZ, 0x1f, R106 ;  /* 0x0000001fff6b7819 */ /* 0x000fe2000001146a */
[----:B------:R1:W-:Y:S01]  /*87c0*/  STL [R1+0x230], R111 ;  /* 0x0002306f01007387 */ /* 0x0003e20000100800 */
[----:B------:R-:W-:-:S02]  /*87d0*/  IADD3.X R108, R108, UR11, RZ, P2, !PT ;  /* 0x0000000b6c6c7c10 */ /* 0x000fc400097fe4ff */
[----:B------:R-:W-:Y:S02]  /*87e0*/  SHF.R.S32.HI R106, RZ, 0x1f, R105 ;  /* 0x0000001fff6a7819 */ /* 0x000fe40000011469 */
[----:B------:R-:W-:Y:S02]  /*87f0*/  SHF.R.S32.HI R105, RZ, 0x1f, R104 ;  /* 0x0000001fff697819 */ /* 0x000fe40000011468 */
[----:B------:R-:W-:Y:S02]  /*8800*/  IADD3.X R106, R106, UR11, RZ, P0, !PT ;  /* 0x0000000b6a6a7c10 */ /* 0x000fe400087fe4ff */
[----:B------:R-:W-:Y:S02]  /*8810*/  SHF.R.S32.HI R104, RZ, 0x1f, R103 ;  /* 0x0000001fff687819 */ /* 0x000fe40000011467 */
[----:B-1----:R-:W-:Y:S02]  /*8820*/  IADD3 R111, P5, R103, UR10, RZ ;  /* 0x0000000a676f7c10 */ /* 0x002fe4000ffbe0ff */
[----:B------:R-:W-:-:S02]  /*8830*/  SHF.R.S32.HI R103, RZ, 0x1f, R102 ;  /* 0x0000001fff677819 */ /* 0x000fc40000011466 */
[----:B------:R-:W-:Y:S01]  /*8840*/  IADD3.X R104, R104, UR11, RZ, P5, !PT ;  /* 0x0000000b68687c10 */ /* 0x000fe2000affe4ff */
[----:B------:R1:W-:Y:S01]  /*8850*/  STL [R1+0x238], R111 ;  /* 0x0002386f01007387 */ /* 0x0003e20000100800 */
[----:B------:R-:W-:-:S03]  /*8860*/  LOP3.LUT R165, R13, 0x3e, RZ, 0xfc, !PT ;  /* 0x0000003e0da57812 */ /* 0x000fc600078efcff */
[----:B------:R2:W-:Y:S01]  /*8870*/  STL [R1+0x204], R110 ;  /* 0x0002046e01007387 */ /* 0x0005e20000100800 */
[----:B-1----:R-:W-:Y:S02]  /*8880*/  IADD3 R111, P4, R102, UR10, RZ ;  /* 0x0000000a666f7c10 */ /* 0x002fe4000ff9e0ff */
[----:B------:R-:W-:Y:S02]  /*8890*/  SHF.R.S32.HI R102, RZ, 0x1f, R101 ;  /* 0x0000001fff667819 */ /* 0x000fe40000011465 */
[----:B--2---:R-:W-:Y:S01]  /*88a0*/  IADD3.X R110, R109, UR11, RZ, P3, !PT ;  /* 0x0000000b6d6e7c10 */ /* 0x004fe20009ffe4ff */
[----:B------:R-:W-:Y:S01]  /*88b0*/  STL [R1+0x240], R111 ;  /* 0x0002406f01007387 */ /* 0x000fe20000100800 */
[----:B------:R-:W-:Y:S02]  /*88c0*/  IADD3 R109, P3, R101, UR10, RZ ;  /* 0x0000000a656d7c10 */ /* 0x000fe4000ff7e0ff */
[----:B------:R-:W-:Y:S01]  /*88d0*/  SHF.R.S32.HI R101, RZ, 0x1f, R100 ;  /* 0x0000001fff657819 */ /* 0x000fe20000011464 */
[----:B------:R1:W-:Y:S01]  /*88e0*/  STL [R1+0x20c], R110 ;  /* 0x00020c6e01007387 */ /* 0x0003e20000100800 */
[----:B------:R-:W-:-:S03]  /*88f0*/  IADD3.X R102, R102, UR11, RZ, P3, !PT ;  /* 0x0000000b66667c10 */ /* 0x000fc60009ffe4ff */
[----:B------:R2:W-:Y:S04]  /*8900*/  STL [R1+0x248], R109 ;  /* 0x0002486d01007387 */ /* 0x0005e80000100800 */
[----:B------:R3:W-:Y:S01]  /*8910*/  STL [R1+0x214], R108 ;  /* 0x0002146c01007387 */ /* 0x0007e20000100800 */
[----:B-1----:R-:W-:Y:S02]  /*8920*/  CS2R R110, SRZ ;  /* 0x00000000006e7805 */ /* 0x002fe4000001ff00 */
[----:B--2---:R-:W-:Y:S02]  /*8930*/  IADD3 R109, P2, R100, UR10, RZ ;  /* 0x0000000a646d7c10 */ /* 0x004fe4000ff5e0ff */
[----:B------:R-:W-:Y:S02]  /*8940*/  SHF.R.S32.HI R100, RZ, 0x1f, R99 ;  /* 0x0000001fff647819 */ /* 0x000fe40000011463 */
[----:B---3--:R-:W-:Y:S01]  /*8950*/  IADD3.X R108, R107, UR11, RZ, P1, !PT ;  /* 0x0000000b6b6c7c10 */ /* 0x008fe20008ffe4ff */
[----:B------:R-:W-:Y:S01]  /*8960*/  STL [R1+0x250], R109 ;  /* 0x0002506d01007387 */ /* 0x000fe20000100800 */
[----:B------:R-:W-:-:S02]  /*8970*/  IADD3 R107, P1, R99, UR10, RZ ;  /* 0x0000000a636b7c10 */ /* 0x000fc4000ff3e0ff */
        /* <DEDUP_REMOVED lines=331> */
[----:B------:R1:W-:Y:S04]  /*9e30*/  STL [R1+0x3fc], R48 ;  /* 0x0003fc3001007387 */ /* 0x0003e80000100800 */
[----:B------:R2:W-:Y:S04]  /*9e40*/  STL [R1+0x438], R46 ;  /* 0x0004382e01007387 */ /* 0x0005e80000100800 */
[----:B------:R3:W-:Y:S01]  /*9e50*/  STL [R1+0x404], R44 ;  /* 0x0004042c01007387 */ /* 0x0007e20000100800 */
[----:B-1----:R-:W-:-:S02]  /*9e60*/  CS2R R48, SRZ ;  /* 0x0000000000307805 */ /* 0x002fc4000001ff00 */
[----:B--2---:R-:W-:Y:S02]  /*9e70*/  IADD3 R46, P3, R43, UR10, RZ ;  /* 0x0000000a2b2e7c10 */ /* 0x004fe4000ff7e0ff */
[----:B------:R-:W-:Y:S02]  /*9e80*/  SHF.R.S32.HI R43, RZ, 0x1f, R41 ;  /* 0x0000001fff2b7819 */ /* 0x000fe40000011429 */
[----:B---3--:R-:W-:Y:S01]  /*9e90*/  IADD3.X R44, R42, UR11, RZ, P2, !PT ;  /* 0x0000000b2a2c7c10 */ /* 0x008fe200097fe4ff */
[----:B------:R-:W-:Y:S01]  /*9ea0*/  STL [R1+0x440], R46 ;  /* 0x0004402e01007387 */ /* 0x000fe20000100800 */
[----:B------:R-:W-:Y:S02]  /*9eb0*/  IADD3 R42, P2, R41, UR10, RZ ;  /* 0x0000000a292a7c10 */ /* 0x000fe4000ff5e0ff */
[----:B------:R-:W-:Y:S01]  /*9ec0*/  SHF.R.S32.HI R41, RZ, 0x1f, R39 ;  /* 0x0000001fff297819 */ /* 0x000fe20000011427 */
[----:B------:R-:W-:Y:S04]  /*9ed0*/  STL [R1+0x40c], R44 ;  /* 0x00040c2c01007387 */ /* 0x000fe80000100800 */
[----:B------:R1:W-:Y:S04]  /*9ee0*/  STL [R1+0x448], R42 ;  /* 0x0004482a01007387 */ /* 0x0003e80000100800 */
[----:B------:R2:W-:Y:S01]  /*9ef0*/  STL [R1+0x414], R40 ;  /* 0x0004142801007387 */ /* 0x0005e20000100800 */
[----:B-1----:R-:W-:-:S02]  /*9f00*/  IADD3 R42, P1, R39, UR10, RZ ;  /* 0x0000000a272a7c10 */ /* 0x002fc4000ff3e0ff */
[----:B------:R-:W-:Y:S02]  /*9f10*/  SHF.R.S32.HI R39, RZ, 0x1f, R37 ;  /* 0x0000001fff277819 */ /* 0x000fe40000011425 */
[----:B--2---:R-:W-:Y:S01]  /*9f20*/  IADD3.X R40, R38, UR11, RZ, P0, !PT ;  /* 0x0000000b26287c10 */ /* 0x004fe200087fe4ff */
        /* <DEDUP_REMOVED lines=12> */
[----:B------:R1:W-:Y:S01]  /*9ff0*/  STL [R1+0x42c], R36 ;  /* 0x00042c2401007387 */ /* 0x0003e20000100800 */
[----:B------:R-:W-:-:S03]  /*a000*/  IADD3.X R35, R35, UR11, RZ, P5, !PT ;  /* 0x0000000b23237c10 */ /* 0x000fc6000affe4ff */
[----:B------:R2:W-:Y:S01]  /*a010*/  STL [R1+0x468], R34 ;  /* 0x0004682201007387 */ /* 0x0005e20000100800 */
[----:B-1----:R-:W-:Y:S02]  /*a020*/  IADD3.X R36, R47, UR11, RZ, P4, !PT ;  /* 0x0000000b2f247c10 */ /* 0x002fe4000a7fe4ff */
[----:B------:R-:W-:Y:S02]  /*a030*/  CS2R R46, SRZ ;  /* 0x00000000002e7805 */ /* 0x000fe4000001ff00 */
[----:B--2---:R-:W-:Y:S01]  /*a040*/  IADD3 R34, P4, R31, UR10, RZ ;  /* 0x0000000a1f227c10 */ /* 0x004fe2000ff9e0ff */
[----:B------:R1:W-:Y:S01]  /*a050*/  STL [R1+0x434], R36 ;  /* 0x0004342401007387 */ /* 0x0003e20000100800 */
[----:B------:R-:W-:Y:S02]  /*a060*/  SHF.R.S32.HI R31, RZ, 0x1f, R29 ;  /* 0x0000001fff1f7819 */ /* 0x000fe4000001141d */
[----:B------:R-:W-:Y:S01]  /*a070*/  IADD3.X R33, R33, UR11, RZ, P4, !PT ;  /* 0x0000000b21217c10 */ /* 0x000fe2000a7fe4ff */
[----:B------:R2:W-:Y:S01]  /*a080*/  STL [R1+0x470], R34 ;  /* 0x0004702201007387 */ /* 0x0005e20000100800 */
[----:B-1----:R-:W-:-:S02]  /*a090*/  IADD3.X R36, R45, UR11, RZ, P3, !PT ;  /* 0x0000000b2d247c10 */ /* 0x002fc40009ffe4ff */
[----:B------:R-:W-:Y:S02]  /*a0a0*/  CS2R R44, SRZ ;  /* 0x00000000002c7805 */ /* 0x000fe4000001ff00 */
[----:B--2---:R-:W-:Y:S01]  /*a0b0*/  IADD3 R34, P3, R29, UR10, RZ ;  /* 0x0000000a1d227c10 */ /* 0x004fe2000ff7e0ff */
[----:B------:R1:W-:Y:S01]  /*a0c0*/  STL [R1+0x43c], R36 ;  /* 0x00043c2401007387 */ /* 0x0003e20000100800 */
[----:B------:R-:W-:-:S03]  /*a0d0*/  SHF.R.S32.HI R29, RZ, 0x1f, R27 ;  /* 0x0000001fff1d7819 */ /* 0x000fc6000001141b */
        /* <DEDUP_REMOVED lines=18> */
[----:B------:R-:W-:-:S03]  /*a200*/  SHF.R.S32.HI R23, RZ, 0x1f, R21 ;  /* 0x0000001fff177819 */ /* 0x000fc60000011415 */
[----:B------:R2:W-:Y:S01]  /*a210*/  STL [R1+0x490], R34 ;  /* 0x0004902201007387 */ /* 0x0005e20000100800 */
[----:B-1----:R-:W-:Y:S02]  /*a220*/  IADD3.X R36, R37, UR11, RZ, P6, !PT ;  /* 0x0000000b25247c10 */ /* 0x002fe4000b7fe4ff */
[----:B--2---:R-:W-:-:S03]  /*a230*/  IADD3 R34, P6, R21, UR10, RZ ;  /* 0x0000000a15227c10 */ /* 0x004fc6000ffde0ff */
[----:B------:R1:W-:Y:S01]  /*a240*/  STL [R1+0x45c], R36 ;  /* 0x00045c2401007387 */ /* 0x0003e20000100800 */
[----:B------:R-:W-:-:S03]  /*a250*/  SHF.R.S32.HI R21, RZ, 0x1f, R19 ;  /* 0x0000001fff157819 */ /* 0x000fc60000011413 */
[----:B------:R2:W-:Y:S04]  /*a260*/  STL [R1+0x498], R34 ;  /* 0x0004982201007387 */ /* 0x0005e80000100800 */
[----:B------:R-:W-:Y:S01]  /*a270*/  STL [R1+0x464], R35 ;  /* 0x0004642301007387 */ /* 0x000fe20000100800 */
[----:B-1----:R-:W-:Y:S02]  /*a280*/  CS2R R36, SRZ ;  /* 0x0000000000247805 */ /* 0x002fe4000001ff00 */
[----:B--2---:R-:W-:Y:S02]  /*a290*/  IADD3 R34, P5, R19, UR10, RZ ;  /* 0x0000000a13227c10 */ /* 0x004fe4000ffbe0ff */
[----:B------:R-:W-:Y:S02]  /*a2a0*/  SHF.R.S32.HI R19, RZ, 0x1f, R17 ;  /* 0x0000001fff137819 */ /* 0x000fe40000011411 */
[----:B------:R-:W-:Y:S01]  /*a2b0*/  IADD3.X R21, R21, UR11, RZ, P5, !PT ;  /* 0x0000000b15157c10 */ /* 0x000fe2000affe4ff */
[----:B------:R1:W-:Y:S04]  /*a2c0*/  STL [R1+0x4a0], R34 ;  /* 0x0004a02201007387 */ /* 0x0003e80000100800 */
[----:B------:R2:W-:Y:S01]  /*a2d0*/  STL [R1+0x46c], R33 ;  /* 0x00046c2101007387 */ /* 0x0005e20000100800 */
[----:B-1----:R-:W-:-:S02]  /*a2e0*/  IADD3 R34, P4, R17, UR10, RZ ;  /* 0x0000000a11227c10 */ /* 0x002fc4000ff9e0ff */
[----:B------:R-:W-:Y:S02]  /*a2f0*/  SHF.R.S32.HI R17, RZ, 0x1f, R15 ;  /* 0x0000001fff117819 */ /* 0x000fe4000001140f */
[----:B--2---:R-:W-:Y:S01]  /*a300*/  IADD3.X R33, R31, UR11, RZ, P3, !PT ;  /* 0x0000000b1f217c10 */ /* 0x004fe20009ffe4ff */
[----:B------:R1:W-:Y:S01]  /*a310*/  STL [R1+0x4a8], R34 ;  /* 0x0004a82201007387 */ /* 0x0003e20000100800 */
[----:B------:R-:W-:Y:S02]  /*a320*/  IADD3 R31, P3, R15, UR10, RZ ;  /* 0x0000000a0f1f7c10 */ /* 0x000fe4000ff7e0ff */
[----:B------:R-:W-:Y:S01]  /*a330*/  SHF.R.S32.HI R15, RZ, 0x1f, R12 ;  /* 0x0000001fff0f7819 */ /* 0x000fe2000001140c */
[----:B------:R-:W-:Y:S04]  /*a340*/  STL [R1+0x474], R33 ;  /* 0x0004742101007387 */ /* 0x000fe80000100800 */
[----:B------:R2:W-:Y:S01]  /*a350*/  STL [R1+0x4b0], R31 ;  /* 0x0004b01f01007387 */ /* 0x0005e20000100800 */
[----:B-1----:R-:W-:-:S03]  /*a360*/  CS2R R34, SRZ ;  /* 0x0000000000227805 */ /* 0x002fc6000001ff00 */
[----:B------:R1:W-:Y:S01]  /*a370*/  STL [R1+0x47c], R29 ;  /* 0x00047c1d01007387 */ /* 0x0003e20000100800 */
[----:B--2---:R-:W-:Y:S02]  /*a380*/  IADD3 R31, P2, R12, UR10, RZ ;  /* 0x0000000a0c1f7c10 */ /* 0x004fe4000ff5e0ff */
[----:B------:R-:W-:Y:S02]  /*a390*/  SHF.R.S32.HI R12, RZ, 0x1f, R10 ;  /* 0x0000001fff0c7819 */ /* 0x000fe4000001140a */
[----:B-1----:R-:W-:Y:S01]  /*a3a0*/  IADD3.X R29, R27, UR11, RZ, P1, !PT ;  /* 0x0000000b1b1d7c10 */ /* 0x002fe20008ffe4ff */
[----:B------:R-:W-:Y:S01]  /*a3b0*/  STL [R1+0x4b8], R31 ;  /* 0x0004b81f01007387 */ /* 0x000fe20000100800 */
[----:B------:R-:W-:Y:S02]  /*a3c0*/  IADD3 R10, P1, R10, UR10, RZ ;  /* 0x0000000a0a0a7c10 */ /* 0x000fe4000ff3e0ff */
[----:B------:R-:W-:Y:S01]  /*a3d0*/  SHF.R.S32.HI R27, RZ, 0x1f, R8 ;  /* 0x0000001fff1b7819 */ /* 0x000fe20000011408 */
[----:B------:R1:W-:Y:S01]  /*a3e0*/  STL [R1+0x484], R29 ;  /* 0x0004841d01007387 */ /* 0x0003e20000100800 */
[----:B------:R-:W-:-:S02]  /*a3f0*/  IADD3.X R15, R15, UR11, RZ, P2, !PT ;  /* 0x0000000b0f0f7c10 */ /* 0x000fc400097fe4ff */
[----:B------:R-:W-:Y:S01]  /*a400*/  IADD3.X R12, R12, UR11, RZ, P1, !PT ;  /* 0x0000000b0c0c7c10 */ /* 0x000fe20008ffe4ff */
[----:B------:R2:W-:Y:S01]  /*a410*/  STL [R1+0x4c0], R10 ;  /* 0x0004c00a01007387 */ /* 0x0005e20000100800 */
[----:B-1----:R-:W-:Y:S02]  /*a420*/  IADD3.X R29, R25, UR11, RZ, P0, !PT ;  /* 0x0000000b191d7c10 */ /* 0x002fe400087fe4ff */
[----:B------:R-:W-:Y:S02]  /*a430*/  SHF.R.S32.HI R25, RZ, 0x1f, R5 ;  /* 0x0000001fff197819 */ /* 0x000fe40000011405 */
[----:B--2---:R-:W-:Y:S01]  /*a440*/  IADD3 R10, P0, R8, UR10, RZ ;  /* 0x0000000a080a7c10 */ /* 0x004fe2000ff1e0ff */
[----:B------:R-:W-:Y:S01]  /*a450*/  STL [R1+0x48c], R29 ;  /* 0x00048c1d01007387 */ /* 0x000fe20000100800 */
[----:B------:R-:W-:Y:S02]  /*a460*/  IADD3.X R8, R23, UR11, RZ, P6, !PT ;  /* 0x0000000b17087c10 */ /* 0x000fe4000b7fe4ff */
[----:B------:R-:W-:Y:S01]  /*a470*/  IADD3 R5, P6, R5, UR10, RZ ;  /* 0x0000000a05057c10 */ /* 0x000fe2000ffde0ff */
[----:B------:R1:W-:Y:S04]  /*a480*/  STL [R1+0x4c8], R10 ;  /* 0x0004c80a01007387 */ /* 0x0003e80000100800 */
[----:B------:R2:W-:Y:S04]  /*a490*/  STL [R1+0x494], R8 ;  /* 0x0004940801007387 */ /* 0x0005e80000100800 */
[----:B------:R3:W-:Y:S01]  /*a4a0*/  STL [R1+0x4d0], R5 ;  /* 0x0004d00501007387 */ /* 0x0007e20000100800 */
[----:B-1----:R-:W-:-:S03]  /*a4b0*/  SHF.R.S32.HI R10, RZ, 0x1f, R3 ;  /* 0x0000001fff0a7819 */ /* 0x002fc60000011403 */
[----:B------:R-:W-:Y:S01]  /*a4c0*/  STL [R1+0x49c], R21 ;  /* 0x00049c1501007387 */ /* 0x000fe20000100800 */
[----:B--2---:R-:W-:Y:S02]  /*a4d0*/  SHF.R.S32.HI R8, RZ, 0x1f, R0 ;  /* 0x0000001fff087819 */ /* 0x004fe40000011400 */
[----:B---3--:R-:W-:Y:S02]  /*a4e0*/  IADD3 R5, P5, R3, UR10, RZ ;  /* 0x0000000a03057c10 */ /* 0x008fe4000ffbe0ff */
[----:B------:R-:W-:Y:S02]  /*a4f0*/  IADD3.X R3, R19, UR11, RZ, P4, !PT ;  /* 0x0000000b13037c10 */ /* 0x000fe4000a7fe4ff */
[----:B------:R-:W-:Y:S01]  /*a500*/  IADD3 R0, P4, R0, UR10, RZ ;  /* 0x0000000a00007c10 */ /* 0x000fe2000ff9e0ff */
[----:B------:R1:W-:Y:S01]  /*a510*/  STL [R1+0x4d8], R5 ;  /* 0x0004d80501007387 */ /* 0x0003e20000100800 */
[----:B------:R-:W-:-:S03]  /*a520*/  IADD3.X R10, R10, UR11, RZ, P5, !PT ;  /* 0x0000000b0a0a7c10 */ /* 0x000fc6000affe4ff */
[----:B------:R2:W-:Y:S04]  /*a530*/  STL [R1+0x4a4], R3 ;  /* 0x0004a40301007387 */ /* 0x0005e80000100800 */
[----:B------:R3:W-:Y:S01]  /*a540*/  STL [R1+0x4e0], R0 ;  /* 0x0004e00001007387 */ /* 0x0007e20000100800 */
[----:B-1----:R-:W-:Y:S02]  /*a550*/  SHF.R.S32.HI R5, RZ, 0x1f, R4 ;  /* 0x0000001fff057819 */ /* 0x002fe40000011404 */
[----:B--2---:R-:W-:Y:S02]  /*a560*/  IADD3.X R3, R17, UR11, RZ, P3, !PT ;  /* 0x0000000b11037c10 */ /* 0x004fe40009ffe4ff */
[----:B---3--:R-:W-:-:S03]  /*a570*/  IADD3 R0, P3, R4, UR10, RZ ;  /* 0x0000000a04007c10 */ /* 0x008fc6000ff7e0ff */
[----:B------:R1:W-:Y:S01]  /*a580*/  STL [R1+0x4ac], R3 ;  /* 0x0004ac0301007387 */ /* 0x0003e20000100800 */
[----:B------:R-:W-:Y:S02]  /*a590*/  SHF.R.S32.HI R4, RZ, 0x1f, R7 ;  /* 0x0000001fff047819 */ /* 0x000fe40000011407 */
[----:B------:R-:W-:Y:S01]  /*a5a0*/  IADD3.X R5, R5, UR11, RZ, P3, !PT ;  /* 0x0000000b05057c10 */ /* 0x000fe20009ffe4ff */
[----:B------:R2:W-:Y:S04]  /*a5b0*/  STL [R1+0x4e8], R0 ;  /* 0x0004e80001007387 */ /* 0x0005e80000100800 */
[----:B------:R-:W-:Y:S01]  /*a5c0*/  STL [R1+0x4b4], R15 ;  /* 0x0004b40f01007387 */ /* 0x000fe20000100800 */
[----:B-1----:R-:W-:Y:S02]  /*a5d0*/  SHF.R.S32.HI R3, RZ, 0x1f, R9 ;  /* 0x0000001fff037819 */ /* 0x002fe40000011409 */
[----:B--2---:R-:W-:-:S02]  /*a5e0*/  IADD3 R0, P2, R7, UR10, RZ ;  /* 0x0000000a07007c10 */ /* 0x004fc4000ff5e0ff */
[----:B------:R-:W-:-:S03]  /*a5f0*/  IADD3 R7, P1, R9, UR10, RZ ;  /* 0x0000000a09077c10 */ /* 0x000fc6000ff3e0ff */
[----:B------:R1:W-:Y:S01]  /*a600*/  STL [R1+0x4f0], R0 ;  /* 0x0004f00001007387 */ /* 0x0003e20000100800 */
[----:B------:R-:W-:-:S03]  /*a610*/  IADD3.X R3, R3, UR11, RZ, P1, !PT ;  /* 0x0000000b03037c10 */ /* 0x000fc60008ffe4ff */
[----:B------:R2:W-:Y:S04]  /*a620*/  STL [R1+0x4bc], R12 ;  /* 0x0004bc0c01007387 */ /* 0x0005e80000100800 */
[----:B------:R3:W-:Y:S01]  /*a630*/  STL [R1+0x4f8], R7 ;  /* 0x0004f80701007387 */ /* 0x0007e20000100800 */
[----:B-1----:R-:W-:Y:S02]  /*a640*/  SHF.R.S32.HI R0, RZ, 0x1f, R11 ;  /* 0x0000001fff007819 */ /* 0x002fe4000001140b */
[----:B--2---:R-:W-:Y:S02]  /*a650*/  IADD3.X R12, R27, UR11, RZ, P0, !PT ;  /* 0x0000000b1b0c7c10 */ /* 0x004fe400087fe4ff */
[----:B------:R-:W-:Y:S02]  /*a660*/  IADD3 R9, P0, R11, UR10, RZ ;  /* 0x0000000a0b097c10 */ /* 0x000fe4000ff1e0ff */
[----:B---3--:R-:W-:Y:S01]  /*a670*/  SHF.R.S32.HI R7, RZ, 0x1f, R14 ;  /* 0x0000001fff077819 */ /* 0x008fe2000001140e */
[----:B------:R1:W-:Y:S04]  /*a680*/  STL [R1+0x4c4], R12 ;  /* 0x0004c40c01007387 */ /* 0x0003e80000100800 */
[----:B------:R2:W-:Y:S01]  /*a690*/  STL [R1+0x500], R9 ;  /* 0x0005000901007387 */ /* 0x0005e20000100800 */
[----:B-1----:R-:W-:-:S02]  /*a6a0*/  IADD3.X R12, R25, UR11, RZ, P6, !PT ;  /* 0x0000000b190c7c10 */ /* 0x002fc4000b7fe4ff */
[----:B------:R-:W-:Y:S02]  /*a6b0*/  IADD3 R11, P6, R14, UR10, RZ ;  /* 0x0000000a0e0b7c10 */ /* 0x000fe4000ffde0ff */
[----:B--2---:R-:W-:Y:S01]  /*a6c0*/  SHF.R.S32.HI R9, RZ, 0x1f, R16 ;  /* 0x0000001fff097819 */ /* 0x004fe20000011410 */
[----:B------:R1:W-:Y:S01]  /*a6d0*/  STL [R1+0x4cc], R12 ;  /* 0x0004cc0c01007387 */ /* 0x0003e20000100800 */
[----:B------:R-:W-:-:S03]  /*a6e0*/  SHF.R.S32.HI R14, RZ, 0x1f, R18 ;  /* 0x0000001fff0e7819 */ /* 0x000fc60000011412 */
[----:B------:R2:W-:Y:S04]  /*a6f0*/  STL [R1+0x508], R11 ;  /* 0x0005080b01007387 */ /* 0x0005e80000100800 */
[----:B------:R3:W-:Y:S01]  /*a700*/  STL [R1+0x4d4], R10 ;  /* 0x0004d40a01007387 */ /* 0x0007e20000100800 */
[----:B-1----:R-:W-:Y:S02]  /*a710*/  SHF.R.S32.HI R12, RZ, 0x1f, R20 ;  /* 0x0000001fff0c7819 */ /* 0x002fe40000011414 */
[----:B--2---:R-:W-:Y:S02]  /*a720*/  IADD3 R11, P5, R16, UR10, RZ ;  /* 0x0000000a100b7c10 */ /* 0x004fe4000ffbe0ff */
[----:B---3--:R-:W-:-:S03]  /*a730*/  IADD3.X R10, R8, UR11, RZ, P4, !PT ;  /* 0x0000000b080a7c10 */ /* 0x008fc6000a7fe4ff */
[----:B------:R1:W-:Y:S01]  /*a740*/  STL [R1+0x510], R11 ;  /* 0x0005100b01007387 */ /* 0x0003e20000100800 */
[----:B------:R-:W-:-:S03]  /*a750*/  IADD3 R8, P4, R18, UR10, RZ ;  /* 0x0000000a12087c10 */ /* 0x000fc6000ff9e0ff */
[----:B------:R2:W-:Y:S04]  /*a760*/  STL [R1+0x4dc], R10 ;  /* 0x0004dc0a01007387 */ /* 0x0005e80000100800 */
[----:B------:R3:W-:Y:S01]  /*a770*/  STL [R1+0x518], R8 ;  /* 0x0005180801007387 */ /* 0x0007e20000100800 */
[----:B-1----:R-:W-:-:S03]  /*a780*/  SHF.R.S32.HI R11, RZ, 0x1f, R22 ;  /* 0x0000001fff0b7819 */ /* 0x002fc60000011416 */
[----:B------:R1:W-:Y:S01]  /*a790*/  STL [R1+0x4e4], R5 ;  /* 0x0004e40501007387 */ /* 0x0003e20000100800 */
[----:B--2---:R-:W-:Y:S02]  /*a7a0*/  SHF.R.S32.HI R10, RZ, 0x1f, R24 ;  /* 0x0000001fff0a7819 */ /* 0x004fe40000011418 */
[----:B---3--:R-:W-:Y:S02]  /*a7b0*/  IADD3 R8, P3, R20, UR10, RZ ;  /* 0x0000000a14087c10 */ /* 0x008fe4000ff7e0ff */
[----:B-1----:R-:W-:-:S03]  /*a7c0*/  IADD3.X R5, R4, UR11, RZ, P2, !PT ;  /* 0x0000000b04057c10 */ /* 0x002fc600097fe4ff */
        /* <DEDUP_REMOVED lines=8> */
[----:B------:R-:W-:Y:S02]  /*a850*/  CS2R R24, SRZ ;  /* 0x0000000000187805 */ /* 0x000fe4000001ff00 */
[----:B-1----:R-:W-:Y:S01]  /*a860*/  IADD3.X R3, R0, UR11, RZ, P0, !PT ;  /* 0x0000000b00037c10 */ /* 0x002fe200087fe4ff */
[----:B------:R1:W-:Y:S01]  /*a870*/  STL [R1+0x530], R4 ;  /* 0x0005300401007387 */ /* 0x0003e20000100800 */
[----:B------:R-:W-:Y:S02]  /*a880*/  IADD3 R0, P0, R26, UR10, RZ ;  /* 0x0000000a1a007c10 */ /* 0x000fe4000ff1e0ff */
[----:B------:R-:W-:Y:S01]  /*a890*/  CS2R R26, SRZ ;  /* 0x00000000001a7805 */ /* 0x000fe2000001ff00 */
[----:B------:R2:W-:Y:S04]  /*a8a0*/  STL [R1+0x4fc], R3 ;  /* 0x0004fc0301007387 */ /* 0x0005e80000100800 */
[----:B------:R3:W-:Y:S01]  /*a8b0*/  STL [R1+0x538], R0 ;  /* 0x0005380001007387 */ /* 0x0007e20000100800 */
[----:B-1----:R-:W-:-:S02]  /*a8c0*/  SHF.R.S32.HI R4, RZ, 0x1f, R30 ;  /* 0x0000001fff047819 */ /* 0x002fc4000001141e */
[----:B--2---:R-:W-:Y:S02]  /*a8d0*/  IADD3.X R3, R7, UR11, RZ, P6, !PT ;  /* 0x0000000b07037c10 */ /* 0x004fe4000b7fe4ff */
[----:B------:R-:W-:Y:S02]  /*a8e0*/  IADD3.X R7, R9, UR11, RZ, P5, !PT ;  /* 0x0000000b09077c10 */ /* 0x000fe4000affe4ff */
[----:B---3--:R-:W-:Y:S01]  /*a8f0*/  IADD3 R0, P6, R28, UR10, RZ ;  /* 0x0000000a1c007c10 */ /* 0x008fe2000ffde0ff */
[----:B------:R1:W-:Y:S01]  /*a900*/  STL [R1+0x504], R3 ;  /* 0x0005040301007387 */ /* 0x0003e20000100800 */
[----:B------:R-:W-:Y:S02]  /*a910*/  IADD3.X R9, R14, UR11, RZ, P4, !PT ;  /* 0x0000000b0e097c10 */ /* 0x000fe4000a7fe4ff */
[----:B------:R-:W-:Y:S02]  /*a920*/  CS2R R28, SRZ ;  /* 0x00000000001c7805 */ /* 0x000fe4000001ff00 */
[----:B------:R-:W-:Y:S01]  /*a930*/  IADD3.X R5, R5, UR11, RZ, P6, !PT ;  /* 0x0000000b05057c10 */ /* 0x000fe2000b7fe4ff */
[----:B------:R2:W-:Y:S04]  /*a940*/  STL [R1+0x540], R0 ;  /* 0x0005400001007387 */ /* 0x0005e80000100800 */
[----:B------:R3:W-:Y:S01]  /*a950*/  STL [R1+0x50c], R7 ;  /* 0x00050c0701007387 */ /* 0x0007e20000100800 */
[----:B-1----:R-:W-:-:S02]  /*a960*/  IADD3 R3, P5, R30, UR10, RZ ;  /* 0x0000000a1e037c10 */ /* 0x002fc4000ffbe0ff */
[----:B------:R-:W-:Y:S02]  /*a970*/  CS2R R30, SRZ ;  /* 0x00000000001e7805 */ /* 0x000fe4000001ff00 */
[----:B--2---:R-:W-:Y:S01]  /*a980*/  SHF.R.S32.HI R0, RZ, 0x1f, R32 ;  /* 0x0000001fff007819 */ /* 0x004fe20000011420 */
[----:B------:R1:W-:Y:S01]  /*a990*/  STL [R1+0x548], R3 ;  /* 0x0005480301007387 */ /* 0x0003e20000100800 */
[----:B------:R-:W-:Y:S02]  /*a9a0*/  IADD3.X R4, R4, UR11, RZ, P5, !PT ;  /* 0x0000000b04047c10 */ /* 0x000fe4000affe4ff */
[----:B---3--:R-:W-:Y:S01]  /*a9b0*/  IADD3 R7, P4, R32, UR10, RZ ;  /* 0x0000000a20077c10 */ /* 0x008fe2000ff9e0ff */
[----:B------:R2:W-:Y:S01]  /*a9c0*/  STL [R1+0x514], R9 ;  /* 0x0005140901007387 */ /* 0x0005e20000100800 */
[----:B------:R-:W-:Y:S02]  /*a9d0*/  CS2R R32, SRZ ;  /* 0x0000000000207805 */ /* 0x000fe4000001ff00 */
[----:B------:R-:W-:Y:S01]  /*a9e0*/  IADD3.X R0, R0, UR11, RZ, P4, !PT ;  /* 0x0000000b00007c10 */ /* 0x000fe2000a7fe4ff */
[----:B------:R3:W-:Y:S01]  /*a9f0*/  STL [R1+0x550], R7 ;  /* 0x0005500701007387 */ /* 0x0007e20000100800 */
[----:B-1----:R-:W-:-:S02]  /*aa00*/  IADD3.X R3, R12, UR11, RZ, P3, !PT ;  /* 0x0000000b0c037c10 */ /* 0x002fc40009ffe4ff */
[----:B--2---:R-:W-:-:S03]  /*aa10*/  IADD3 R9, P3, R153, UR10, RZ ;  /* 0x0000000a99097c10 */ /* 0x004fc6000ff7e0ff */
[----:B------:R1:W-:Y:S01]  /*aa20*/  STL [R1+0x51c], R3 ;  /* 0x00051c0301007387 */ /* 0x0003e20000100800 */
[----:B------:R-:W-:Y:S02]  /*aa30*/  SHF.R.S32.HI R153, RZ, 0x1f, R153 ;  /* 0x0000001fff997819 */ /* 0x000fe40000011499 */
[----:B---3--:R-:W-:Y:S01]  /*aa40*/  IADD3.X R7, R11, UR11, RZ, P2, !PT ;  /* 0x0000000b0b077c10 */ /* 0x008fe200097fe4ff */
[----:B------:R2:W-:Y:S04]  /*aa50*/  STL [R1+0x558], R9 ;  /* 0x0005580901007387 */ /* 0x0005e80000100800 */
[----:B------:R3:W-:Y:S01]  /*aa60*/  STL [R1+0x524], R7 ;  /* 0x0005240701007387 */ /* 0x0007e20000100800 */
[----:B-1----:R-:W-:Y:S01]  /*aa70*/  IADD3 R3, P2, R2, UR8, RZ ;  /* 0x0000000802037c10 */ /* 0x002fe2000ff5e0ff */
[----:B------:R-:W-:Y:S01]  /*aa80*/  ULDC UR8, c[0x0][0x21c] ;  /* 0x0000870000087ab9 */ /* 0x000fe20000000800 */
[----:B--2---:R-:W-:-:S02]  /*aa90*/  IADD3.X R9, R10, UR11, RZ, P1, !PT ;  /* 0x0000000b0a097c10 */ /* 0x004fc40008ffe4ff */
[----:B------:R-:W-:Y:S01]  /*aaa0*/  LEA.HI.X.SX32 R2, R2, UR9, 0x1, P2 ;  /* 0x0000000902027c11 */ /* 0x000fe200090f0eff */
[----:B------:R-:W-:Y:S01]  /*aab0*/  ULDC UR9, c[0x0][0x238] ;  /* 0x00008e0000097ab9 */ /* 0x000fe20000000800 */
[----:B---3--:R-:W-:Y:S01]  /*aac0*/  IADD3.X R7, R8, UR11, RZ, P0, !PT ;  /* 0x0000000b08077c10 */ /* 0x008fe200087fe4ff */
[----:B------:R1:W-:Y:S01]  /*aad0*/  STL [R1+0x52c], R9 ;  /* 0x00052c0901007387 */ /* 0x0003e20000100800 */
[----:B0-----:R-:W-:Y:S01]  /*aae0*/  LOP3.LUT P0, RZ, R163, 0x80, RZ, 0xc0, !PT ;  /* 0x00000080a3ff7812 */ /* 0x001fe2000780c0ff */
[----:B------:R-:W-:Y:S01]  /*aaf0*/  UIADD3.64 UR10, UR6, 0x3fe, URZ ;  /* 0x000003fe060a7897 */ /* 0x000fe2000fffe03f */
[----:B------:R-:W-:Y:S01]  /*ab00*/  IADD3.X R8, R153, UR8, RZ, P3, !PT ;  /* 0x0000000899087c10 */ /* 0x000fe20009ffe4ff */
[----:B------:R-:W-:Y:S04]  /*ab10*/  STL [R1+0x534], R7 ;  /* 0x0005340701007387 */ /* 0x000fe80000100800 */
[----:B------:R0:W-:Y:S01]  /*ab20*/  STL [R1+0x53c], R5 ;  /* 0x00053c0501007387 */ /* 0x0001e20000100800 */
[----:B-1----:R-:W-:-:S03]  /*ab30*/  IMAD R9, R208, UR13, RZ ;  /* 0x0000000dd0097c24 */ /* 0x002fc6000f8e02ff */
[----:B------:R1:W-:Y:S01]  /*ab40*/  STL [R1+0x544], R4 ;  /* 0x0005440401007387 */ /* 0x0003e20000100800 */
[----:B------:R-:W-:Y:S02]  /*ab50*/  IMAD R9, R202, UR22, RZ ;  /* 0x00000016ca097c24 */ /* 0x000fe4000f8e02ff */
[----:B------:R-:W-:Y:S01]  /*ab60*/  IMAD R9, R196, UR30, RZ ;  /* 0x0000001ec4097c24 */ /* 0x000fe2000f8e02ff */
[----:B------:R2:W-:Y:S01]  /*ab70*/  STL [R1+0x54c], R0 ;  /* 0x00054c0001007387 */ /* 0x0005e20000100800 */
[----:B------:R-:W-:Y:S01]  /*ab80*/  IMAD R9, R190, UR33, RZ ;  /* 0x00000021be097c24 */ /* 0x000fe2000f8e02ff */
[----:B0-----:R-:W-:Y:S01]  /*ab90*/  LOP3.LUT R5, R163, 0x3f, RZ, 0xc0, !PT ;  /* 0x0000003fa3057812 */ /* 0x001fe200078ec0ff */
[----:B------:R-:W-:Y:S01]  /*aba0*/  IMAD R9, R184, UR36, RZ ;  /* 0x00000024b8097c24 */ /* 0x000fe2000f8e02ff */
[----:B------:R-:W-:Y:S01]  /*abb0*/  STL [R1], RZ ;  /* 0x000000ff01007387 */ /* 0x000fe20000100800 */
[----:B------:R-:W-:Y:S01]  /*abc0*/  IMAD R9, R178, UR39, RZ ;  /* 0x00000027b2097c24 */ /* 0x000fe2000f8e02ff */
[----:B-1----:R-:W0:Y:S01]  /*abd0*/  LDC R4, c[0x0][0x238] ;  /* 0x00008e00ff047b82 */ /* 0x002e220000000800 */
[----:B------:R-:W-:Y:S01]  /*abe0*/  IMAD R9, R172, UR42, RZ ;  /* 0x0000002aac097c24 */ /* 0x000fe2000f8e02ff */
[----:B------:R-:W-:Y:S01]  /*abf0*/  STL [R1+0x4], RZ ;  /* 0x000004ff01007387 */ /* 0x000fe20000100800 */
[----:B------:R-:W-:Y:S01]  /*ac00*/  IMAD R9, R166, UR45, RZ ;  /* 0x0000002da6097c24 */ /* 0x000fe2000f8e02ff */
[----:B--2---:R-:W-:Y:S01]  /*ac10*/  SEL R0, RZ, 0x90, !P0 ;  /* 0x00000090ff007807 */ /* 0x004fe20004000000 */
[----:B------:R-:W-:Y:S01]  /*ac20*/  IMAD R9, R160, UR48, RZ ;  /* 0x00000030a0097c24 */ /* 0x000fe2000f8e02ff */
[----:B------:R-:W-:Y:S01]  /*ac30*/  STL [R1+0x8], RZ ;  /* 0x000008ff01007387 */ /* 0x000fe20000100800 */
[----:B------:R-:W-:Y:S01]  /*ac40*/  IMAD R9, R154, UR51, RZ ;  /* 0x000000339a097c24 */ /* 0x000fe2000f8e02ff */
[----:B------:R-:W-:-:S02]  /*ac50*/  LOP3.LUT R0, R0, 0x7f, R163, 0x78, !PT ;  /* 0x0000007f00007812 */ /* 0x000fc400078e78a3 */
[----:B------:R-:W-:Y:S01]  /*ac60*/  STL [R1+0xc], RZ ;  /* 0x00000cff01007387 */ /* 0x000fe20000100800 */
[----:B------:R-:W-:-:S03]  /*ac70*/  LOP3.LUT R163, R13, 0x3c, RZ, 0xfc, !PT ;  /* 0x0000003c0da37812 */ /* 0x000fc600078efcff */
[----:B------:R-:W-:Y:S02]  /*ac80*/  STL [R1+0x10], RZ ;  /* 0x000010ff01007387 */ /* 0x000fe40000100800 */
[----:B------:R-:W-:Y:S02]  /*ac90*/  IMAD R10, R163, UR9, RZ ;  /* 0x00000009a30a7c24 */ /* 0x000fe4000f8e02ff */
[----:B------:R-:W-:Y:S01]  /*aca0*/  STL [R1+0x14], RZ ;  /* 0x000014ff01007387 */ /* 0x000fe20000100800 */
[----:B------:R-:W-:Y:S02]  /*acb0*/  IMAD R10, R206, UR20, RZ ;  /* 0x00000014ce0a7c24 */ /* 0x000fe4000f8e02ff */
[----:B------:R-:W-:Y:S01]  /*acc0*/  IMAD R10, R200, UR23, RZ ;  /* 0x00000017c80a7c24 */ /* 0x000fe2000f8e02ff */
[----:B------:R-:W-:Y:S01]  /*acd0*/  STL [R1+0x18], RZ ;  /* 0x000018ff01007387 */ /* 0x000fe20000100800 */
[----:B------:R-:W-:Y:S02]  /*ace0*/  IMAD R10, R194, UR31, RZ ;  /* 0x0000001fc20a7c24 */ /* 0x000fe4000f8e02ff */
[-C--:B0-----:R-:W-:Y:S01]  /*acf0*/  IMAD R7, R13, R4.reuse, RZ ;  /* 0x000000040d077224 */ /* 0x081fe200078e02ff */
[----:B------:R-:W-:Y:S01]  /*ad00*/  STL [R1+0x1c], RZ ;  /* 0x00001cff01007387 */ /* 0x000fe20000100800 */
[----:B------:R-:W-:Y:S01]  /*ad10*/  IMAD R4, R165, R4, RZ ;  /* 0x00000004a5047224 */ /* 0x000fe200078e02ff */
[----:B------:R-:W-:Y:S01]  /*ad20*/  LOP3.LUT R7, R152, R13, RZ, 0xfc, !PT ;  /* 0x0000000d98077212 */ /* 0x000fe200078efcff */
[----:B------:R-:W-:Y:S01]  /*ad30*/  IMAD R10, R188, UR34, RZ ;  /* 0x00000022bc0a7c24 */ /* 0x000fe2000f8e02ff */
[----:B------:R-:W-:Y:S01]  /*ad40*/  STL [R1+0x20], RZ ;  /* 0x000020ff01007387 */ /* 0x000fe20000100800 */
[----:B------:R-:W-:Y:S01]  /*ad50*/  IMAD R4, R5, UR5, RZ ;  /* 0x0000000505047c24 */ /* 0x000fe2000f8e02ff */
[C---:B------:R-:W-:Y:S01]  /*ad60*/  LOP3.LUT R12, R7.reuse, 0x10, RZ, 0x3c, !PT ;  /* 0x00000010070c7812 */ /* 0x040fe200078e3cff */
[----:B------:R-:W-:Y:S01]  /*ad70*/  IMAD R10, R182, UR37, RZ ;  /* 0x00000025b60a7c24 */ /* 0x000fe2000f8e02ff */
[----:B------:R-:W-:Y:S01]  /*ad80*/  STL [R1+0x24], RZ ;  /* 0x000024ff01007387 */ /* 0x000fe20000100800 */
[----:B------:R-:W-:Y:S01]  /*ad90*/  IMAD R10, R176, UR40, RZ ;  /* 0x00000028b00a7c24 */ /* 0x000fe2000f8e02ff */
[----:B------:R-:W-:Y:S01]  /*ada0*/  SHF.R.S32.HI R209, RZ, 0x1f, R4 ;  /* 0x0000001fffd17819 */ /* 0x000fe20000011404 */
[----:B------:R-:W-:Y:S01]  /*adb0*/  IMAD R10, R170, UR43, RZ ;  /* 0x0000002baa0a7c24 */ /* 0x000fe2000f8e02ff */
[----:B------:R-:W-:Y:S01]  /*adc0*/  STL [R1+0x28], RZ ;  /* 0x000028ff01007387 */ /* 0x000fe20000100800 */
[----:B------:R-:W-:Y:S01]  /*add0*/  IMAD R10, R164, UR46, RZ ;  /* 0x0000002ea40a7c24 */ /* 0x000fe2000f8e02ff */
[C---:B------:R-:W-:Y:S01]  /*ade0*/  LOP3.LUT R11, R7.reuse, 0x20, RZ, 0x3c, !PT ;  /* 0x00000020070b7812 */ /* 0x040fe200078e3cff */
[----:B------:R-:W-:Y:S01]  /*adf0*/  IMAD R10, R158, UR49, RZ ;  /* 0x000000319e0a7c24 */ /* 0x000fe2000f8e02ff */
[----:B------:R-:W-:Y:S01]  /*ae00*/  STL [R1+0x2c], RZ ;  /* 0x00002cff01007387 */ /* 0x000fe20000100800 */
[----:B------:R-:W-:-:S03]  /*ae10*/  LOP3.LUT R10, R7, 0x30, RZ, 0x3c, !PT ;  /* 0x00000030070a7812 */ /* 0x000fc600078e3cff */
[----:B------:R-:W-:Y:S04]  /*ae20*/  STL [R1+0x30], RZ ;  /* 0x000030ff01007387 */ /* 0x000fe80000100800 */
        /* <DEDUP_REMOVED lines=115> */
[----:B------:R0:W-:Y:S02]  /*b560*/  STL [R1+0x554], R8 ;  /* 0x0005540801007387 */ /* 0x0001e40000100800 */
[----:B0-----:R-:W-:-:S02]  /*b570*/  IMAD R8, R210, UR12, RZ ;  /* 0x0000000cd2087c24 */ /* 0x001fc4000f8e02ff */
[----:B------:R-:W-:Y:S02]  /*b580*/  IMAD R8, R204, UR21, RZ ;  /* 0x00000015cc087c24 */ /* 0x000fe4000f8e02ff */
[----:B------:R-:W-:Y:S02]  /*b590*/  IMAD R8, R198, UR29, RZ ;  /* 0x0000001dc6087c24 */ /* 0x000fe4000f8e02ff */
[----:B------:R-:W-:Y:S02]  /*b5a0*/  IMAD R8, R192, UR32, RZ ;  /* 0x00000020c0087c24 */ /* 0x000fe4000f8e02ff */
[----:B------:R-:W-:Y:S02]  /*b5b0*/  IMAD R8, R186, UR35, RZ ;  /* 0x00000023ba087c24 */ /* 0x000fe4000f8e02ff */
[----:B------:R-:W-:Y:S02]  /*b5c0*/  IMAD R8, R180, UR38, RZ ;  /* 0x00000026b4087c24 */ /* 0x000fe4000f8e02ff */
[----:B------:R-:W-:-:S02]  /*b5d0*/  IMAD R8, R174, UR41, RZ ;  /* 0x00000029ae087c24 */ /* 0x000fc4000f8e02ff */
[----:B------:R-:W-:Y:S02]  /*b5e0*/  IMAD R8, R168, UR44, RZ ;  /* 0x0000002ca8087c24 */ /* 0x000fe4000f8e02ff */
[----:B------:R-:W-:Y:S02]  /*b5f0*/  IMAD R8, R162, UR47, RZ ;  /* 0x0000002fa2087c24 */ /* 0x000fe4000f8e02ff */
[----:B------:R-:W-:Y:S01]  /*b600*/  IMAD R8, R156, UR50, RZ ;  /* 0x000000329c087c24 */ /* 0x000fe2000f8e02ff */
[----:B------:R-:W-:-:S07]  /*b610*/  LOP3.LUT R8, R0, 0x20, RZ, 0x3c, !PT ;  /* 0x0000002000087812 */ /* 0x000fce00078e3cff */
.L_x_2:
[----:B------:R0:W-:Y:S01]  /*b620*/  STL.64 [R1+0x9a8], R150 ;  /* 0x0009a89601007387 */ /* 0x0001e20000100a00 */
[C---:B------:R-:W-:Y:S01]  /*b630*/  ISETP.GE.AND P0, PT, R13.reuse, UR17, PT ;  /* 0x000000110d007c0c */ /* 0x040fe2000bf06270 */
[----:B------:R-:W-:Y:S01]  /*b640*/  ULDC UR4, c[0x0][0x238] ;  /* 0x00008e0000047ab9 */ /* 0x000fe20000000800 */
[----:B------:R-:W-:Y:S01]  /*b650*/  PRMT R166, RZ, 0x7610, R166 ;  /* 0x00007610ffa67816 */ /* 0x000fe200000000a6 */
[----:B------:R-:W-:Y:S01]  /*b660*/  STL.64 [R1+0x9a0], R148 ;  /* 0x0009a09401007387 */ /* 0x000fe20000100a00 */
[----:B------:R-:W-:Y:S02]  /*b670*/  PRMT R165, RZ, 0x7610, R165 ;  /* 0x00007610ffa57816 */ /* 0x000fe400000000a5 */
[----:B------:R-:W-:Y:S01]  /*b680*/  PRMT R164, RZ, 0x7610, R164 ;  /* 0x00007610ffa47816 */ /* 0x000fe200000000a4 */
[----:B------:R-:W-:Y:S01]  /*b690*/  STL.64 [R1+0x998], R146 ;  /* 0x0009989201007387 */ /* 0x000fe20000100a00 */
[----:B0-----:R-:W0:Y:S01]  /*b6a0*/  LDC R150, c[0x0][0x238] ;  /* 0x00008e00ff967b82 */ /* 0x001e220000000800 */
[----:B------:R-:W1:Y:S01]  /*b6b0*/  S2R R151, SR_TID.X ;  /* 0x0000000000977919 */ /* 0x000e620000002100 */
[----:B------:R-:W-:Y:S01]  /*b6c0*/  PRMT R163, RZ, 0x7610, R163 ;  /* 0x00007610ffa37816 */ /* 0x000fe200000000a3 */
[----:B------:R-:W-:Y:S04]  /*b6d0*/  STL.64 [R1+0x990], R144 ;  /* 0x0009909001007387 */ /* 0x000fe80000100a00 */
[----:B------:R-:W-:Y:S04]  /*b6e0*/  STL.64 [R1+0x988], R142 ;  /* 0x0009888e01007387 */ /* 0x000fe80000100a00 */
[----:B------:R-:W-:Y:S04]  /*b6f0*/  STL.64 [R1+0x980], R140 ;  /* 0x0009808c01007387 */ /* 0x000fe80000100a00 */
[----:B------:R-:W-:Y:S04]  /*b700*/  STL.64 [R1+0x978], R138 ;  /* 0x0009788a01007387 */ /* 0x000fe80000100a00 */
[----:B------:R-:W-:Y:S01]  /*b710*/  STL.64 [R1+0x970], R136 ;  /* 0x0009708801007387 */ /* 0x000fe20000100a00 */
[----:B0-----:R-:W-:-:S03]  /*b720*/  IMAD R150, R13, R150, RZ ;  /* 0x000000960d967224 */ /* 0x001fc600078e02ff */
[----:B------:R-:W-:Y:S02]  /*b730*/  STL.64 [R1+0x968], R134 ;  /* 0x0009688601007387 */ /* 0x000fe40000100a00 */
[C---:B------:R-:W-:Y:S02]  /*b740*/  IADD3 R8, P1, R150.reuse, R3, RZ ;  /* 0x0000000396087210 */ /* 0x040fe40007f3e0ff */
[----:B------:R-:W-:Y:S02]  /*b750*/  STL.64 [R1+0x960], R132 ;  /* 0x0009608401007387 */ /* 0x000fe40000100a00 */
[----:B------:R-:W-:Y:S02]  /*b760*/  LEA.HI.X.SX32 R9, R150, R2, 0x1, P1 ;  /* 0x0000000296097211 */ /* 0x000fe400008f0eff */
[----:B------:R-:W-:Y:S01]  /*b770*/  STL.64 [R1+0x958], R130 ;  /* 0x0009588201007387 */ /* 0x000fe20000100a00 */
[--C-:B-1----:R-:W-:Y:S02]  /*b780*/  SHF.R.U32.HI R150, RZ, 0x7, R151.reuse ;  /* 0x00000007ff967819 */ /* 0x102fe40000011697 */
[----:B------:R-:W-:Y:S01]  /*b790*/  SHF.R.U32.HI R151, RZ, 0x7, R151 ;  /* 0x00000007ff977819 */ /* 0x000fe20000011697 */
[----:B------:R0:W2:Y:S01]  /*b7a0*/  @!P0 LDG.E.U8 R166, desc[UR24][R8.64] ;  /* 0x0000001808a68981 */ /* 0x0000a2000c1e1100 */
[----:B------:R-:W-:-:S02]  /*b7b0*/  SGXT.U32 R150, R150, 0x1 ;  /* 0x000000019696781a */ /* 0x000fc40000000000 */
[----:B------:R-:W-:Y:S01]  /*b7c0*/  SGXT.U32 R151, R151, 0x1 ;  /* 0x000000019797781a */ /* 0x000fe20000000000 */
[----:B------:R-:W-:Y:S01]  /*b7d0*/  STL.64 [R1+0x950], R128 ;  /* 0x0009508001007387 */ /* 0x000fe20000100a00 */
[----:B------:R-:W-:Y:S02]  /*b7e0*/  LOP3.LUT R150, R150, 0x2, RZ, 0xfc, !PT ;  /* 0x0000000296967812 */ /* 0x000fe400078efcff */
[----:B------:R-:W-:Y:S01]  /*b7f0*/  LOP3.LUT R151, R151, 0x2, RZ, 0xfc, !PT ;  /* 0x0000000297977812 */ /* 0x000fe200078efcff */
[----:B------:R-:W-:Y:S02]  /*b800*/  STL.64 [R1+0x948], R126 ;  /* 0x0009487e01007387 */ /* 0x000fe40000100a00 */
[----:B------:R-:W-:Y:S01]  /*b810*/  IMAD R150, R150, UR4, RZ ;  /* 0x0000000496967c24 */ /* 0x000fe2000f8e02ff */
[----:B------:R-:W-:Y:S01]  /*b820*/  ISETP.GE.AND P1, PT, R151, UR17, PT ;  /* 0x0000001197007c0c */ /* 0x000fe2000bf26270 */
[----:B------:R-:W-:Y:S01]  /*b830*/  ULDC UR4, c[0x0][0x238] ;  /* 0x00008e0000047ab9 */ /* 0x000fe20000000800 */
[----:B------:R-:W1:Y:S02]  /*b840*/  S2R R151, SR_TID.X ;  /* 0x0000000000977919 */ /* 0x000e640000002100 */
[C---:B0-----:R-:W-:Y:S01]  /*b850*/  IADD3 R8, P0, R150.reuse, R3, RZ ;  /* 0x0000000396087210 */ /* 0x041fe20007f1e0ff */
[----:B------:R-:W-:Y:S03]  /*b860*/  STL.64 [R1+0x940], R124 ;  /* 0x0009407c01007387 */ /* 0x000fe60000100a00 */
[----:B------:R-:W-:Y:S01]  /*b870*/  LEA.HI.X.SX32 R9, R150, R2, 0x1, P0 ;  /* 0x0000000296097211 */ /* 0x000fe200000f0eff */
[----:B------:R-:W-:Y:S04]  /*b880*/  STL.64 [R1+0x938], R122 ;  /* 0x0009387a01007387 */ /* 0x000fe80000100a00 */
[----:B------:R0:W3:Y:S04]  /*b890*/  @!P1 LDG.E.U8 R165, desc[UR24][R8.64] ;  /* 0x0000001808a59981 */ /* 0x0000e8000c1e1100 */
[----:B------:R-:W-:Y:S04]  /*b8a0*/  STL.64 [R1+0x930], R120 ;  /* 0x0009307801007387 */ /* 0x000fe80000100a00 */
[----:B------:R-:W-:Y:S04]  /*b8b0*/  STL.64 [R1+0x928], R118 ;  /* 0x0009287601007387 */ /* 0x000fe80000100a00 */
[----:B------:R-:W-:Y:S04]  /*b8c0*/  STL.64 [R1+0x920], R116 ;  /* 0x0009207401007387 */ /* 0x000fe80000100a00 */
[----:B------:R-:W-:Y:S01]  /*b8d0*/  STL.64 [R1+0x918], R114 ;  /* 0x0009187201007387 */ /* 0x000fe20000100a00 */
[----:B-1----:R-:W-:-:S03]  /*b8e0*/  SHF.R.U32.HI R150, RZ, 0x7, R151 ;  /* 0x00000007ff967819 */ /* 0x002fc60000011697 */
[----:B------:R-:W-:Y:S01]  /*b8f0*/  STL.64 [R1+0x910], R112 ;  /* 0x0009107001007387 */ /* 0x000fe20000100a00 */
[----:B------:R-:W-:Y:S02]  /*b900*/  SHF.R.U32.HI R151, RZ, 0x7, R151 ;  /* 0x00000007ff977819 */ /* 0x000fe40000011697 */
[----:B------:R-:W-:Y:S01]  /*b910*/  SGXT.U32 R150, R150, 0x1 ;  /* 0x000000019696781a */ /* 0x000fe20000000000 */
[----:B------:R-:W-:Y:S01]  /*b920*/  STL.64 [R1+0x908], R110 ;  /* 0x0009086e01007387 */ /* 0x000fe20000100a00 */
[----:B------:R-:W-:Y:S02]  /*b930*/  SGXT.U32 R151, R151, 0x1 ;  /* 0x000000019797781a */ /* 0x000fe40000000000 */
[----:B------:R-:W-:Y:S01]  /*b940*/  LOP3.LUT R150, R150, 0x4, RZ, 0xfc, !PT ;  /* 0x0000000496967812 */ /* 0x000fe200078efcff */
[----:B------:R-:W-:Y:S01]  /*b950*/  STL.64 [R1+0x900], R108 ;  /* 0x0009006c01007387 */ /* 0x000fe20000100a00 */
[----:B------:R-:W-:-:S03]  /*b960*/  LOP3.LUT R151, R151, 0x4, RZ, 0xfc, !PT ;  /* 0x0000000497977812 */ /* 0x000fc600078efcff */
        /* <DEDUP_REMOVED lines=8> */
[----:B------:R0:W4:Y:S01]  /*b9f0*/  @!P1 LDG.E.U8 R164, desc[UR24][R8.64] ;  /* 0x0000001808a49981 */ /* 0x000122000c1e1100 */
[----:B------:R-:W-:-:S03]  /*ba00*/  PRMT R162, RZ, 0x7610, R162 ;  /* 0x00007610ffa27816 */ /* 0x000fc600000000a2 */
        /* <DEDUP_REMOVED lines=21> */
[----:B------:R0:W4:Y:S04]  /*bb60*/  @!P1 LDG.E.U8 R163, desc[UR24][R8.64] ;  /* 0x0000001808a39981 */ /* 0x000128000c1e1100 */
        /* <DEDUP_REMOVED lines=15> */
[----:B------:R-:W-:Y:S01]  /*bc60*/  STL.64 [R1+0x868], R70 ;  /* 0x0008684601007387 */ /* 0x000fe20000100a00 */
[----:B------:R-:W-:Y:S01]  /*bc70*/  ULDC UR4, c[0x0][0x238] ;  /* 0x00008e0000047ab9 */ /* 0x000fe20000000800 */
[----:B------:R-:W1:Y:S01]  /*bc80*/  S2R R151, SR_TID.X ;  /* 0x0000000000977919 */ /* 0x000e620000002100 */
        /* <DEDUP_REMOVED lines=11> */
[----:B------:R-:W-:-:S03]  /*bd40*/  SHF.R.U32.HI R151, RZ, 0x7, R151 ;  /* 0x00000007ff977819 */ /* 0x000fc60000011697 */
[----:B------:R-:W-:Y:S01]  /*bd50*/  STL.64 [R1+0x828], R54 ;  /* 0x0008283601007387 */ /* 0x000fe20000100a00 */
[----:B------:R-:W-:-:S03]  /*bd60*/  SGXT.U32 R151, R151, 0x1 ;  /* 0x000000019797781a */ /* 0x000fc60000000000 */
[----:B------:R-:W-:Y:S01]  /*bd70*/  STL.64 [R1+0x820], R52 ;  /* 0x0008203401007387 */ /* 0x000fe20000100a00 */
[----:B------:R-:W-:-:S03]  /*bd80*/  LOP3.LUT R151, R151, 0xa, RZ, 0xfc, !PT ;  /* 0x0000000a97977812 */ /* 0x000fc600078efcff */
[----:B------:R-:W-:Y:S01]  /*bd90*/  STL.64 [R1+0x818], R50 ;  /* 0x0008183201007387 */ /* 0x000fe20000100a00 */
[----:B------:R-:W-:Y:S02]  /*bda0*/  ISETP.GE.AND P1, PT, R151, UR17, PT ;  /* 0x0000001197007c0c */ /* 0x000fe4000bf26270 */
[----:B------:R-:W1:Y:S01]  /*bdb0*/  S2R R151, SR_TID.X ;  /* 0x0000000000977919 */ /* 0x000e620000002100 */
[----:B------:R-:W-:Y:S04]  /*bdc0*/  STL.64 [R1+0x810], R48 ;  /* 0x0008103001007387 */ /* 0x000fe80000100a00 */
[----:B------:R-:W-:Y:S04]  /*bdd0*/  STL.64 [R1+0x808], R46 ;  /* 0x0008082e01007387 */ /* 0x000fe80000100a00 */
[----:B------:R-:W-:Y:S04]  /*bde0*/  STL.64 [R1+0x800], R44 ;  /* 0x0008002c01007387 */ /* 0x000fe80000100a00 */
[----:B------:R-:W-:Y:S04]  /*bdf0*/  STL.64 [R1+0x7f8], R42 ;  /* 0x0007f82a01007387 */ /* 0x000fe80000100a00 */
[----:B------:R-:W-:Y:S01]  /*be00*/  STL.64 [R1+0x7f0], R40 ;  /* 0x0007f02801007387 */ /* 0x000fe20000100a00 */
[----:B------:R-:W-:-:S03]  /*be10*/  SGXT.U32 R150, R150, 0x1 ;  /* 0x000000019696781a */ /* 0x000fc60000000000 */
[----:B------:R-:W-:Y:S04]  /*be20*/  STL.64 [R1+0x7e8], R38 ;  /* 0x0007e82601007387 */ /* 0x000fe80000100a00 */
[----:B------:R-:W-:Y:S04]  /*be30*/  STL.64 [R1+0x7e0], R36 ;  /* 0x0007e02401007387 */ /* 0x000fe80000100a00 */
[----:B------:R-:W-:Y:S04]  /*be40*/  STL.64 [R1+0x7d8], R34 ;  /* 0x0007d82201007387 */ /* 0x000fe80000100a00 */
[----:B------:R-:W-:Y:S01]  /*be50*/  STL.64 [R1+0x7d0], R32 ;  /* 0x0007d02001007387 */ /* 0x000fe20000100a00 */
[----:B------:R-:W-:-:S03]  /*be60*/  LOP3.LUT R150, R150, 0xa, RZ, 0xfc, !PT ;  /* 0x0000000a96967812 */ /* 0x000fc600078efcff */
[----:B------:R-:W-:Y:S04]  /*be70*/  STL.64 [R1+0x7c8], R30 ;  /* 0x0007c81e01007387 */ /* 0x000fe80000100a00 */
[----:B------:R-:W-:Y:S04]  /*be80*/  STL.64 [R1+0x7c0], R28 ;  /* 0x0007c01c01007387 */ /* 0x000fe80000100a00 */
[----:B------:R-:W-:Y:S04]  /*be90*/  STL.64 [R1+0x7b8], R26 ;  /* 0x0007b81a01007387 */ /* 0x000fe80000100a00 */
[----:B------:R-:W-:Y:S04]  /*bea0*/  STL.64 [R1+0x7b0], R24 ;  /* 0x0007b01801007387 */ /* 0x000fe80000100a00 */
[----:B-----5:R1:W-:Y:S01]  /*beb0*/  STL [R1+0x664], R6 ;  /* 0x0006640601007387 */ /* 0x0203e20000100800 */
[----:B------:R-:W-:Y:S01]  /*bec0*/  IMAD R150, R150, UR4, RZ ;  /* 0x0000000496967c24 */ /* 0x000fe2000f8e02ff */
[----:B------:R-:W-:Y:S01]  /*bed0*/  PRMT R161, RZ, 0x7610, R161 ;  /* 0x00007610ffa17816 */ /* 0x000fe200000000a1 */
[----:B------:R-:W-:Y:S01]  /*bee0*/  ULDC UR4, c[0x0][0x238] ;  /* 0x00008e0000047ab9 */ /* 0x000fe20000000800 */
[----:B-1----:R-:W-:-:S04]  /*bef0*/  SHF.R.U32.HI R6, RZ, 0x7, R151 ;  /* 0x00000007ff067819 */ /* 0x002fc80000011697 */
[----:B------:R-:W-:Y:S02]  /*bf00*/  SGXT.U32 R6, R6, 0x1 ;  /* 0x000000010606781a */ /* 0x000fe40000000000 */
[----:B0-----:R-:W-:Y:S02]  /*bf10*/  IADD3 R8, P0, R150, R3, RZ ;  /* 0x0000000396087210 */ /* 0x001fe40007f1e0ff */
[----:B------:R-:W-:Y:S02]  /*bf20*/  LOP3.LUT R6, R6, 0xc, RZ, 0xfc, !PT ;  /* 0x0000000c06067812 */ /* 0x000fe400078efcff */
[----:B------:R-:W-:-:S03]  /*bf30*/  LEA.HI.X.SX32 R9, R150, R2, 0x1, P0 ;  /* 0x0000000296097211 */ /* 0x000fc600000f0eff */
[----:B------:R-:W-:Y:S01]  /*bf40*/  IMAD R6, R6, UR4, RZ ;  /* 0x0000000406067c24 */ /* 0x000fe2000f8e02ff */
[----:B------:R-:W-:Y:S01]  /*bf50*/  SHF.R.U32.HI R13, RZ, 0x7, R151 ;  /* 0x00000007ff0d7819 */ /* 0x000fe20000011697 */
[----:B------:R0:W4:Y:S01]  /*bf60*/  @!P1 LDG.E.U8 R161, desc[UR24][R8.64] ;  /* 0x0000001808a19981 */ /* 0x000122000c1e1100 */
[----:B------:R-:W-:Y:S02]  /*bf70*/  ULDC UR4, c[0x0][0x238] ;  /* 0x00008e0000047ab9 */ /* 0x000fe40000000800 */
[----:B------:R-:W-:Y:S02]  /*bf80*/  SGXT.U32 R13, R13, 0x1 ;  /* 0x000000010d0d781a */ /* 0x000fe40000000000 */
[C---:B0-----:R-:W-:Y:S02]  /*bf90*/  IADD3 R8, P0, R6.reuse, R3, RZ ;  /* 0x0000000306087210 */ /* 0x041fe40007f1e0ff */
[----:B------:R-:W-:Y:S02]  /*bfa0*/  LOP3.LUT R13, R13, 0xc, RZ, 0xfc, !PT ;  /* 0x0000000c0d0d7812 */ /* 0x000fe400078efcff */
[----:B------:R-:W-:-:S02]  /*bfb0*/  LEA.HI.X.SX32 R9, R6, R2, 0x1, P0 ;  /* 0x0000000206097211 */ /* 0x000fc400000f0eff */
[----:B------:R-:W-:Y:S02]  /*bfc0*/  SHF.R.U32.HI R6, RZ, 0x7, R151 ;  /* 0x00000007ff067819 */ /* 0x000fe40000011697 */
[----:B------:R-:W-:Y:S02]  /*bfd0*/  ISETP.GE.AND P1, PT, R13, UR17, PT ;  /* 0x000000110d007c0c */ /* 0x000fe4000bf26270 */
[----:B------:R-:W-:-:S04]  /*bfe0*/  SGXT.U32 R6, R6, 0x1 ;  /* 0x000000010606781a */ /* 0x000fc80000000000 */
[----:B------:R-:W-:Y:S02]  /*bff0*/  LOP3.LUT R6, R6, 0xe, RZ, 0xfc, !PT ;  /* 0x0000000e06067812 */ /* 0x000fe400078efcff */
[----:B------:R-:W-:-:S03]  /*c000*/  PRMT R160, RZ, 0x7610, R160 ;  /* 0x00007610ffa07816 */ /* 0x000fc600000000a0 */
[----:B------:R-:W-:Y:S01]  /*c010*/  IMAD R6, R6, UR4, RZ ;  /* 0x0000000406067c24 */ /* 0x000fe2000f8e02ff */
[----:B------:R-:W-:Y:S01]  /*c020*/  SHF.R.U32.HI R13, RZ, 0x7, R151 ;  /* 0x00000007ff0d7819 */ /* 0x000fe20000011697 */
[----:B------:R-:W-:Y:S01]  /*c030*/  ULDC UR4, c[0x0][0x238] ;  /* 0x00008e0000047ab9 */ /* 0x000fe20000000800 */
[----:B------:R0:W4:Y:S02]  /*c040*/  @!P1 LDG.E.U8 R160, desc[UR24][R8.64] ;  /* 0x0000001808a09981 */ /* 0x000124000c1e1100 */
        /* <DEDUP_REMOVED lines=281> */
[----:B------:R-:W-:Y:S02]  /*d1e0*/  SHF.R.U32.HI R13, RZ, 0x7, R151 ;  /* 0x00000007ff0d7819 */ /* 0x000fe40000011697 */
[----:B------:R-:W-:Y:S01]  /*d1f0*/  PRMT R171, RZ, 0x7610, R171 ;  /* 0x00007610ffab7816 */ /* 0x000fe200000000ab */
[----:B------:R-:W-:Y:S01]  /*d200*/  IMAD R6, R6, UR4, RZ ;  /* 0x0000000406067c24 */ /* 0x000fe2000f8e02ff */
[----:B------:R-:W-:Y:S01]  /*d210*/  SGXT.U32 R13, R13, 0x1 ;  /* 0x000000010d0d781a */ /* 0x000fe20000000000 */
[----:B------:R-:W-:-:S03]  /*d220*/  ULDC UR4, c[0x0][0x238] ;  /* 0x00008e0000047ab9 */ /* 0x000fc60000000800 */
[----:B------:R0:W4:Y:S01]  /*d230*/  @!P1 LDG.E.U8 R171, desc[UR24][R8.64] ;  /* 0x0000001808ab9981 */ /* 0x000122000c1e1100 */
[----:B------:R-:W-:-:S04]  /*d240*/  LOP3.LUT R13, R13, 0x3a, RZ, 0xfc, !PT ;  /* 0x0000003a0d0d7812 */ /* 0x000fc800078efcff */
[----:B------:R-:W-:Y:S02]  /*d250*/  ISETP.GE.AND P1, PT, R13, UR17, PT ;  /* 0x000000110d007c0c */ /* 0x000fe4000bf26270 */
[----:B0-----:R-:W-:-:S04]  /*d260*/  IADD3 R8, P0, R6, R3, RZ ;  /* 0x0000000306087210 */ /* 0x001fc80007f1e0ff */
[----:B------:R-:W-:Y:S02]  /*d270*/  LEA.HI.X.SX32 R9, R6, R2, 0x1, P0 ;  /* 0x0000000206097211 */ /* 0x000fe400000f0eff */
[--C-:B------:R-:W-:Y:S02]  /*d280*/  SHF.R.U32.HI R6, RZ, 0x7, R151.reuse ;  /* 0x00000007ff067819 */ /* 0x100fe40000011697 */
[----:B------:R-:W-:Y:S02]  /*d290*/  SHF.R.U32.HI R13, RZ, 0x7, R151 ;  /* 0x00000007ff0d7819 */ /* 0x000fe40000011697 */
[----:B------:R-:W-:Y:S02]  /*d2a0*/  SGXT.U32 R6, R6, 0x1 ;  /* 0x000000010606781a */ /* 0x000fe40000000000 */
[----:B------:R-:W-:Y:S02]  /*d2b0*/  SGXT.U32 R13, R13, 0x1 ;  /* 0x000000010d0d781a */ /* 0x000fe40000000000 */
[----:B------:R-:W-:-:S02]  /*d2c0*/  PRMT R172, RZ, 0x7610, R172 ;  /* 0x00007610ffac7816 */ /* 0x000fc400000000ac */
[----:B------:R-:W-:Y:S02]  /*d2d0*/  LOP3.LUT R6, R6, 0x3c, RZ, 0xfc, !PT ;  /* 0x0000003c06067812 */ /* 0x000fe400078efcff */
[----:B------:R-:W-:Y:S02]  /*d2e0*/  LOP3.LUT R13, R13, 0x3c, RZ, 0xfc, !PT ;  /* 0x0000003c0d0d7812 */ /* 0x000fe400078efcff */
[----:B------:R0:W4:Y:S01]  /*d2f0*/  @!P1 LDG.E.U8 R172, desc[UR24][R8.64] ;  /* 0x0000001808ac9981 */ /* 0x000122000c1e1100 */
[----:B------:R-:W-:Y:S01]  /*d300*/  IMAD R6, R6, UR4, RZ ;  /* 0x0000000406067c24 */ /* 0x000fe2000f8e02ff */
[----:B------:R-:W-:Y:S02]  /*d310*/  ISETP.GE.AND P1, PT, R13, UR17, PT ;  /* 0x000000110d007c0c */ /* 0x000fe4000bf26270 */
[----:B------:R-:W-:Y:S02]  /*d320*/  SHF.R.U32.HI R24, RZ, 0x7, R151 ;  /* 0x00000007ff187819 */ /* 0x000fe40000011697 */
[----:B------:R-:W-:Y:S01]  /*d330*/  PRMT R174, RZ, 0x7610, R174 ;  /* 0x00007610ffae7816 */ /* 0x000fe200000000ae */
[----:B------:R-:W-:Y:S01]  /*d340*/  STL [R1+0x668], R3 ;  /* 0x0006680301007387 */ /* 0x000fe20000100800 */
[----:B------:R-:W-:Y:S01]  /*d350*/  SGXT.U32 R24, R24, 0x1 ;  /* 0x000000011818781a */ /* 0x000fe20000000000 */
[----:B------:R-:W1:Y:S01]  /*d360*/  LDC R13, c[0x0][0x238] ;  /* 0x00008e00ff0d7b82 */ /* 0x000e620000000800 */
[----:B0-----:R-:W-:Y:S01]  /*d370*/  IADD3 R8, P0, R6, R3, RZ ;  /* 0x0000000306087210 */ /* 0x001fe20007f1e0ff */
[----:B------:R-:W2:Y:S01]  /*d380*/  LDL R26, [R1+0x514] ;  /* 0x00051400011a7983 */ /* 0x000ea20000100800 */
[----:B------:R-:W-:-:S02]  /*d390*/  LOP3.LUT R24, R24, 0x3e, RZ, 0xfc, !PT ;  /* 0x0000003e18187812 */ /* 0x000fc400078efcff */
[----:B------:R-:W-:Y:S01]  /*d3a0*/  LEA.HI.X.SX32 R9, R6, R2, 0x1, P0 ;  /* 0x0000000206097211 */ /* 0x000fe200000f0eff */
[----:B------:R-:W3:Y:S04]  /*d3b0*/  LDL R25, [R1+0x4f4] ;  /* 0x0004f40001197983 */ /* 0x000ee80000100800 */
[----:B------:R0:W4:Y:S01]  /*d3c0*/  @!P1 LDG.E.U8 R174, desc[UR24][R8.64] ;  /* 0x0000001808ae9981 */ /* 0x000122000c1e1100 */
[----:B------:R-:W-:-:S03]  /*d3d0*/  ISETP.GE.AND P1, PT, R24, UR17, PT ;  /* 0x0000001118007c0c */ /* 0x000fc6000bf26270 */
[----:B------:R-:W3:Y:S04]  /*d3e0*/  LDL R24, [R1+0x504] ;  /* 0x0005040001187983 */ /* 0x000ee80000100800 */
[----:B------:R-:W4:Y:S04]  /*d3f0*/  LDL R30, [R1+0x4e4] ;  /* 0x0004e400011e7983 */ /* 0x000f280000100800 */
[----:B------:R-:W4:Y:S04]  /*d400*/  LDL R27, [R1+0x4d8] ;  /* 0x0004d800011b7983 */ /* 0x000f280000100800 */
[----:B------:R-:W2:Y:S04]  /*d410*/  LDL.LU R53, [R1+0x518] ;  /* 0x0005180001357983 */ /* 0x000ea80000300800 */
[----:B------:R-:W3:Y:S04]  /*d420*/  LDL.LU R49, [R1+0x528] ;  /* 0x0005280001317983 */ /* 0x000ee80000300800 */
[----:B------:R-:W4:Y:S04]  /*d430*/  LDL.LU R48, [R1+0x538] ;  /* 0x0005380001307983 */ /* 0x000f280000300800 */
[----:B------:R-:W2:Y:S04]  /*d440*/  LDL.LU R44, [R1+0x548] ;  /* 0x00054800012c7983 */ /* 0x000ea80000300800 */
[----:B------:R-:W3:Y:S04]  /*d450*/  LDL.LU R38, [R1+0x558] ;  /* 0x0005580001267983 */ /* 0x000ee80000300800 */
[----:B------:R-:W4:Y:S04]  /*d460*/  LDL.LU R37, [R1+0x524] ;  /* 0x0005240001257983 */ /* 0x000f280000300800 */
[----:B------:R-:W4:Y:S04]  /*d470*/  LDL.LU R34, [R1+0x508] ;  /* 0x0005080001227983 */ /* 0x000f280000300800 */
[----:B------:R-:W4:Y:S04]  /*d480*/  LDL.LU R33, [R1+0x534] ;  /* 0x0005340001217983 */ /* 0x000f280000300800 */
[----:B------:R-:W4:Y:S04]  /*d490*/  LDL.LU R31, [R1+0x544] ;  /* 0x00054400011f7983 */ /* 0x000f280000300800 */
[----:B------:R-:W2:Y:S01]  /*d4a0*/  LDL.LU R29, [R1+0x554] ;  /* 0x00055400011d7983 */ /* 0x000ea20000300800 */
[----:B------:R-:W-:-:S04]  /*d4b0*/  SHF.R.U32.HI R6, RZ, 0x7, R151 ;  /* 0x00000007ff067819 */ /* 0x000fc80000011697 */
[----:B------:R-:W-:-:S04]  /*d4c0*/  SGXT.U32 R6, R6, 0x1 ;  /* 0x000000010606781a */ /* 0x000fc80000000000 */
[----:B------:R-:W-:-:S05]  /*d4d0*/  LOP3.LUT R6, R6, 0x3e, RZ, 0xfc, !PT ;  /* 0x0000003e06067812 */ /* 0x000fca00078efcff */
[----:B-1----:R-:W-:Y:S01]  /*d4e0*/  IMAD R6, R6, R13, RZ ;  /* 0x0000000d06067224 */ /* 0x002fe200078e02ff */
[----:B------:R1:W-:Y:S04]  /*d4f0*/  STL [R1+0x66c], R2 ;  /* 0x00066c0201007387 */ /* 0x0003e80000100800 */
[----:B0-----:R-:W-:-:S04]  /*d500*/  IADD3 R8, P0, R6, R3, RZ ;  /* 0x0000000306087210 */ /* 0x001fc80007f1e0ff */
[----:B------:R-:W-:Y:S02]  /*d510*/  LEA.HI.X.SX32 R9, R6, R2, 0x1, P0 ;  /* 0x0000000206097211 */ /* 0x000fe400000f0eff */
[----:B-1----:R-:W4:Y:S01]  /*d520*/  LDL.LU R2, [R1+0x4b4] ;  /* 0x0004b40001027983 */ /* 0x002f220000300800 */
[----:B------:R-:W-:-:S03]  /*d530*/  ISETP.GE.AND P0, PT, R5, UR17, PT ;  /* 0x0000001105007c0c */ /* 0x000fc6000bf06270 */
[----:B------:R-:W4:Y:S04]  /*d540*/  LDL.LU R3, [R1+0x4f0] ;  /* 0x0004f00001037983 */ /* 0x000f280000300800 */
[----:B------:R-:W4:Y:S04]  /*d550*/  LDL.LU R6, [R1+0x4bc] ;  /* 0x0004bc0001067983 */ /* 0x000f280000300800 */
[----:B------:R-:W4:Y:S04]  /*d560*/  LDL.LU R13, [R1+0x4c4] ;  /* 0x0004c400010d7983 */ /* 0x000f280000300800 */
[----:B------:R-:W4:Y:S01]  /*d570*/  LDL.LU R5, [R1+0x4f8] ;  /* 0x0004f80001057983 */ /* 0x000f220000300800 */
[----:B------:R-:W-:-:S06]  /*d580*/  PRMT R176, RZ, 0x7610, R176 ;  /* 0x00007610ffb07816 */ /* 0x000fcc00000000b0 */
[----:B------:R0:W4:Y:S01]  /*d590*/  @!P1 LDG.E.U8 R176, desc[UR24][R8.64] ;  /* 0x0000001808b09981 */ /* 0x000122000c1e1100 */
[----:B------:R-:W-:Y:S01]  /*d5a0*/  BAR.SYNC.DEFER_BLOCKING 0x0 ;  /* 0x0000000000007b1d */ /* 0x000fe20000010000 */
[----:B------:R-:W-:Y:S02]  /*d5b0*/  PRMT R210, RZ, 0x7610, R210 ;  /* 0x00007610ffd27816 */ /* 0x000fe400000000d2 */
[----:B0-----:R-:W-:-:S05]  /*d5c0*/  IADD3 R8, P1, R4, R213, RZ ;  /* 0x000000d504087210 */ /* 0x001fca0007f3e0ff */
[----:B------:R-:W-:Y:S01]  /*d5d0*/  IMAD.X R9, R209, 0x1, R212, P1 ;  /* 0x00000001d1097824 */ /* 0x000fe200008e06d4 */
[----:B------:R-:W-:-:S04]  /*d5e0*/  PRMT R173, RZ, 0x7610, R173 ;  /* 0x00007610ffad7816 */ /* 0x000fc800000000ad */
[----:B------:R3:W4:Y:S01]  /*d5f0*/  @!P0 LDG.E.U8 R210, desc[UR24][R8.64] ;  /* 0x0000001808d28981 */ /* 0x000722000c1e1100 */
[----:B------:R-:W-:Y:S02]  /*d600*/  PRMT R175, RZ, 0x7610, R175 ;  /* 0x00007610ffaf7816 */ /* 0x000fe400000000af */
[----:B------:R-:W-:Y:S02]  /*d610*/  PRMT R177, RZ, 0x7610, R177 ;  /* 0x00007610ffb17816 */ /* 0x000fe400000000b1 */
[----:B------:R-:W-:Y:S02]  /*d620*/  PRMT R178, RZ, 0x7610, R178 ;  /* 0x00007610ffb27816 */ /* 0x000fe400000000b2 */
[----:B------:R-:W-:Y:S02]  /*d630*/  PRMT R180, RZ, 0x7610, R180 ;  /* 0x00007610ffb47816 */ /* 0x000fe400000000b4 */
[----:B------:R-:W-:Y:S01]  /*d640*/  PRMT R204, RZ, 0x7610, R204 ;  /* 0x00007610ffcc7816 */ /* 0x000fe200000000cc */
[----:B------:R-:W-:Y:S01]  /*d650*/  STL [R1+0x7ac], R212 ;  /* 0x0007acd401007387 */ /* 0x000fe20000100800 */
[----:B---3--:R-:W-:-:S05]  /*d660*/  IADD3 R8, P1, R4, R38, RZ ;  /* 0x0000002604087210 */ /* 0x008fca0007f3e0ff */
[----:B--2---:R-:W-:-:S05]  /*d670*/  IMAD.X R9, R209, 0x1, R29, P1 ;  /* 0x00000001d1097824 */ /* 0x004fca00008e061d */
[----:B------:R0:W2:Y:S02]  /*d680*/  @!P0 LDG.E.U8 R173, desc[UR24][R8.64] ;  /* 0x0000001808ad8981 */ /* 0x0000a4000c1e1100 */
[----:B0-----:R-:W-:-:S05]  /*d690*/  IADD3 R8, P1, R4, R44, RZ ;  /* 0x0000002c04087210 */ /* 0x001fca0007f3e0ff */
[----:B----4-:R-:W-:-:S05]  /*d6a0*/  IMAD.X R9, R209, 0x1, R31, P1 ;  /* 0x00000001d1097824 */ /* 0x010fca00008e061f */
[----:B------:R0:W3:Y:S02]  /*d6b0*/  @!P0 LDG.E.U8 R175, desc[UR24][R8.64] ;  /* 0x0000001808af8981 */ /* 0x0000e4000c1e1100 */
[----:B0-----:R-:W-:-:S05]  /*d6c0*/  IADD3 R8, P1, R4, R48, RZ ;  /* 0x0000003004087210 */ /* 0x001fca0007f3e0ff */
[----:B------:R-:W-:-:S05]  /*d6d0*/  IMAD.X R9, R209, 0x1, R33, P1 ;  /* 0x00000001d1097824 */ /* 0x000fca00008e0621 */
[----:B------:R0:W4:Y:S02]  /*d6e0*/  @!P0 LDG.E.U8 R177, desc[UR24][R8.64] ;  /* 0x0000001808b18981 */ /* 0x000124000c1e1100 */
[----:B0-----:R-:W-:-:S05]  /*d6f0*/  IADD3 R8, P1, R4, R49, RZ ;  /* 0x0000003104087210 */ /* 0x001fca0007f3e0ff */
[----:B------:R-:W-:-:S05]  /*d700*/  IMAD.X R9, R209, 0x1, R37, P1 ;  /* 0x00000001d1097824 */ /* 0x000fca00008e0625 */
[----:B------:R0:W2:Y:S02]  /*d710*/  @!P0 LDG.E.U8 R178, desc[UR24][R8.64] ;  /* 0x0000001808b28981 */ /* 0x0000a4000c1e1100 */
[----:B0-----:R-:W-:-:S05]  /*d720*/  IADD3 R8, P1, R4, R53, RZ ;  /* 0x0000003504087210 */ /* 0x001fca0007f3e0ff */
[----:B------:R-:W-:Y:S02]  /*d730*/  IMAD.X R9, R209, 0x1, R26, P1 ;  /* 0x00000001d1097824 */ /* 0x000fe400008e061a */
[----:B------:R-:W3:Y:S04]  /*d740*/  LDL R26, [R1+0x4c8] ;  /* 0x0004c800011a7983 */ /* 0x000ee80000100800 */
[----:B------:R0:W2:Y:S02]  /*d750*/  @!P0 LDG.E.U8 R180, desc[UR24][R8.64] ;  /* 0x0000001808b48981 */ /* 0x0000a4000c1e1100 */
[----:B0-----:R-:W-:-:S05]  /*d760*/  IADD3 R8, P1, R4, R34, RZ ;  /* 0x0000002204087210 */ /* 0x001fca0007f3e0ff */
[----:B------:R-:W-:Y:S02]  /*d770*/  IMAD.X R9, R209, 0x1, R24, P1 ;  /* 0x00000001d1097824 */ /* 0x000fe400008e0618 */
[----:B------:R-:W4:Y:S04]  /*d780*/  LDL R24, [R1+0x4b8] ;  /* 0x0004b80001187983 */ /* 0x000f280000100800 */
[----:B------:R-:W3:Y:S04]  /*d790*/  LDL.LU R28, [R1+0x4d4] ;  /* 0x0004d400011c7983 */ /* 0x000ee80000300800 */
[----:B------:R0:W2:Y:S04]  /*d7a0*/  @!P0 LDG.E.U8 R204, desc[UR24][R8.64] ;  /* 0x0000001808cc8981 */ /* 0x0000a8000c1e1100 */
[----:B------:R1:W-:Y:S01]  /*d7b0*/  STL [R1+0x670], R5 ;  /* 0x0006700501007387 */ /* 0x0003e20000100800 */
[----:B0-----:R-:W-:-:S03]  /*d7c0*/  IADD3 R8, P1, R4, R5, RZ ;  /* 0x0000000504087210 */ /* 0x001fc60007f3e0ff */
[----:B-1----:R-:W4:Y:S02]  /*d7d0*/  LDL.LU R5, [R1+0x4e8] ;  /* 0x0004e80001057983 */ /* 0x002f240000300800 */
[----:B------:R-:W-:Y:S02]  /*d7e0*/  IMAD.X R9, R209, 0x1, R25, P1 ;  /* 0x00000001d1097824 */ /* 0x000fe400008e0619 */
[----:B------:R-:W2:Y:S01]  /*d7f0*/  LDL R25, [R1+0x4a8] ;  /* 0x0004a80001197983 */ /* 0x000ea20000100800 */
[----:B------:R-:W-:-:S06]  /*d800*/  PRMT R203, RZ, 0x7610, R203 ;  /* 0x00007610ffcb7816 */ /* 0x000fcc00000000cb */
[----:B------:R4:W2:Y:S01]  /*d810*/  @!P0 LDG.E.U8 R203, desc[UR24][R8.64] ;  /* 0x0000001808cb8981 */ /* 0x0008a2000c1e1100 */
[----:B------:R-:W-:Y:S02]  /*d820*/  PRMT R202, RZ, 0x7610, R202 ;  /* 0x00007610ffca7816 */ /* 0x000fe400000000ca */
[----:B------:R-:W-:Y:S02]  /*d830*/  PRMT R201, RZ, 0x7610, R201 ;  /* 0x00007610ffc97816 */ /* 0x000fe400000000c9 */
[----:B------:R-:W-:Y:S02]  /*d840*/  PRMT R200, RZ, 0x7610, R200 ;  /* 0x00007610ffc87816 */ /* 0x000fe400000000c8 */
[----:B------:R-:W-:Y:S02]  /*d850*/  PRMT R199, RZ, 0x7610, R199 ;  /* 0x00007610ffc77816 */ /* 0x000fe400000000c7 */
[----:B----4-:R-:W-:-:S05]  /*d860*/  IADD3 R8, P1, R4, R5, RZ ;  /* 0x0000000504087210 */ /* 0x010fca0007f3e0ff */
[----:B------:R-:W-:-:S05]  /*d870*/  IMAD.X R9, R209, 0x1, R30, P1 ;  /* 0x00000001d1097824 */ /* 0x000fca00008e061e */
[----:B------:R0:W4:Y:S02]  /*d880*/  @!P0 LDG.E.U8 R202, desc[UR24][R8.64] ;  /* 0x0000001808ca8981 */ /* 0x000124000c1e1100 */
[----:B0-----:R-:W-:-:S05]  /*d890*/  IADD3 R8, P1, R4, R27, RZ ;  /* 0x0000001b04087210 */ /* 0x001fca0007f3e0ff */
[----:B---3--:R-:W-:-:S05]  /*d8a0*/  IMAD.X R9, R209, 0x1, R28, P1 ;  /* 0x00000001d1097824 */ /* 0x008fca00008e061c */
[----:B------:R0:W3:Y:S02]  /*d8b0*/  @!P0 LDG.E.U8 R201, desc[UR24][R8.64] ;  /* 0x0000001808c98981 */ /* 0x0000e4000c1e1100 */
[----:B0-----:R-:W-:-:S05]  /*d8c0*/  IADD3 R8, P1, R4, R26, RZ ;  /* 0x0000001a04087210 */ /* 0x001fca0007f3e0ff */
[----:B------:R-:W-:Y:S01]  /*d8d0*/  IMAD.X R9, R209, 0x1, R13, P1 ;  /* 0x00000001d1097824 */ /* 0x000fe200008e060d */
[----:B------:R0:W-:Y:S04]  /*d8e0*/  STL [R1+0x674], R5 ;  /* 0x0006740501007387 */ /* 0x0001e80000100800 */
[----:B------:R1:W3:Y:S04]  /*d8f0*/  @!P0 LDG.E.U8 R200, desc[UR24][R8.64] ;  /* 0x0000001808c88981 */ /* 0x0002e8000c1e1100 */
[----:B0-----:R-:W3:Y:S01]  /*d900*/  LDL.LU R5, [R1+0x4ac] ;  /* 0x0004ac0001057983 */ /* 0x001ee20000300800 */
[----:B-1----:R-:W-:-:S03]  /*d910*/  IADD3 R8, P1, R4, R24, RZ ;  /* 0x0000001804087210 */ /* 0x002fc60007f3e0ff */
[----:B------:R-:W4:Y:S04]  /*d920*/  LDL R36, [R1+0x498] ;  /* 0x0004980001247983 */ /* 0x000f280000100800 */
[----:B------:R-:W3:Y:S04]  /*d930*/  LDL R30, [R1+0x494] ;  /* 0x00049400011e7983 */ /* 0x000ee80000100800 */
[----:B------:R-:W3:Y:S04]  /*d940*/  LDL R27, [R1+0x488] ;  /* 0x00048800011b7983 */ /* 0x000ee80000100800 */
[----:B------:R-:W3:Y:S01]  /*d950*/  LDL R26, [R1+0x484] ;  /* 0x00048400011a7983 */ /* 0x000ee20000100800 */
[----:B------:R-:W-:-:S03]  /*d960*/  IMAD.X R9, R209, 0x1, R2, P1 ;  /* 0x00000001d1097824 */ /* 0x000fc600008e0602 */
[----:B------:R0:W-:Y:S04]  /*d970*/  STL [R1+0x678], R13 ;  /* 0x0006780d01007387 */ /* 0x0001e80000100800 */
[----:B------:R2:W3:Y:S04]  /*d980*/  @!P0 LDG.E.U8 R199, desc[UR24][R8.64] ;  /* 0x0000001808c78981 */ /* 0x0004e8000c1e1100 */
[----:B0-----:R-:W3:Y:S04]  /*d990*/  LDL.LU R13, [R1+0x4e0] ;  /* 0x0004e000010d7983 */ /* 0x001ee80000300800 */
[----:B------:R-:W3:Y:S04]  /*d9a0*/  LDL R35, [R1+0x478] ;  /* 0x0004780001237983 */ /* 0x000ee80000100800 */
[----:B------:R-:W3:Y:S04]  /*d9b0*/  LDL R24, [R1+0x474] ;  /* 0x0004740001187983 */ /* 0x000ee80000100800 */
[----:B------:R0:W-:Y:S04]  /*d9c0*/  STL [R1+0x67c], R2 ;  /* 0x00067c0201007387 */ /* 0x0001e80000100800 */
[----:B0-----:R-:W4:Y:S04]  /*d9d0*/  LDL.LU R2, [R1+0x4a4] ;  /* 0x0004a40001027983 */ /* 0x001f280000300800 */
[----:B------:R-:W3:Y:S01]  /*d9e0*/  LDL R32, [R1+0x468] ;  /* 0x0004680001207983 */ /* 0x000ee20000100800 */
[----:B--2---:R-:W-:-:S03]  /*d9f0*/  IADD3 R8, P1, R4, R25, RZ ;  /* 0x0000001904087210 */ /* 0x004fc60007f3e0ff */
[----:B------:R-:W2:Y:S01]  /*da00*/  LDL R25, [R1+0x464] ;  /* 0x0004640001197983 */ /* 0x000ea20000100800 */
[----:B------:R-:W-:Y:S02]  /*da10*/  PRMT R198, RZ, 0x7610, R198 ;  /* 0x00007610ffc67816 */ /* 0x000fe400000000c6 */
[----:B------:R-:W-:Y:S01]  /*da20*/  PRMT R197, RZ, 0x7610, R197 ;  /* 0x00007610ffc57816 */ /* 0x000fe200000000c5 */
[----:B------:R-:W-:Y:S04]  /*da30*/  STS.U8 [R7+UR16+0x8000], R166 ;  /* 0x008000a607007988 */ /* 0x000fe80008000010 */
[----:B------:R-:W-:Y:S04]  /*da40*/  STS.U8 [R7+UR16+0x8002], R165 ;  /* 0x008002a507007988 */ /* 0x000fe80008000010 */
[----:B------:R-:W-:Y:S04]  /*da50*/  STS.U8 [R7+UR16+0x8004], R164 ;  /* 0x008004a407007988 */ /* 0x000fe80008000010 */
[----:B------:R-:W-:Y:S04]  /*da60*/  STS.U8 [R7+UR16+0x8006], R163 ;  /* 0x008006a307007988 */ /* 0x000fe80008000010 */
[----:B------:R-:W-:Y:S04]  /*da70*/  STS.U8 [R7+UR16+0x8008], R162 ;  /* 0x008008a207007988 */ /* 0x000fe80008000010 */
[----:B------:R-:W-:Y:S04]  /*da80*/  STS.U8 [R7+UR16+0x800a], R161 ;  /* 0x00800aa107007988 */ /* 0x000fe80008000010 */
[----:B------:R-:W-:Y:S04]  /*da90*/  STS.U8 [R7+UR16+0x800c], R160 ;  /* 0x00800ca007007988 */ /* 0x000fe80008000010 */
[----:B------:R-:W-:Y:S01]  /*daa0*/  STS.U8 [R7+UR16+0x800e], R159 ;  /* 0x00800e9f07007988 */ /* 0x000fe20008000010 */
[----:B------:R-:W-:-:S02]  /*dab0*/  PRMT R196, RZ, 0x7610, R196 ;  /* 0x00007610ffc47816 */ /* 0x000fc400000000c4 */
[----:B------:R-:W-:Y:S01]  /*dac0*/  PRMT R195, RZ, 0x7610, R195 ;  /* 0x00007610ffc37816 */ /* 0x000fe200000000c3 */
[----:B----4-:R-:W-:Y:S01]  /*dad0*/  IMAD.X R9, R209, 0x1, R2, P1 ;  /* 0x00000001d1097824 */ /* 0x010fe200008e0602 */
[----:B------:R0:W-:Y:S04]  /*dae0*/  STL [R1+0x680], R2 ;  /* 0x0006800201007387 */ /* 0x0001e80000100800 */
[----:B------:R1:W4:Y:S04]  /*daf0*/  @!P0 LDG.E.U8 R198, desc[UR24][R8.64] ;  /* 0x0000001808c68981 */ /* 0x000328000c1e1100 */
[----:B0-----:R-:W4:Y:S04]  /*db00*/  LDL.LU R2, [R1+0x49c] ;  /* 0x00049c0001027983 */ /* 0x001f280000300800 */
[----:B------:R-:W4:Y:S01]  /*db10*/  LDL R40, [R1+0x458] ;  /* 0x0004580001287983 */ /* 0x000f220000100800 */
[----:B-1----:R-:W-:-:S03]  /*db20*/  IADD3 R8, P1, R4, R36, RZ ;  /* 0x0000002404087210 */ /* 0x002fc60007f3e0ff */
[----:B------:R-:W4:Y:S02]  /*db30*/  LDL R39, [R1+0x454] ;  /* 0x0004540001277983 */ /* 0x000f240000100800 */
[----:B---3--:R-:W-:Y:S02]  /*db40*/  IMAD.X R9, R209, 0x1, R30, P1 ;  /* 0x00000001d1097824 */ /* 0x008fe400008e061e */
[----:B------:R-:W3:Y:S04]  /*db50*/  LDL R30, [R1+0x448] ;  /* 0x00044800011e7983 */ /* 0x000ee80000100800 */
[----:B------:R-:W3:Y:S04]  /*db60*/  LDL R36, [R1+0x444] ;  /* 0x0004440001247983 */ /* 0x000ee80000100800 */
[----:B------:R0:W3:Y:S04]  /*db70*/  @!P0 LDG.E.U8 R197, desc[UR24][R8.64] ;  /* 0x0000001808c58981 */ /* 0x0000e8000c1e1100 */
[----:B------:R1:W-:Y:S01]  /*db80*/  STL [R1+0x684], R7 ;  /* 0x0006840701007387 */ /* 0x0003e20000100800 */
[----:B0-----:R-:W-:-:S03]  /*db90*/  IADD3 R8, P1, R4, R27, RZ ;  /* 0x0000001b04087210 */ /* 0x001fc60007f3e0ff */
[----:B-1----:R-:W3:Y:S04]  /*dba0*/  LDL.LU R7, [R1+0x4d0] ;  /* 0x0004d00001077983 */ /* 0x002ee80000300800 */
[----:B------:R-:W3:Y:S01]  /*dbb0*/  LDL R27, [R1+0x438] ;  /* 0x00043800011b7983 */ /* 0x000ee20000100800 */
[----:B------:R-:W-:-:S03]  /*dbc0*/  IMAD.X R9, R209, 0x1, R26, P1 ;  /* 0x00000001d1097824 */ /* 0x000fc600008e061a */
[----:B------:R-:W3:Y:S04]  /*dbd0*/  LDL R26, [R1+0x434] ;  /* 0x00043400011a7983 */ /* 0x000ee80000100800 */
[----:B------:R0:W3:Y:S02]  /*dbe0*/  @!P0 LDG.E.U8 R196, desc[UR24][R8.64] ;  /* 0x0000001808c48981 */ /* 0x0000e4000c1e1100 */
[----:B0-----:R-:W-:Y:S02]  /*dbf0*/  IADD3 R8, P1, R4, R35, RZ ;  /* 0x0000002304087210 */ /* 0x001fe40007f3e0ff */
[----:B------:R-:W3:Y:S03]  /*dc00*/  LDL R35, [R1+0x424] ;  /* 0x0004240001237983 */ /* 0x000ee60000100800 */
[----:B------:R-:W-:-:S02]  /*dc10*/  IMAD.X R9, R209, 0x1, R24, P1 ;  /* 0x00000001d1097824 */ /* 0x000fc400008e0618 */
[----:B------:R-:W3:Y:S04]  /*dc20*/  LDL R24, [R1+0x428] ;  /* 0x0004280001187983 */ /* 0x000ee80000100800 */
[----:B------:R0:W3:Y:S02]  /*dc30*/  @!P0 LDG.E.U8 R195, desc[UR24][R8.64] ;  /* 0x0000001808c38981 */ /* 0x0000e4000c1e1100 */
[----:B0-----:R-:W-:Y:S02]  /*dc40*/  IADD3 R8, P1, R4, R32, RZ ;  /* 0x0000002004087210 */ /* 0x001fe40007f3e0ff */
[----:B------:R-:W3:Y:S03]  /*dc50*/  LDL R32, [R1+0x418] ;  /* 0x0004180001207983 */ /* 0x000ee60000100800 */
[----:B--2---:R-:W-:-:S02]  /*dc60*/  IMAD.X R9, R209, 0x1, R25, P1 ;  /* 0x00000001d1097824 */ /* 0x004fc400008e0619 */
[----:B------:R-:W2:Y:S01]  /*dc70*/  LDL R25, [R1+0x414] ;  /* 0x0004140001197983 */ /* 0x000ea20000100800 */
[----:B------:R-:W-:-:S06]  /*dc80*/  PRMT R194, RZ, 0x7610, R194 ;  /* 0x00007610ffc27816 */ /* 0x000fcc00000000c2 */
[----:B------:R4:W2:Y:S01]  /*dc90*/  @!P0 LDG.E.U8 R194, desc[UR24][R8.64] ;  /* 0x0000001808c28981 */ /* 0x0008a2000c1e1100 */
[----:B------:R-:W-:Y:S02]  /*dca0*/  PRMT R193, RZ, 0x7610, R193 ;  /* 0x00007610ffc17816 */ /* 0x000fe400000000c1 */
[----:B------:R-:W-:Y:S02]  /*dcb0*/  PRMT R192, RZ, 0x7610, R192 ;  /* 0x00007610ffc07816 */ /* 0x000fe400000000c0 */
[----:B------:R-:W-:Y:S02]  /*dcc0*/  PRMT R191, RZ, 0x7610, R191 ;  /* 0x00007610ffbf7816 */ /* 0x000fe400000000bf */
[----:B------:R-:W-:Y:S02]  /*dcd0*/  PRMT R190, RZ, 0x7610, R190 ;  /* 0x00007610ffbe7816 */ /* 0x000fe400000000be */
[----:B----4-:R-:W-:Y:S02]  /*dce0*/  IADD3 R8, P1, R4, R40, RZ ;  /* 0x0000002804087210 */ /* 0x010fe40007f3e0ff */
[----:B------:R-:W4:Y:S03]  /*dcf0*/  LDL R40, [R1+0x3d8] ;  /* 0x0003d80001287983 */ /* 0x000f260000100800 */
[----:B------:R-:W-:-:S02]  /*dd00*/  IMAD.X R9, R209, 0x1, R39, P1 ;  /* 0x00000001d1097824 */ /* 0x000fc400008e0627 */
[----:B------:R-:W4:Y:S04]  /*dd10*/  LDL R39, [R1+0x408] ;  /* 0x0004080001277983 */ /* 0x000f280000100800 */
[----:B------:R3:W4:Y:S02]  /*dd20*/  @!P0 LDG.E.U8 R193, desc[UR24][R8.64] ;  /* 0x0000001808c18981 */ /* 0x000724000c1e1100 */
[----:B---3--:R-:W-:Y:S02]  /*dd30*/  IADD3 R8, P1, R4, R30, RZ ;  /* 0x0000001e04087210 */ /* 0x008fe40007f3e0ff */
[----:B------:R-:W3:Y:S03]  /*dd40*/  LDL R30, [R1+0x404] ;  /* 0x00040400011e7983 */ /* 0x000ee60000100800 */
[----:B------:R-:W-:-:S02]  /*dd50*/  IMAD.X R9, R209, 0x1, R36, P1 ;  /* 0x00000001d1097824 */ /* 0x000fc400008e0624 */
        /* <DEDUP_REMOVED lines=13> */
[----:B------:R-:W-:Y:S01]  /*de30*/  PRMT R189, RZ, 0x7610, R189 ;  /* 0x00007610ffbd7816 */ /* 0x000fe200000000bd */
[----:B------:R-:W3:Y:S02]  /*de40*/  LDL R32, [R1+0x3c4] ;  /* 0x0003c40001207983 */ /* 0x000ee40000100800 */
[----:B--2---:R-:W-:-:S02]  /*de50*/  IMAD.X R9, R209, 0x1, R25, P1 ;  /* 0x00000001d1097824 */ /* 0x004fc400008e0619 */
[----:B------:R-:W2:Y:S04]  /*de60*/  LDL R25, [R1+0x3c8] ;  /* 0x0003c80001197983 */ /* 0x000ea80000100800 */
[----:B------:R4:W2:Y:S01]  /*de70*/  @!P0 LDG.E.U8 R189, desc[UR24][R8.64] ;  /* 0x0000001808bd8981 */ /* 0x0008a2000c1e1100 */
[----:B------:R-:W-:-:S03]  /*de80*/  PRMT R188, RZ, 0x7610, R188 ;  /* 0x00007610ffbc7816 */ /* 0x000fc600000000bc */
[----:B------:R-:W-:Y:S04]  /*de90*/  STS.U8 [R12+UR16+0x8000], R158 ;  /* 0x0080009e0c007988 */ /* 0x000fe80008000010 */
[----:B------:R-:W-:Y:S04]  /*dea0*/  STS.U8 [R12+UR16+0x8002], R157 ;  /* 0x0080029d0c007988 */ /* 0x000fe80008000010 */
[----:B------:R-:W-:Y:S04]  /*deb0*/  STS.U8 [R12+UR16+0x8004], R156 ;  /* 0x0080049c0c007988 */ /* 0x000fe80008000010 */
[----:B------:R-:W-:Y:S04]  /*dec0*/  STS.U8 [R12+UR16+0x8006], R155 ;  /* 0x0080069b0c007988 */ /* 0x000fe80008000010 */
[----:B------:R-:W-:Y:S04]  /*ded0*/  STS.U8 [R12+UR16+0x8008], R154 ;  /* 0x0080089a0c007988 */ /* 0x000fe80008000010 */
[----:B------:R-:W-:Y:S04]  /*dee0*/  STS.U8 [R12+UR16+0x800a], R153 ;  /* 0x00800a990c007988 */ /* 0x000fe80008000010 */
[----:B------:R-:W-:Y:S04]  /*def0*/  STS.U8 [R12+UR16+0x800c], R152 ;  /* 0x00800c980c007988 */ /* 0x000fe80008000010 */
[----:B------:R-:W-:Y:S04]  /*df00*/  STS.U8 [R12+UR16+0x800e], R23 ;  /* 0x00800e170c007988 */ /* 0x000fe80008000010 */
[----:B------:R0:W-:Y:S04]  /*df10*/  STL [R1+0x688], R12 ;  /* 0x0006880c01007387 */ /* 0x0001e80000100800 */
[----:B0-----:R-:W2:Y:S01]  /*df20*/  LDL.LU R12, [R1+0x48c] ;  /* 0x00048c00010c7983 */ /* 0x001ea20000300800 */
[----:B------:R-:W-:-:S02]  /*df30*/  PRMT R187, RZ, 0x7610, R187 ;  /* 0x00007610ffbb7816 */ /* 0x000fc400000000bb */
[----:B------:R-:W-:Y:S02]  /*df40*/  PRMT R186, RZ, 0x7610, R186 ;  /* 0x00007610ffba7816 */ /* 0x000fe400000000ba */
[----:B------:R-:W-:Y:S02]  /*df50*/  PRMT R185, RZ, 0x7610, R185 ;  /* 0x00007610ffb97816 */ /* 0x000fe400000000b9 */
[C---:B----4-:R-:W-:Y:S02]  /*df60*/  IADD3 R8, P1, R4.reuse, R39, RZ ;  /* 0x0000002704087210 */ /* 0x050fe40007f3e0ff */
[----:B------:R-:W4:Y:S03]  /*df70*/  LDL R39, [R1+0x3b4] ;  /* 0x0003b40001277983 */ /* 0x000f260000100800 */
[----:B---3--:R-:W-:Y:S02]  /*df80*/  IMAD.X R9, R209, 0x1, R30, P1 ;  /* 0x00000001d1097824 */ /* 0x008fe400008e061e */
[----:B------:R-:W3:Y:S04]  /*df90*/  LDL R30, [R1+0x3b8] ;  /* 0x0003b800011e7983 */ /* 0x000ee80000100800 */
[----:B------:R0:W4:Y:S02]  /*dfa0*/  @!P0 LDG.E.U8 R188, desc[UR24][R8.64] ;  /* 0x0000001808bc8981 */ /* 0x000124000c1e1100 */
[----:B0-----:R-:W-:-:S02]  /*dfb0*/  IADD3 R8, P1, R4, R36, RZ ;  /* 0x0000002404087210 */ /* 0x001fc40007f3e0ff */
[----:B------:R-:W4:Y:S03]  /*dfc0*/  LDL R36, [R1+0x3a4] ;  /* 0x0003a40001247983 */ /* 0x000f260000100800 */
[----:B------:R-:W-:Y:S02]  /*dfd0*/  IMAD.X R9, R209, 0x1, R27, P1 ;  /* 0x00000001d1097824 */ /* 0x000fe400008e061b */
[----:B------:R-:W4:Y:S04]  /*dfe0*/  LDL R27, [R1+0x3a8] ;  /* 0x0003a800011b7983 */ /* 0x000f280000100800 */
[----:B------:R0:W4:Y:S02]  /*dff0*/  @!P0 LDG.E.U8 R187, desc[UR24][R8.64] ;  /* 0x0000001808bb8981 */ /* 0x000124000c1e1100 */
[----:B0-----:R-:W-:-:S02]  /*e000*/  IADD3 R8, P1, R4, R26, RZ ;  /* 0x0000001a04087210 */ /* 0x001fc40007f3e0ff */
[----:B------:R-:W4:Y:S03]  /*e010*/  LDL R26, [R1+0x398] ;  /* 0x00039800011a7983 */ /* 0x000f260000100800 */
[----:B------:R-:W-:Y:S02]  /*e020*/  IMAD.X R9, R209, 0x1, R24, P1 ;  /* 0x00000001d1097824 */ /* 0x000fe400008e0618 */
[----:B------:R-:W4:Y:S04]  /*e030*/  LDL R24, [R1+0x394] ;  /* 0x0003940001187983 */ /* 0x000f280000100800 */
[----:B------:R0:W4:Y:S02]  /*e040*/  @!P0 LDG.E.U8 R186, desc[UR24][R8.64] ;  /* 0x0000001808ba8981 */ /* 0x000124000c1e1100 */
[----:B0-----:R-:W-:-:S02]  /*e050*/  IADD3 R8, P1, R4, R40, RZ ;  /* 0x0000002804087210 */ /* 0x001fc40007f3e0ff */
[----:B------:R-:W-:Y:S01]  /*e060*/  PRMT R181, RZ, 0x7610, R181 ;  /* 0x00007610ffb57816 */ /* 0x000fe200000000b5 */
[----:B------:R-:W4:Y:S02]  /*e070*/  LDL R40, [R1+0x358] ;  /* 0x0003580001287983 */ /* 0x000f240000100800 */
[----:B------:R-:W-:Y:S02]  /*e080*/  IMAD.X R9, R209, 0x1, R35, P1 ;  /* 0x00000001d1097824 */ /* 0x000fe400008e0623 */
[----:B------:R-:W4:Y:S04]  /*e090*/  LDL R35, [R1+0x388] ;  /* 0x0003880001237983 */ /* 0x000f280000100800 */
[----:B------:R2:W4:Y:S02]  /*e0a0*/  @!P0 LDG.E.U8 R185, desc[UR24][R8.64] ;  /* 0x0000001808b98981 */ /* 0x000524000c1e1100 */
[----:B--2---:R-:W-:-:S02]  /*e0b0*/  IADD3 R8, P1, R4, R25, RZ ;  /* 0x0000001904087210 */ /* 0x004fc40007f3e0ff */
[----:B------:R-:W2:Y:S03]  /*e0c0*/  LDL R25, [R1+0x384] ;  /* 0x0003840001197983 */ /* 0x000ea60000100800 */
[----:B------:R-:W-:Y:S02]  /*e0d0*/  IMAD.X R9, R209, 0x1, R32, P1 ;  /* 0x00000001d1097824 */ /* 0x000fe400008e0620 */
[----:B------:R-:W2:Y:S04]  /*e0e0*/  LDL R32, [R1+0x378] ;  /* 0x0003780001207983 */ /* 0x000ea80000100800 */
[----:B------:R3:W2:Y:S01]  /*e0f0*/  @!P0 LDG.E.U8 R181, desc[UR24][R8.64] ;  /* 0x0000001808b58981 */ /* 0x0006a2000c1e1100 */
[----:B------:R-:W-:-:S02]  /*e100*/  PRMT R184, RZ, 0x7610, R184 ;  /* 0x00007610ffb87816 */ /* 0x000fc400000000b8 */
        /* <DEDUP_REMOVED lines=10> */
[----:B---3--:R-:W-:-:S03]  /*e1b0*/  IADD3 R8, P1, R4, R30, RZ ;  /* 0x0000001e04087210 */ /* 0x008fc60007f3e0ff */
[----:B------:R-:W3:Y:S02]  /*e1c0*/  LDL R30, [R1+0x374] ;  /* 0x00037400011e7983 */ /* 0x000ee40000100800 */
[----:B----4-:R-:W-:Y:S02]  /*e1d0*/  IMAD.X R9, R209, 0x1, R39, P1 ;  /* 0x00000001d1097824 */ /* 0x010fe400008e0627 */
        /* <DEDUP_REMOVED lines=11> */
[----:B------:R0:W4:Y:S04]  /*e290*/  @!P0 LDG.E.U8 R182, desc[UR24][R8.64] ;  /* 0x0000001808b68981 */ /* 0x000128000c1e1100 */
[----:B------:R1:W-:Y:S01]  /*e2a0*/  STL [R1+0x68c], R11 ;  /* 0x00068c0b01007387 */ /* 0x0003e20000100800 */
[----:B0-----:R-:W-:-:S03]  /*e2b0*/  IADD3 R8, P1, R4, R35, RZ ;  /* 0x0000002304087210 */ /* 0x001fc60007f3e0ff */
[----:B-1----:R-:W4:Y:S01]  /*e2c0*/  LDL.LU R11, [R1+0x4c0] ;  /* 0x0004c000010b7983 */ /* 0x002f220000300800 */
[----:B------:R-:W-:-:S03]  /*e2d0*/  PRMT R179, RZ, 0x7610, R179 ;  /* 0x00007610ffb37816 */ /* 0x000fc600000000b3 */
[----:B------:R-:W4:Y:S01]  /*e2e0*/  LDL R35, [R1+0x334] ;  /* 0x0003340001237983 */ /* 0x000f220000100800 */
[----:B--2---:R-:W-:-:S03]  /*e2f0*/  IMAD.X R9, R209, 0x1, R25, P1 ;  /* 0x00000001d1097824 */ /* 0x004fc600008e0619 */
[----:B------:R-:W2:Y:S04]  /*e300*/  LDL R25, [R1+0x338] ;  /* 0x0003380001197983 */ /* 0x000ea80000100800 */
[----:B------:R0:W2:Y:S01]  /*e310*/  @!P0 LDG.E.U8 R179, desc[UR24][R8.64] ;  /* 0x0000001808b38981 */ /* 0x0000a2000c1e1100 */
[----:B------:R-:W-:Y:S02]  /*e320*/  PRMT R167, RZ, 0x7610, R167 ;  /* 0x00007610ffa77816 */ /* 0x000fe400000000a7 */
[----:B0-----:R-:W-:Y:S02]  /*e330*/  IADD3 R8, P1, R4, R32, RZ ;  /* 0x0000002004087210 */ /* 0x001fe40007f3e0ff */
[----:B------:R-:W2:Y:S01]  /*e340*/  LDL R32, [R1+0x328] ;  /* 0x0003280001207983 */ /* 0x000ea20000100800 */
[----:B------:R-:W-:-:S02]  /*e350*/  PRMT R166, RZ, 0x7610, R166 ;  /* 0x00007610ffa67816 */ /* 0x000fc400000000a6 */
[----:B------:R-:W-:Y:S02]  /*e360*/  PRMT R165, RZ, 0x7610, R165 ;  /* 0x00007610ffa57816 */ /* 0x000fe400000000a5 */
[----:B------:R-:W-:Y:S01]  /*e370*/  PRMT R164, RZ, 0x7610, R164 ;  /* 0x00007610ffa47816 */ /* 0x000fe200000000a4 */
[----:B---3--:R-:W-:Y:S02]  /*e380*/  IMAD.X R9, R209, 0x1, R30, P1 ;  /* 0x00000001d1097824 */ /* 0x008fe400008e061e */
[----:B------:R-:W3:Y:S04]  /*e390*/  LDL R30, [R1+0x324] ;  /* 0x00032400011e7983 */ /* 0x000ee80000100800 */
[----:B------:R4:W3:Y:S02]  /*e3a0*/  @!P0 LDG.E.U8 R167, desc[UR24][R8.64] ;  /* 0x0000001808a78981 */ /* 0x0008e4000c1e1100 */
[----:B----4-:R-:W-:-:S02]  /*e3b0*/  IADD3 R8, P1, R4, R39, RZ ;  /* 0x0000002704087210 */ /* 0x010fc40007f3e0ff */
        /* <DEDUP_REMOVED lines=21> */
[----:B0-----:R-:W-:Y:S02]  /*e510*/  IADD3 R8, P1, R4, R32, RZ ;  /* 0x0000002004087210 */ /* 0x001fe40007f3e0ff */
[----:B------:R-:W2:Y:S01]  /*e520*/  LDL R32, [R1+0x2e4] ;  /* 0x0002e40001207983 */ /* 0x000ea20000100800 */
        /* <DEDUP_REMOVED lines=9> */
[----:B------:R-:W-:Y:S01]  /*e5c0*/  PRMT R160, RZ, 0x7610, R160 ;  /* 0x00007610ffa07816 */ /* 0x000fe200000000a0 */
[----:B---3--:R-:W-:-:S02]  /*e5d0*/  IMAD.X R9, R209, 0x1, R30, P1 ;  /* 0x00000001d1097824 */ /* 0x008fc400008e061e */
[----:B------:R-:W3:Y:S04]  /*e5e0*/  LDL R30, [R1+0x2d8] ;  /* 0x0002d800011e7983 */ /* 0x000ee80000100800 */
[----:B------:R4:W3:Y:S02]  /*e5f0*/  @!P0 LDG.E.U8 R162, desc[UR24][R8.64] ;  /* 0x0000001808a28981 */ /* 0x0008e4000c1e1100 */
[----:B----4-:R-:W-:Y:S02]  /*e600*/  IADD3 R8, P1, R4, R27, RZ ;  /* 0x0000001b04087210 */ /* 0x010fe40007f3e0ff */
[----:B------:R-:W4:Y:S03]  /*e610*/  LDL R27, [R1+0x2d4] ;  /* 0x0002d400011b7983 */ /* 0x000f260000100800 */
[----:B------:R-:W-:-:S02]  /*e620*/  IMAD.X R9, R209, 0x1, R39, P1 ;  /* 0x00000001d1097824 */ /* 0x000fc400008e0627 */
[----:B------:R-:W4:Y:S04]  /*e630*/  LDL R39, [R1+0x2c4] ;  /* 0x0002c40001277983 */ /* 0x000f280000100800 */
[----:B------:R0:W4:Y:S04]  /*e640*/  @!P0 LDG.E.U8 R161, desc[UR24][R8.64] ;  /* 0x0000001808a18981 */ /* 0x000128000c1e1100 */
[----:B------:R1:W-:Y:S01]  /*e650*/  STL [R1+0x690], R10 ;  /* 0x0006900a01007387 */ /* 0x0003e20000100800 */
[----:B0-----:R-:W-:-:S03]  /*e660*/  IADD3 R8, P1, R4, R26, RZ ;  /* 0x0000001a04087210 */ /* 0x001fc60007f3e0ff */
[----:B-1----:R-:W4:Y:S04]  /*e670*/  LDL.LU R10, [R1+0x47c] ;  /* 0x00047c00010a7983 */ /* 0x002f280000300800 */
[----:B------:R-:W4:Y:S01]  /*e680*/  LDL R26, [R1+0x2b4] ;  /* 0x0002b400011a7983 */ /* 0x000f220000100800 */
[----:B------:R-:W-:-:S03]  /*e690*/  IMAD.X R9, R209, 0x1, R24, P1 ;  /* 0x00000001d1097824 */ /* 0x000fc600008e0618 */
[----:B------:R-:W4:Y:S04]  /*e6a0*/  LDL R24, [R1+0x2b8] ;  /* 0x0002b80001187983 */ /* 0x000f280000100800 */
[----:B------:R0:W4:Y:S02]  /*e6b0*/  @!P0 LDG.E.U8 R160, desc[UR24][R8.64] ;  /* 0x0000001808a08981 */ /* 0x000124000c1e1100 */
[----:B0-----:R-:W-:Y:S02]  /*e6c0*/  IADD3 R8, P1, R4, R36, RZ ;  /* 0x0000002404087210 */ /* 0x001fe40007f3e0ff */
[----:B------:R-:W-:Y:S01]  /*e6d0*/  PRMT R159, RZ, 0x7610, R159 ;  /* 0x00007610ff9f7816 */ /* 0x000fe2000000009f */
[----:B------:R-:W4:Y:S02]  /*e6e0*/  LDL R36, [R1+0x2a4] ;  /* 0x0002a40001247983 */ /* 0x000f240000100800 */
[----:B--2---:R-:W-:-:S02]  /*e6f0*/  IMAD.X R9, R209, 0x1, R25, P1 ;  /* 0x00000001d1097824 */ /* 0x004fc400008e0619 */
[----:B------:R-:W2:Y:S04]  /*e700*/  LDL R25, [R1+0x2a8] ;  /* 0x0002a80001197983 */ /* 0x000ea80000100800 */
[----:B------:R0:W2:Y:S01]  /*e710*/  @!P0 LDG.E.U8 R159, desc[UR24][R8.64] ;  /* 0x00000018089f8981 */ /* 0x0000a2000c1e1100 */
[----:B------:R-:W-:Y:S02]  /*e720*/  PRMT R158, RZ, 0x7610, R158 ;  /* 0x00007610ff9e7816 */ /* 0x000fe4000000009e */
[----:B0-----:R-:W-:Y:S02]  /*e730*/  IADD3 R8, P1, R4, R35, RZ ;  /* 0x0000002304087210 */ /* 0x001fe40007f3e0ff */
[----:B------:R-:W2:Y:S03]  /*e740*/  LDL R35, [R1+0x298] ;  /* 0x0002980001237983 */ /* 0x000ea60000100800 */
[----:B------:R-:W-:-:S02]  /*e750*/  IMAD.X R9, R209, 0x1, R32, P1 ;  /* 0x00000001d1097824 */ /* 0x000fc400008e0620 */
[----:B------:R-:W2:Y:S04]  /*e760*/  LDL R32, [R1+0x294] ;  /* 0x0002940001207983 */ /* 0x000ea80000100800 */
[----:B------:R3:W2:Y:S01]  /*e770*/  @!P0 LDG.E.U8 R158, desc[UR24][R8.64] ;  /* 0x00000018089e8981 */ /* 0x0006a2000c1e1100 */
[----:B------:R-:W-:Y:S02]  /*e780*/  PRMT R157, RZ, 0x7610, R157 ;  /* 0x00007610ff9d7816 */ /* 0x000fe4000000009d */
[----:B------:R-:W-:Y:S02]  /*e790*/  PRMT R156, RZ, 0x7610, R156 ;  /* 0x00007610ff9c7816 */ /* 0x000fe4000000009c */
[----:B------:R-:W-:Y:S02]  /*e7a0*/  PRMT R155, RZ, 0x7610, R155 ;  /* 0x00007610ff9b7816 */ /* 0x000fe4000000009b */
[----:B---3--:R-:W-:-:S02]  /*e7b0*/  IADD3 R8, P1, R4, R30, RZ ;  /* 0x0000001e04087210 */ /* 0x008fc40007f3e0ff */
[----:B------:R-:W3:Y:S03]  /*e7c0*/  LDL R30, [R1+0x288] ;  /* 0x00028800011e7983 */ /* 0x000ee60000100800 */
        /* <DEDUP_REMOVED lines=14> */
[----:B------:R-:W2:Y:S01]  /*e8b0*/  LDL R25, [R1+0x268] ;  /* 0x0002680001197983 */ /* 0x000ea20000100800 */
[----:B------:R-:W-:Y:S02]  /*e8c0*/  PRMT R154, RZ, 0x7610, R154 ;  /* 0x00007610ff9a7816 */ /* 0x000fe4000000009a */
[----:B------:R-:W-:Y:S02]  /*e8d0*/  IMAD.X R9, R209, 0x1, R36, P1 ;  /* 0x00000001d1097824 */ /* 0x000fe400008e0624 */
[----:B------:R-:W2:Y:S04]  /*e8e0*/  LDL R36, [R1+0x254] ;  /* 0x0002540001247983 */ /* 0x000ea80000100800 */
[----:B------:R0:W2:Y:S01]  /*e8f0*/  @!P0 LDG.E.U8 R154, desc[UR24][R8.64] ;  /* 0x00000018089a8981 */ /* 0x0000a2000c1e1100 */
[----:B------:R-:W-:-:S02]  /*e900*/  PRMT R153, RZ, 0x7610, R153 ;  /* 0x00007610ff997816 */ /* 0x000fc40000000099 */
[----:B0-----:R-:W-:Y:S02]  /*e910*/  IADD3 R8, P1, R4, R35, RZ ;  /* 0x0000002304087210 */ /* 0x001fe40007f3e0ff */
[----:B------:R-:W2:Y:S03]  /*e920*/  LDL R35, [R1+0x248] ;  /* 0x0002480001237983 */ /* 0x000ea60000100800 */
[----:B------:R-:W-:Y:S02]  /*e930*/  IMAD.X R9, R209, 0x1, R32, P1 ;  /* 0x00000001d1097824 */ /* 0x000fe400008e0620 */
[----:B------:R-:W2:Y:S04]  /*e940*/  LDL R32, [R1+0x244] ;  /* 0x0002440001207983 */ /* 0x000ea80000100800 */
[----:B------:R-:W2:Y:S04]  /*e950*/  LDL.LU R43, [R1+0x238] ;  /* 0x00023800012b7983 */ /* 0x000ea80000300800 */
[----:B------:R3:W2:Y:S01]  /*e960*/  @!P0 LDG.E.U8 R153, desc[UR24][R8.64] ;  /* 0x0000001808998981 */ /* 0x0006a2000c1e1100 */
[----:B------:R-:W-:-:S02]  /*e970*/  PRMT R152, RZ, 0x7610, R152 ;  /* 0x00007610ff987816 */ /* 0x000fc40000000098 */
[----:B------:R-:W-:Y:S02]  /*e980*/  PRMT R23, RZ, 0x7610, R23 ;  /* 0x00007610ff177816 */ /* 0x000fe40000000017 */
[C---:B---3--:R-:W-:Y:S02]  /*e990*/  IADD3 R8, P1, R4.reuse, R30, RZ ;  /* 0x0000001e04087210 */ /* 0x048fe40007f3e0ff */
[----:B------:R-:W3:Y:S03]  /*e9a0*/  LDL R30, [R1+0x234] ;  /* 0x00023400011e7983 */ /* 0x000ee60000100800 */
[----:B----4-:R-:W-:Y:S02]  /*e9b0*/  IMAD.X R9, R209, 0x1, R27, P1 ;  /* 0x00000001d1097824 */ /* 0x010fe400008e061b */
[----:B------:R-:W4:Y:S04]  /*e9c0*/  LDL R27, [R1+0x224] ;  /* 0x00022400011b7983 */ /* 0x000f280000100800 */
[----:B------:R-:W4:Y:S04]  /*e9d0*/  LDL.LU R47, [R1+0x228] ;  /* 0x00022800012f7983 */ /* 0x000f280000300800 */
[----:B------:R0:W4:Y:S02]  /*e9e0*/  @!P0 LDG.E.U8 R152, desc[UR24][R8.64] ;  /* 0x0000001808988981 */ /* 0x000124000c1e1100 */
[----:B0-----:R-:W-:-:S02]  /*e9f0*/  IADD3 R8, P1, R4, R24, RZ ;  /* 0x0000001804087210 */ /* 0x001fc40007f3e0ff */
[----:B------:R-:W4:Y:S03]  /*ea00*/  LDL.LU R24, [R1+0x218] ;  /* 0x0002180001187983 */ /* 0x000f260000300800 */
[----:B------:R-:W-:Y:S02]  /*ea10*/  IMAD.X R9, R209, 0x1, R26, P1 ;  /* 0x00000001d1097824 */ /* 0x000fe400008e061a */
[----:B------:R-:W4:Y:S04]  /*ea20*/  LDL R26, [R1+0x214] ;  /* 0x00021400011a7983 */ /* 0x000f280000100800 */
[----:B------:R2:W4:Y:S02]  /*ea30*/  @!P0 LDG.E.U8 R23, desc[UR24][R8.64] ;  /* 0x0000001808178981 */ /* 0x000524000c1e1100 */
[----:B--2---:R-:W-:-:S02]  /*ea40*/  IADD3 R8, P1, R4, R25, RZ ;  /* 0x0000001904087210 */ /* 0x004fc40007f3e0ff */
[----:B------:R-:W2:Y:S04]  /*ea50*/  LDL R25, [R1+0x204] ;  /* 0x0002040001197983 */ /* 0x000ea80000100800 */
[----:B------:R-:W2:Y:S01]  /*ea60*/  LDL.LU R52, [R1+0x208] ;  /* 0x0002080001347983 */ /* 0x000ea20000300800 */
[----:B------:R-:W-:Y:S01]  /*ea70*/  PRMT R22, RZ, 0x7610, R22 ;  /* 0x00007610ff167816 */ /* 0x000fe20000000016 */
[----:B------:R-:W-:-:S05]  /*ea80*/  IMAD.X R9, R209, 0x1, R40, P1 ;  /* 0x00000001d1097824 */ /* 0x000fca00008e0628 */
[----:B------:R0:W2:Y:S01]  /*ea90*/  @!P0 LDG.E.U8 R22, desc[UR24][R8.64] ;  /* 0x0000001808168981 */ /* 0x0000a2000c1e1100 */
[----:B------:R-:W-:Y:S02]  /*eaa0*/  PRMT R21, RZ, 0x7610, R21 ;  /* 0x00007610ff157816 */ /* 0x000fe40000000015 */
[----:B0-----:R-:W-:-:S05]  /*eab0*/  IADD3 R8, P1, R4, R39, RZ ;  /* 0x0000002704087210 */ /* 0x001fca0007f3e0ff */
[----:B------:R-:W-:-:S05]  /*eac0*/  IMAD.X R9, R209, 0x1, R36, P1 ;  /* 0x00000001d1097824 */ /* 0x000fca00008e0624 */
[----:B------:R0:W2:Y:S01]  /*ead0*/  @!P0 LDG.E.U8 R21, desc[UR24][R8.64] ;  /* 0x0000001808158981 */ /* 0x0000a2000c1e1100 */
[----:B------:R-:W-:Y:S02]  /*eae0*/  PRMT R20, RZ, 0x7610, R20 ;  /* 0x00007610ff147816 */ /* 0x000fe40000000014 */
[----:B0-----:R-:W-:-:S05]  /*eaf0*/  IADD3 R8, P1, R4, R35, RZ ;  /* 0x0000002304087210 */ /* 0x001fca0007f3e0ff */
[----:B------:R-:W-:-:S05]  /*eb00*/  IMAD.X R9, R209, 0x1, R32, P1 ;  /* 0x00000001d1097824 */ /* 0x000fca00008e0620 */
[----:B------:R0:W2:Y:S01]  /*eb10*/  @!P0 LDG.E.U8 R20, desc[UR24][R8.64] ;  /* 0x0000001808148981 */ /* 0x0000a2000c1e1100 */
[----:B------:R-:W-:Y:S02]  /*eb20*/  PRMT R19, RZ, 0x7610, R19 ;  /* 0x00007610ff137816 */ /* 0x000fe40000000013 */
[----:B0-----:R-:W-:Y:S02]  /*eb30*/  IADD3 R8, P1, R4, R43, RZ ;  /* 0x0000002b04087210 */ /* 0x001fe40007f3e0ff */
[----:B------:R-:W-:Y:S02]  /*eb40*/  PRMT R18, RZ, 0x7610, R18 ;  /* 0x00007610ff127816 */ /* 0x000fe40000000012 */
[----:B------:R-:W-:Y:S02]  /*eb50*/  PRMT R17, RZ, 0x7610, R17 ;  /* 0x00007610ff117816 */ /* 0x000fe40000000011 */
[----:B------:R-:W-:Y:S01]  /*eb60*/  PRMT R16, RZ, 0x7610, R16 ;  /* 0x00007610ff107816 */ /* 0x000fe20000000010 */
[----:B---3--:R-:W-:-:S05]  /*eb70*/  IMAD.X R9, R209, 0x1, R30, P1 ;  /* 0x00000001d1097824 */ /* 0x008fca00008e061e */
[----:B------:R4:W3:Y:S02]  /*eb80*/  @!P0 LDG.E.U8 R19, desc[UR24][R8.64] ;  /* 0x0000001808138981 */ /* 0x0008e4000c1e1100 */
[----:B----4-:R-:W-:-:S05]  /*eb90*/  IADD3 R8, P1, R4, R47, RZ ;  /* 0x0000002f04087210 */ /* 0x010fca0007f3e0ff */
[----:B------:R-:W-:-:S05]  /*eba0*/  IMAD.X R9, R209, 0x1, R27, P1 ;  /* 0x00000001d1097824 */ /* 0x000fca00008e061b */
[----:B------:R0:W4:Y:S02]  /*ebb0*/  @!P0 LDG.E.U8 R18, desc[UR24][R8.64] ;  /* 0x0000001808128981 */ /* 0x000124000c1e1100 */
[----:B0-----:R-:W-:-:S05]  /*ebc0*/  IADD3 R8, P1, R4, R24, RZ ;  /* 0x0000001804087210 */ /* 0x001fca0007f3e0ff */
[----:B------:R-:W-:Y:S02]  /*ebd0*/  IMAD.X R9, R209, 0x1, R26, P1 ;  /* 0x00000001d1097824 */ /* 0x000fe400008e061a */
[----:B------:R-:W3:Y:S04]  /*ebe0*/  LDL R26, [R1+0x50c] ;  /* 0x00050c00011a7983 */ /* 0x000ee80000100800 */
[----:B------:R-:W4:Y:S04]  /*ebf0*/  LDL.LU R51, [R1+0x520] ;  /* 0x0005200001337983 */ /* 0x000f280000300800 */
[----:B------:R-:W3:Y:S04]  /*ec00*/  LDL.LU R46, [R1+0x540] ;  /* 0x00054000012e7983 */ /* 0x000ee80000300800 */
[----:B------:R-:W4:Y:S04]  /*ec10*/  LDL.LU R42, [R1+0x550] ;  /* 0x00055000012a7983 */ /* 0x000f280000300800 */
[----:B------:R-:W3:Y:S04]  /*ec20*/  LDL.LU R40, [R1+0x500] ;  /* 0x0005000001287983 */ /* 0x000ee80000300800 */
[----:B------:R-:W3:Y:S04]  /*ec30*/  LDL.LU R39, [R1+0x51c] ;  /* 0x00051c0001277983 */ /* 0x000ee80000300800 */
[----:B------:R-:W3:Y:S04]  /*ec40*/  LDL.LU R36, [R1+0x4cc] ;  /* 0x0004cc0001247983 */ /* 0x000ee80000300800 */
[----:B------:R-:W3:Y:S04]  /*ec50*/  LDL.LU R35, [R1+0x52c] ;  /* 0x00052c0001237983 */ /* 0x000ee80000300800 */
[----:B------:R-:W3:Y:S04]  /*ec60*/  LDL.LU R32, [R1+0x53c] ;  /* 0x00053c0001207983 */ /* 0x000ee80000300800 */
[----:B------:R-:W3:Y:S04]  /*ec70*/  LDL.LU R30, [R1+0x54c] ;  /* 0x00054c00011e7983 */ /* 0x000ee80000300800 */
[----:B------:R2:W3:Y:S04]  /*ec80*/  @!P0 LDG.E.U8 R17, desc[UR24][R8.64] ;  /* 0x0000001808118981 */ /* 0x0004e8000c1e1100 */
[----:B------:R-:W3:Y:S01]  /*ec90*/  LDL.LU R27, [R1+0x510] ;  /* 0x00051000011b7983 */ /* 0x000ee20000300800 */
[----:B--2---:R-:W-:-:S05]  /*eca0*/  IADD3 R8, P1, R4, R52, RZ ;  /* 0x0000003404087210 */ /* 0x004fca0007f3e0ff */
[----:B------:R-:W-:Y:S02]  /*ecb0*/  IMAD.X R9, R209, 0x1, R25, P1 ;  /* 0x00000001d1097824 */ /* 0x000fe400008e0619 */
[----:B------:R-:W2:Y:S04]  /*ecc0*/  LDL.LU R25, [R1+0x530] ;  /* 0x0005300001197983 */ /* 0x000ea80000300800 */
[----:B------:R0:W2:Y:S04]  /*ecd0*/  @!P0 LDG.E.U8 R16, desc[UR24][R8.64] ;  /* 0x0000001808108981 */ /* 0x0000a8000c1e1100 */
[----:B------:R1:W-:Y:S01]  /*ece0*/  STL [R1+0x7a0], R250 ;  /* 0x0007a0fa01007387 */ /* 0x0003e20000100800 */
[----:B0-----:R-:W-:-:S05]  /*ecf0*/  IADD3 R8, P1, R4, R251, RZ ;  /* 0x000000fb04087210 */ /* 0x001fca0007f3e0ff */
[----:B------:R-:W-:Y:S02]  /*ed00*/  IMAD.X R9, R209, 0x1, R250, P1 ;  /* 0x00000001d1097824 */ /* 0x000fe400008e06fa */
[----:B-1----:R-:W2:Y:S01]  /*ed10*/  LDL.LU R250, [R1+0x4fc] ;  /* 0x0004fc0001fa7983 */ /* 0x002ea20000300800 */
[----:B------:R-:W-:-:S06]  /*ed20*/  PRMT R15, RZ, 0x7610, R15 ;  /* 0x00007610ff0f7816 */ /* 0x000fcc000000000f */
        /* <DEDUP_REMOVED lines=19> */
[----:B------:R-:W-:Y:S01]  /*ee60*/  IMAD.X R9, R209, 0x1, R230, P1 ;  /* 0x00000001d1097824 */ /* 0x000fe200008e06e6 */
[----:B------:R0:W-:Y:S04]  /*ee70*/  STS.U8 [R0+UR16+0x400], R177 ;  /* 0x000400b100007988 */ /* 0x0001e80008000010 */
[----:B------:R1:W2:Y:S01]  /*ee80*/  @!P0 LDG.E.U8 R171, desc[UR24][R8.64] ;  /* 0x0000001808ab8981 */ /* 0x0002a2000c1e1100 */
[----:B0-----:R-:W-:Y:S02]  /*ee90*/  PRMT R177, RZ, 0x7610, R177 ;  /* 0x00007610ffb17816 */ /* 0x001fe400000000b1 */
[----:B-1----:R-:W-:-:S05]  /*eea0*/  IADD3 R8, P1, R4, R227, RZ ;  /* 0x000000e304087210 */ /* 0x002fca0007f3e0ff */
        /* <DEDUP_REMOVED lines=15> */
[----:B------:R-:W-:-:S05]  /*efa0*/  IMAD.X R9, R209, 0x1, R214, P1 ;  /* 0x00000001d1097824 */ /* 0x000fca00008e06d6 */
[----:B------:R4:W2:Y:S01]  /*efb0*/  @!P0 LDG.E.U8 R181, desc[UR24][R8.64] ;  /* 0x0000001808b58981 */ /* 0x0008a2000c1e1100 */
[----:B------:R-:W-:Y:S02]  /*efc0*/  PRMT R208, RZ, 0x7610, R208 ;  /* 0x00007610ffd07816 */ /* 0x000fe400000000d0 */
[----:B------:R-:W-:Y:S02]  /*efd0*/  PRMT R207, RZ, 0x7610, R207 ;  /* 0x00007610ffcf7816 */ /* 0x000fe400000000cf */
[----:B------:R-:W-:Y:S02]  /*efe0*/  PRMT R206, RZ, 0x7610, R206 ;  /* 0x00007610ffce7816 */ /* 0x000fe400000000ce */
[----:B------:R-:W-:Y:S01]  /*eff0*/  PRMT R205, RZ, 0x7610, R205 ;  /* 0x00007610ffcd7816 */ /* 0x000fe200000000cd */
[----:B------:R0:W-:Y:S04]  /*f000*/  STL [R1+0x7a4], R246 ;  /* 0x0007a4f601007387 */ /* 0x0001e80000100800 */
[----:B0-----:R-:W2:Y:S01]  /*f010*/  LDL.LU R246, [R1+0x4ec] ;  /* 0x0004ec0001f67983 */ /* 0x001ea20000300800 */
[----:B----4-:R-:W-:-:S05]  /*f020*/  IADD3 R8, P1, R4, R42, RZ ;  /* 0x0000002a04087210 */ /* 0x010fca0007f3e0ff */
[----:B---3--:R-:W-:-:S05]  /*f030*/  IMAD.X R9, R209, 0x1, R30, P1 ;  /* 0x00000001d1097824 */ /* 0x008fca00008e061e */
[----:B------:R0:W3:Y:S02]  /*f040*/  @!P0 LDG.E.U8 R208, desc[UR24][R8.64] ;  /* 0x0000001808d08981 */ /* 0x0000e4000c1e1100 */
[----:B0-----:R-:W-:-:S05]  /*f050*/  IADD3 R8, P1, R4, R46, RZ ;  /* 0x0000002e04087210 */ /* 0x001fca0007f3e0ff */
[----:B------:R-:W-:-:S05]  /*f060*/  IMAD.X R9, R209, 0x1, R32, P1 ;  /* 0x00000001d1097824 */ /* 0x000fca00008e0620 */
[----:B------:R2:W4:Y:S02]  /*f070*/  @!P0 LDG.E.U8 R207, desc[UR24][R8.64] ;  /* 0x0000001808cf8981 */ /* 0x000524000c1e1100 */
[----:B--2---:R-:W-:-:S05]  /*f080*/  IADD3 R8, P1, R4, R25, RZ ;  /* 0x0000001904087210 */ /* 0x004fca0007f3e0ff */
[----:B------:R-:W-:-:S05]  /*f090*/  IMAD.X R9, R209, 0x1, R35, P1 ;  /* 0x00000001d1097824 */ /* 0x000fca00008e0623 */
[----:B------:R0:W2:Y:S02]  /*f0a0*/  @!P0 LDG.E.U8 R206, desc[UR24][R8.64] ;  /* 0x0000001808ce8981 */ /* 0x0000a4000c1e1100 */
[----:B0-----:R-:W-:-:S05]  /*f0b0*/  IADD3 R8, P1, R4, R51, RZ ;  /* 0x0000003304087210 */ /* 0x001fca0007f3e0ff */
[----:B------:R-:W-:-:S05]  /*f0c0*/  IMAD.X R9, R209, 0x1, R39, P1 ;  /* 0x00000001d1097824 */ /* 0x000fca00008e0627 */
[----:B------:R0:W2:Y:S04]  /*f0d0*/  @!P0 LDG.E.U8 R205, desc[UR24][R8.64] ;  /* 0x0000001808cd8981 */ /* 0x0000a8000c1e1100 */
[----:B------:R1:W-:Y:S04]  /*f0e0*/  STL [R1+0x7a8], R242 ;  /* 0x0007a8f201007387 */ /* 0x0003e80000100800 */
[----:B------:R-:W3:Y:S01]  /*f0f0*/  LDL R41, [R1+0x460] ;  /* 0x0004600001297983 */ /* 0x000ee20000100800 */
[----:B0-----:R-:W-:-:S05]  /*f100*/  IADD3 R8, P1, R4, R27, RZ ;  /* 0x0000001b04087210 */ /* 0x001fca0007f3e0ff */
[----:B------:R-:W-:Y:S02]  /*f110*/  IMAD.X R9, R209, 0x1, R26, P1 ;  /* 0x00000001d1097824 */ /* 0x000fe400008e061a */
[----:B------:R-:W4:Y:S04]  /*f120*/  LDL R26, [R1+0x490] ;  /* 0x00049000011a7983 */ /* 0x000f280000100800 */
[----:B-1----:R-:W2:Y:S04]  /*f130*/  LDL.LU R242, [R1+0x4dc] ;  /* 0x0004dc0001f27983 */ /* 0x002ea80000300800 */
[----:B------:R0:W-:Y:S02]  /*f140*/  STS.U8 [R0+UR16+0xa00], R204 ;  /* 0x000a00cc00007988 */ /* 0x0001e40008000010 */
[----:B0-----:R-:W-:-:S02]  /*f150*/  PRMT R204, RZ, 0x7610, R204 ;  /* 0x00007610ffcc7816 */ /* 0x001fc400000000cc */
[----:B------:R0:W-:Y:S04]  /*f160*/  STS.U8 [R0+UR16+0xc00], R203 ;  /* 0x000c00cb00007988 */ /* 0x0001e80008000010 */
[----:B------:R1:W3:Y:S01]  /*f170*/  @!P0 LDG.E.U8 R204, desc[UR24][R8.64] ;  /* 0x0000001808cc8981 */ /* 0x0002e2000c1e1100 */
[----:B0-----:R-:W-:Y:S02]  /*f180*/  PRMT R203, RZ, 0x7610, R203 ;  /* 0x00007610ffcb7816 */ /* 0x001fe400000000cb */
[----:B-1----:R-:W-:-:S05]  /*f190*/  IADD3 R8, P1, R4, R40, RZ ;  /* 0x0000002804087210 */ /* 0x002fca0007f3e0ff */
[----:B------:R-:W-:Y:S01]  /*f1a0*/  IMAD.X R9, R209, 0x1, R250, P1 ;  /* 0x00000001d1097824 */ /* 0x000fe200008e06fa */
[----:B------:R0:W-:Y:S04]  /*f1b0*/  STL [R1+0x694], R3 ;  /* 0x0006940301007387 */ /* 0x0001e80000100800 */
[----:B------:R1:W3:Y:S02]  /*f1c0*/  @!P0 LDG.E.U8 R203, desc[UR24][R8.64] ;  /* 0x0000001808cb8981 */ /* 0x0002e4000c1e1100 */
[----:B-1----:R-:W-:Y:S02]  /*f1d0*/  IADD3 R8, P1, R4, R3, RZ ;  /* 0x0000000304087210 */ /* 0x002fe40007f3e0ff */
[----:B0-----:R-:W4:Y:S04]  /*f1e0*/  LDL.LU R3, [R1+0x4b0] ;  /* 0x0004b00001037983 */ /* 0x001f280000300800 */
[----:B------:R0:W-:Y:S02]  /*f1f0*/  STS.U8 [R0+UR16+0xe00], R202 ;  /* 0x000e00ca00007988 */ /* 0x0001e40008000010 */
[----:B0-----:R-:W-:-:S02]  /*f200*/  PRMT R202, RZ, 0x7610, R202 ;  /* 0x00007610ffca7816 */ /* 0x001fc400000000ca */
[----:B------:R0:W-:Y:S04]  /*f210*/  STS.U8 [R0+UR16+0x1000], R201 ;  /* 0x001000c900007988 */ /* 0x0001e80008000010 */
[----:B------:R-:W-:Y:S01]  /*f220*/  STL [R1+0x698], R13 ;  /* 0x0006980d01007387 */ /* 0x000fe20000100800 */
[----:B0-----:R-:W-:-:S03]  /*f230*/  PRMT R201, RZ, 0x7610, R201 ;  /* 0x00007610ffc97816 */ /* 0x001fc600000000c9 */
[----:B------:R0:W-:Y:S02]  /*f240*/  STS.U8 [R0+UR16+0x1200], R200 ;  /* 0x001200c800007988 */ /* 0x0001e40008000010 */
[----:B0-----:R-:W-:Y:S02]  /*f250*/  PRMT R200, RZ, 0x7610, R200 ;  /* 0x00007610ffc87816 */ /* 0x001fe400000000c8 */
[----:B------:R0:W-:Y:S02]  /*f260*/  STS.U8 [R0+UR16+0x1400], R199 ;  /* 0x001400c700007988 */ /* 0x0001e40008000010 */
[----:B0-----:R-:W-:Y:S01]  /*f270*/  PRMT R199, RZ, 0x7610, R199 ;  /* 0x00007610ffc77816 */ /* 0x001fe200000000c7 */
[----:B------:R-:W-:-:S05]  /*f280*/  IMAD.X R9, R209, 0x1, R246, P1 ;  /* 0x00000001d1097824 */ /* 0x000fca00008e06f6 */
[----:B------:R0:W3:Y:S02]  /*f290*/  @!P0 LDG.E.U8 R202, desc[UR24][R8.64] ;  /* 0x0000001808ca8981 */ /* 0x0000e4000c1e1100 */
[----:B0-----:R-:W-:Y:S02]  /*f2a0*/  IADD3 R8, P1, R4, R13, RZ ;  /* 0x0000000d04087210 */ /* 0x001fe40007f3e0ff */
[----:B------:R-:W3:Y:S04]  /*f2b0*/  LDL.LU R13, [R1+0x46c] ;  /* 0x00046c00010d7983 */ /* 0x000ee80000300800 */
[----:B------:R0:W-:Y:S01]  /*f2c0*/  STL [R1+0x69c], R7 ;  /* 0x00069c0701007387 */ /* 0x0001e20000100800 */
[----:B--2---:R-:W-:-:S05]  /*f2d0*/  IMAD.X R9, R209, 0x1, R242, P1 ;  /* 0x00000001d1097824 */ /* 0x004fca00008e06f2 */
[----:B------:R1:W2:Y:S02]  /*f2e0*/  @!P0 LDG.E.U8 R201, desc[UR24][R8.64] ;  /* 0x0000001808c98981 */ /* 0x0002a4000c1e1100 */
[----:B-1----:R-:W-:Y:S02]  /*f2f0*/  IADD3 R8, P1, R4, R7, RZ ;  /* 0x0000000704087210 */ /* 0x002fe40007f3e0ff */
[----:B0-----:R-:W3:Y:S03]  /*f300*/  LDL.LU R7, [R1+0x4a0] ;  /* 0x0004a00001077983 */ /* 0x001ee60000300800 */
[----:B------:R-:W-:-:S05]  /*f310*/  IMAD.X R9, R209, 0x1, R36, P1 ;  /* 0x00000001d1097824 */ /* 0x000fca00008e0624 */
[----:B------:R0:W2:Y:S02]  /*f320*/  @!P0 LDG.E.U8 R200, desc[UR24][R8.64] ;  /* 0x0000001808c88981 */ /* 0x0000a4000c1e1100 */
[----:B0-----:R-:W-:Y:S02]  /*f330*/  IADD3 R8, P1, R4, R11, RZ ;  /* 0x0000000b04087210 */ /* 0x001fe40007f3e0ff */
[----:B------:R0:W-:Y:S03]  /*f340*/  STL [R1+0x6a0], R11 ;  /* 0x0006a00b01007387 */ /* 0x0001e60000100800 */
[----:B------:R-:W-:-:S05]  /*f350*/  IMAD.X R9, R209, 0x1, R6, P1 ;  /* 0x00000001d1097824 */ /* 0x000fca00008e0606 */
[----:B------:R4:W2:Y:S04]  /*f360*/  @!P0 LDG.E.U8 R199, desc[UR24][R8.64] ;  /* 0x0000001808c78981 */ /* 0x0008a8000c1e1100 */
[----:B0-----:R-:W2:Y:S04]  /*f370*/  LDL.LU R11, [R1+0x45c] ;  /* 0x00045c00010b7983 */ /* 0x001ea80000300800 */
[----:B------:R-:W-:Y:S01]  /*f380*/  STL [R1+0x6a4], R6 ;  /* 0x0006a40601007387 */ /* 0x000fe20000100800 */
[----:B----4-:R-:W-:-:S03]  /*f390*/  IADD3 R8, P1, R4, R3, RZ ;  /* 0x0000000304087210 */ /* 0x010fc60007f3e0ff */
[----:B------:R0:W-:Y:S04]  /*f3a0*/  STL [R1+0x6a8], R3 ;  /* 0x0006a80301007387 */ /* 0x0001e80000100800 */
[----:B0-----:R-:W4:Y:S01]  /*f3b0*/  LDL.LU R3, [R1+0x480] ;  /* 0x0004800001037983 */ /* 0x001f220000300800 */
[----:B------:R-:W-:-:S03]  /*f3c0*/  IMAD.X R9, R209, 0x1, R5, P1 ;  /* 0x00000001d1097824 */ /* 0x000fc600008e0605 */
[----:B------:R0:W-:Y:S04]  /*f3d0*/  STS.U8 [R0+UR16+0x1600], R198 ;  /* 0x001600c600007988 */ /* 0x0001e80008000010 */
[----:B------:R-:W-:Y:S01]  /*f3e0*/  STL [R1+0x6ac], R5 ;  /* 0x0006ac0501007387 */ /* 0x000fe20000100800 */
[----:B0-----:R-:W-:-:S06]  /*f3f0*/  PRMT R198, RZ, 0x7610, R198 ;  /* 0x00007610ffc67816 */ /* 0x001fcc00000000c6 */
[----:B------:R3:W2:Y:S04]  /*f400*/  @!P0 LDG.E.U8 R198, desc[UR24][R8.64] ;  /* 0x0000001808c68981 */ /* 0x0006a8000c1e1100 */
[----:B------:R0:W-:Y:S02]  /*f410*/  STS.U8 [R0+UR16+0x1800], R197 ;  /* 0x001800c500007988 */ /* 0x0001e40008000010 */
[----:B0-----:R-:W-:Y:S02]  /*f420*/  PRMT R197, RZ, 0x7610, R197 ;  /* 0x00007610ffc57816 */ /* 0x001fe400000000c5 */
[----:B------:R0:W-:Y:S02]  /*f430*/  STS.U8 [R0+UR16+0x1a00], R196 ;  /* 0x001a00c400007988 */ /* 0x0001e40008000010 */
[----:B0-----:R-:W-:-:S02]  /*f440*/  PRMT R196, RZ, 0x7610, R196 ;  /* 0x00007610ffc47816 */ /* 0x001fc400000000c4 */
[----:B---3--:R-:W-:Y:S01]  /*f450*/  IADD3 R8, P1, R4, R7, RZ ;  /* 0x0000000704087210 */ /* 0x008fe20007f3e0ff */
[----:B------:R0:W-:Y:S04]  /*f460*/  STL [R1+0x6b0], R7 ;  /* 0x0006b00701007387 */ /* 0x0001e80000100800 */
[----:B------:R-:W-:-:S05]  /*f470*/  IMAD.X R9, R209, 0x1, R2, P1 ;  /* 0x00000001d1097824 */ /* 0x000fca00008e0602 */
[----:B------:R1:W3:Y:S04]  /*f480*/  @!P0 LDG.E.U8 R197, desc[UR24][R8.64] ;  /* 0x0000001808c58981 */ /* 0x0002e8000c1e1100 */
[----:B0-----:R-:W2:Y:S01]  /*f490*/  LDL.LU R7, [R1+0x470] ;  /* 0x0004700001077983 */ /* 0x001ea20000300800 */
[----:B-1----:R-:W-:-:S03]  /*f4a0*/  IADD3 R8, P1, R4, R26, RZ ;  /* 0x0000001a04087210 */ /* 0x002fc60007f3e0ff */
[----:B------:R0:W-:Y:S02]  /*f4b0*/  STL [R1+0x6b4], R2 ;  /* 0x0006b40201007387 */ /* 0x0001e40000100800 */
[----:B------:R-:W-:Y:S02]  /*f4c0*/  IMAD.X R9, R209, 0x1, R12, P1 ;  /* 0x00000001d1097824 */ /* 0x000fe400008e060c */
[----:B------:R-:W3:Y:S04]  /*f4d0*/  LDL R26, [R1+0x430] ;  /* 0x00043000011a7983 */ /* 0x000ee80000100800 */
[----:B------:R4:W3:Y:S04]  /*f4e0*/  @!P0 LDG.E.U8 R196, desc[UR24][R8.64] ;  /* 0x0000001808c48981 */ /* 0x0008e8000c1e1100 */
[----:B0-----:R-:W3:Y:S04]  /*f4f0*/  LDL.LU R2, [R1+0x42c] ;  /* 0x00042c0001027983 */ /* 0x001ee80000300800 */
[----:B------:R-:W3:Y:S04]  /*f500*/  LDL.LU R5, [R1+0x43c] ;  /* 0x00043c0001057983 */ /* 0x000ee80000300800 */
[----:B------:R-:W3:Y:S04]  /*f510*/  LDL.LU R6, [R1+0x44c] ;  /* 0x00044c0001067983 */ /* 0x000ee80000300800 */
        /* <DEDUP_REMOVED lines=8> */
[----:B------:R2:W3:Y:S04]  /*f5a0*/  @!P0 LDG.E.U8 R195, desc[UR24][R8.64] ;  /* 0x0000001808c38981 */ /* 0x0004e8000c1e1100 */
[----:B------:R0:W-:Y:S02]  /*f5b0*/  STS.U8 [R0+UR16+0x1e00], R194 ;  /* 0x001e00c200007988 */ /* 0x0001e40008000010 */
[----:B0-----:R-:W-:Y:S02]  /*f5c0*/  PRMT R194, RZ, 0x7610, R194 ;  /* 0x00007610ffc27816 */ /* 0x001fe400000000c2 */
[----:B------:R0:W-:Y:S02]  /*f5d0*/  STS.U8 [R0+UR16+0x2000], R193 ;  /* 0x002000c100007988 */ /* 0x0001e40008000010 */
[----:B0-----:R-:W-:-:S02]  /*f5e0*/  PRMT R193, RZ, 0x7610, R193 ;  /* 0x00007610ffc17816 */ /* 0x001fc400000000c1 */
[----:B--2---:R-:W-:Y:S01]  /*f5f0*/  IADD3 R8, P1, R4, R7, RZ ;  /* 0x0000000704087210 */ /* 0x004fe20007f3e0ff */
[----:B------:R0:W-:Y:S04]  /*f600*/  STL [R1+0x6c4], R7 ;  /* 0x0006c40701007387 */ /* 0x0001e80000100800 */
[----:B------:R-:W-:-:S05]  /*f610*/  IMAD.X R9, R209, 0x1, R13, P1 ;  /* 0x00000001d1097824 */ /* 0x000fca00008e060d */
[----:B------:R1:W2:Y:S04]  /*f620*/  @!P0 LDG.E.U8 R194, desc[UR24][R8.64] ;  /* 0x0000001808c28981 */ /* 0x0002a8000c1e1100 */
[----:B0-----:R-:W2:Y:S01]  /*f630*/  LDL.LU R7, [R1+0x440] ;  /* 0x0004400001077983 */ /* 0x001ea20000300800 */
[----:B-1----:R-:W-:-:S03]  /*f640*/  IADD3 R8, P1, R4, R41, RZ ;  /* 0x0000002904087210 */ /* 0x002fc60007f3e0ff */
[----:B------:R0:W-:Y:S02]  /*f650*/  STL [R1+0x6c8], R13 ;  /* 0x0006c80d01007387 */ /* 0x0001e40000100800 */
[----:B------:R-:W-:Y:S02]  /*f660*/  IMAD.X R9, R209, 0x1, R11, P1 ;  /* 0x00000001d1097824 */ /* 0x000fe400008e060b */
[----:B------:R-:W2:Y:S04]  /*f670*/  LDL R41, [R1+0x400] ;  /* 0x0004000001297983 */ /* 0x000ea80000100800 */
[----:B------:R4:W2:Y:S04]  /*f680*/  @!P0 LDG.E.U8 R193, desc[UR24][R8.64] ;  /* 0x0000001808c18981 */ /* 0x0008a8000c1e1100 */
[----:B0-----:R-:W2:Y:S04]  /*f690*/  LDL.LU R13, [R1+0x3fc] ;  /* 0x0003fc00010d7983 */ /* 0x001ea80000300800 */
[----:B------:R-:W2:Y:S04]  /*f6a0*/  LDL.LU R10, [R1+0x40c] ;  /* 0x00040c00010a7983 */ /* 0x000ea80000300800 */
[----:B------:R-:W2:Y:S04]  /*f6b0*/  LDL.LU R12, [R1+0x41c] ;  /* 0x00041c00010c7983 */ /* 0x000ea80000300800 */
[----:B------:R-:W-:Y:S01]  /*f6c0*/  STL [R1+0x6cc], R11 ;  /* 0x0006cc0b01007387 */ /* 0x000fe20000100800 */
[----:B----4-:R-:W-:-:S03]  /*f6d0*/  IADD3 R8, P1, R4, R3, RZ ;  /* 0x0000000304087210 */ /* 0x010fc60007f3e0ff */
[----:B------:R0:W-:Y:S04]  /*f6e0*/  STL [R1+0x6d0], R3 ;  /* 0x0006d00301007387 */ /* 0x0001e80000100800 */
[----:B0-----:R-:W4:Y:S01]  /*f6f0*/  LDL.LU R3, [R1+0x420] ;  /* 0x0004200001037983 */ /* 0x001f220000300800 */
[----:B---3--:R-:W-:-:S03]  /*f700*/  IMAD.X R9, R209, 0x1, R6, P1 ;  /* 0x00000001d1097824 */ /* 0x008fc600008e0606 */
        /* <DEDUP_REMOVED lines=12> */
[----:B0-----:R-:W3:Y:S01]  /*f7d0*/  LDL.LU R7, [R1+0x410] ;  /* 0x0004100001077983 */ /* 0x001ee20000300800 */
        /* <DEDUP_REMOVED lines=25> */
[----:B0-----:R-:W3:Y:S01]  /*f970*/  LDL.LU R7, [R1+0x3e0] ;  /* 0x0003e00001077983 */ /* 0x001ee20000300800 */
        /* <DEDUP_REMOVED lines=12> */
[----:B--2---:R-:W-:-:S03]  /*fa40*/  IMAD.X R9, R209, 0x1, R11, P1 ;  /* 0x00000001d1097824 */ /* 0x004fc600008e060b */
        /* <DEDUP_REMOVED lines=51> */
[----:B------:R-:W-:Y:S01]  /*fd80*/  PRMT R176, RZ, 0x7610, R176 ;  /* 0x00007610ffb07816 */ /* 0x000fe200000000b0 */
[----:B---3--:R-:W-:Y:S02]  /*fd90*/  IMAD.X R9, R209, 0x1, R13, P1 ;  /* 0x00000001d1097824 */ /* 0x008fe400008e060d */
[----:B------:R-:W-:Y:S04]  /*fda0*/  STL [R1+0x724], R13 ;  /* 0x0007240d01007387 */ /* 0x000fe80000100800 */
[----:B------:R2:W3:Y:S04]  /*fdb0*/  @!P0 LDG.E.U8 R176, desc[UR24][R8.64] ;  /* 0x0000001808b08981 */ /* 0x0004e8000c1e1100 */
[----:B------:R0:W-:Y:S02]  /*fdc0*/  STS.U8 [R0+UR16+0x200], R175 ;  /* 0x000200af00007988 */ /* 0x0001e40008000010 */
[----:B0-----:R-:W-:-:S02]  /*fdd0*/  PRMT R175, RZ, 0x7610, R175 ;  /* 0x00007610ffaf7816 */ /* 0x001fc400000000af */
[----:B------:R-:W-:Y:S02]  /*fde0*/  PRMT R174, RZ, 0x7610, R174 ;  /* 0x00007610ffae7816 */ /* 0x000fe400000000ae */
        /* <DEDUP_REMOVED lines=18> */
[----:B------:R0:W-:Y:S04]  /*ff10*/  STS.U8 [R0+UR16], R173 ;  /* 0x000000ad00007988 */ /* 0x0001e80008000010 */
[----:B------:R-:W-:Y:S01]  /*ff20*/  STL [R1+0x738], R5 ;  /* 0x0007380501007387 */ /* 0x000fe20000100800 */
[----:B0-----:R-:W-:-:S06]  /*ff30*/  PRMT R173, RZ, 0x7610, R173 ;  /* 0x00007610ffad7816 */ /* 0x001fcc00000000ad */
[----:B------:R3:W2:Y:S01]  /*ff40*/  @!P0 LDG.E.U8 R173, desc[UR24][R8.64] ;  /* 0x0000001808ad8981 */ /* 0x0006a2000c1e1100 */
[----:B------:R-:W-:-:S03]  /*ff50*/  PRMT R172, RZ, 0x7610, R172 ;  /* 0x00007610ffac7816 */ /* 0x000fc600000000ac */
[----:B------:R0:W-:Y:S02]  /*ff60*/  STS.U8 [R0+UR16+0x7600], R171 ;  /* 0x007600ab00007988 */ /* 0x0001e40008000010 */
[----:B0-----:R-:W-:Y:S02]  /*ff70*/  PRMT R171, RZ, 0x7610, R171 ;  /* 0x00007610ffab7816 */ /* 0x001fe400000000ab */
        /* <DEDUP_REMOVED lines=8> */
[----:B------:R-:W3:Y:S04]  /*10000*/  LDL.LU R41, [R1+0x2f0] ;  /* 0x0002f00001297983 */ /* 0x000ee80000300800 */
        /* <DEDUP_REMOVED lines=9> */
[----:B------:R0:W-:Y:S02]  /*100a0*/  STS.U8 [R0+UR16+0x7400], R170 ;  /* 0x007400aa00007988 */ /* 0x0001e40008000010 */
[----:B0-----:R-:W-:Y:S02]  /*100b0*/  PRMT R170, RZ, 0x7610, R170 ;  /* 0x00007610ffaa7816 */ /* 0x001fe400000000aa */
[----:B------:R0:W-:Y:S04]  /*100c0*/  STS.U8 [R0+UR16+0x7200], R169 ;  /* 0x007200a900007988 */ /* 0x0001e80008000010 */
[----:B------:R3:W2:Y:S04]  /*100d0*/  @!P0 LDG.E.U8 R170, desc[UR24][R8.64] ;  /* 0x0000001808aa8981 */ /* 0x0006a8000c1e1100 */
[----:B------:R-:W-:Y:S01]  /*100e0*/  STL [R1+0x74c], R10 ;  /* 0x00074c0a01007387 */ /* 0x000fe20000100800 */
[----:B0-----:R-:W-:-:S03]  /*100f0*/  PRMT R169, RZ, 0x7610, R169 ;  /* 0x00007610ffa97816 */ /* 0x001fc600000000a9 */
[----:B------:R0:W-:Y:S04]  /*10100*/  STS.U8 [R0+UR16+0x7000], R168 ;  /* 0x007000a800007988 */ /* 0x0001e80008000010 */
[----:B------:R-:W-:Y:S04]  /*10110*/  STS.U8 [R0+UR16+0x3c00], R167 ;  /* 0x003c00a700007988 */ /* 0x000fe80008000010 */
[----:B------:R-:W-:Y:S01]  /*10120*/  STS.U8 [R0+UR16+0x3e00], R166 ;  /* 0x003e00a600007988 */ /* 0x000fe20008000010 */
[----:B0-----:R-:W-:-:S03]  /*10130*/  PRMT R168, RZ, 0x7610, R168 ;  /* 0x00007610ffa87816 */ /* 0x001fc600000000a8 */
        /* <DEDUP_REMOVED lines=29> */
[----:B------:R-:W-:Y:S02]  /*10310*/  STL [R1+0x750], R7 ;  /* 0x0007500701007387 */ /* 0x000fe40000100800 */
[----:B------:R-:W-:Y:S02]  /*10320*/  IMAD.X R9, R209, 0x1, R13, P1 ;  /* 0x00000001d1097824 */ /* 0x000fe400008e060d */
[----:B------:R0:W-:Y:S04]  /*10330*/  STL [R1+0x754], R13 ;  /* 0x0007540d01007387 */ /* 0x0001e80000100800 */
[----:B------:R1:W3:Y:S04]  /*10340*/  @!P0 LDG.E.U8 R169, desc[UR24][R8.64] ;  /* 0x0000001808a98981 */ /* 0x0002e8000c1e1100 */
[----:B0-----:R-:W2:Y:S01]  /*10350*/  LDL.LU R13, [R1+0x2e0] ;  /* 0x0002e000010d7983 */ /* 0x001ea20000300800 */
[----:B-1----:R-:W-:-:S03]  /*10360*/  IADD3 R8, P1, R4, R26, RZ ;  /* 0x0000001a04087210 */ /* 0x002fc60007f3e0ff */
[----:B------:R-:W3:Y:S04]  /*10370*/  LDL.LU R7, [R1+0x2ac] ;  /* 0x0002ac0001077983 */ /* 0x000ee80000300800 */
[----:B------:R-:W3:Y:S01]  /*10380*/  LDL.LU R10, [R1+0x2bc] ;  /* 0x0002bc00010a7983 */ /* 0x000ee20000300800 */
[----:B------:R-:W-:-:S03]  /*10390*/  IMAD.X R9, R209, 0x1, R11, P1 ;  /* 0x00000001d1097824 */ /* 0x000fc600008e060b */
[----:B------:R-:W3:Y:S04]  /*103a0*/  LDL.LU R12, [R1+0x2cc] ;  /* 0x0002cc00010c7983 */ /* 0x000ee80000300800 */
[----:B------:R0:W-:Y:S04]  /*103b0*/  STL [R1+0x758], R11 ;  /* 0x0007580b01007387 */ /* 0x0001e80000100800 */
[----:B------:R4:W3:Y:S04]  /*103c0*/  @!P0 LDG.E.U8 R168, desc[UR24][R8.64] ;  /* 0x0000001808a88981 */ /* 0x0008e8000c1e1100 */
[----:B0-----:R-:W3:Y:S04]  /*103d0*/  LDL.LU R11, [R1+0x29c] ;  /* 0x00029c00010b7983 */ /* 0x001ee80000300800 */
[----:B------:R0:W-:Y:S01]  /*103e0*/  STL [R1+0x75c], R0 ;  /* 0x00075c0001007387 */ /* 0x0001e20000100800 */
[----:B----4-:R-:W-:-:S03]  /*103f0*/  IADD3 R8, P1, R4, R3, RZ ;  /* 0x0000000304087210 */ /* 0x010fc60007f3e0ff */
[----:B0-----:R-:W4:Y:S02]  /*10400*/  LDL.LU R0, [R1+0x2d0] ;  /* 0x0002d00001007983 */ /* 0x001f240000300800 */
[----:B------:R-:W-:Y:S02]  /*10410*/  IMAD.X R9, R209, 0x1, R6, P1 ;  /* 0x00000001d1097824 */ /* 0x000fe400008e0606 */
[----:B------:R0:W-:Y:S04]  /*10420*/  STL [R1+0x760], R3 ;  /* 0x0007600301007387 */ /* 0x0001e80000100800 */
[----:B0-----:R-:W3:Y:S04]  /*10430*/  LDL.LU R3, [R1+0x28c] ;  /* 0x00028c0001037983 */ /* 0x001ee80000300800 */
[----:B------:R0:W-:Y:S04]  /*10440*/  STL [R1+0x764], R6 ;  /* 0x0007640601007387 */ /* 0x0001e80000100800 */
[----:B------:R-:W3:Y:S04]  /*10450*/  LDL R26, [R1+0x2b0] ;  /* 0x0002b000011a7983 */ /* 0x000ee80000100800 */
[----:B0-----:R-:W3:Y:S01]  /*10460*/  LDL.LU R6, [R1+0x2c0] ;  /* 0x0002c00001067983 */ /* 0x001ee20000300800 */
[----:B------:R-:W-:-:S06]  /*10470*/  PRMT R167, RZ, 0x7610, R167 ;  /* 0x00007610ffa77816 */ /* 0x000fcc00000000a7 */
[----:B------:R0:W3:Y:S01]  /*10480*/  @!P0 LDG.E.U8 R167, desc[UR24][R8.64] ;  /* 0x0000001808a78981 */ /* 0x0000e2000c1e1100 */
[----:B------:R-:W-:Y:S02]  /*10490*/  PRMT R166, RZ, 0x7610, R166 ;  /* 0x00007610ffa67816 */ /* 0x000fe400000000a6 */
[----:B0-----:R-:W-:-:S05]  /*104a0*/  IADD3 R8, P1, R4, R41, RZ ;  /* 0x0000002904087210 */ /* 0x001fca0007f3e0ff */
[----:B------:R-:W-:-:S05]  /*104b0*/  IMAD.X R9, R209, 0x1, R5, P1 ;  /* 0x00000001d1097824 */ /* 0x000fca00008e0605 */
[----:B------:R2:W3:Y:S01]  /*104c0*/  @!P0 LDG.E.U8 R166, desc[UR24][R8.64] ;  /* 0x0000001808a68981 */ /* 0x0004e2000c1e1100 */
[----:B------:R-:W-:-:S03]  /*104d0*/  PRMT R165, RZ, 0x7610, R165 ;  /* 0x00007610ffa57816 */ /* 0x000fc600000000a5 */
[----:B------:R0:W-:Y:S01]  /*104e0*/  STL [R1+0x768], R5 ;  /* 0x0007680501007387 */ /* 0x0001e20000100800 */
[----:B------:R-:W-:-:S03]  /*104f0*/  PRMT R164, RZ, 0x7610, R164 ;  /* 0x00007610ffa47816 */ /* 0x000fc600000000a4 */
[----:B0-----:R-:W3:Y:S01]  /*10500*/  LDL.LU R5, [R1+0x27c] ;  /* 0x00027c0001057983 */ /* 0x001ee20000300800 */
[----:B------:R-:W-:Y:S02]  /*10510*/  PRMT R163, RZ, 0x7610, R163 ;  /* 0x00007610ffa37816 */ /* 0x000fe400000000a3 */
[----:B--2---:R-:W-:-:S05]  /*10520*/  IADD3 R8, P1, R4, R13, RZ ;  /* 0x0000000d04087210 */ /* 0x004fca0007f3e0ff */
[----:B------:R-:W-:Y:S01]  /*10530*/  IMAD.X R9, R209, 0x1, R2, P1 ;  /* 0x00000001d1097824 */ /* 0x000fe200008e0602 */
[----:B------:R-:W-:Y:S04]  /*10540*/  STL [R1+0x76c], R13 ;  /* 0x00076c0d01007387 */ /* 0x000fe80000100800 */
[----:B------:R4:W2:Y:S04]  /*10550*/  @!P0 LDG.E.U8 R165, desc[UR24][R8.64] ;  /* 0x0000001808a58981 */ /* 0x0008a8000c1e1100 */
[----:B------:R0:W-:Y:S04]  /*10560*/  STL [R1+0x770], R2 ;  /* 0x0007700201007387 */ /* 0x0001e80000100800 */
[----:B0-----:R-:W2:Y:S01]  /*10570*/  LDL.LU R2, [R1+0x2a0] ;  /* 0x0002a00001027983 */ /* 0x001ea20000300800 */
[----:B----4-:R-:W-:-:S05]  /*10580*/  IADD3 R8, P1, R4, R0, RZ ;  /* 0x0000000004087210 */ /* 0x010fca0007f3e0ff */
[----:B---3--:R-:W-:Y:S01]  /*10590*/  IMAD.X R9, R209, 0x1, R12, P1 ;  /* 0x00000001d1097824 */ /* 0x008fe200008e060c */
[----:B------:R-:W-:Y:S04]  /*105a0*/  STL [R1+0x774], R0 ;  /* 0x0007740001007387 */ /* 0x000fe80000100800 */
[----:B------:R0:W3:Y:S04]  /*105b0*/  @!P0 LDG.E.U8 R164, desc[UR24][R8.64] ;  /* 0x0000001808a48981 */ /* 0x0000e8000c1e1100 */
[----:B------:R1:W-:Y:S04]  /*105c0*/  STL [R1+0x778], R12 ;  /* 0x0007780c01007387 */ /* 0x0003e80000100800 */
[----:B-1----:R-:W4:Y:S01]  /*105d0*/  LDL.LU R12, [R1+0x290] ;  /* 0x00029000010c7983 */ /* 0x002f220000300800 */
[----:B0-----:R-:W-:-:S05]  /*105e0*/  IADD3 R8, P1, R4, R6, RZ ;  /* 0x0000000604087210 */ /* 0x001fca0007f3e0ff */
[----:B------:R-:W-:Y:S01]  /*105f0*/  IMAD.X R9, R209, 0x1, R10, P1 ;  /* 0x00000001d1097824 */ /* 0x000fe200008e060a */
[----:B------:R-:W-:Y:S04]  /*10600*/  STL [R1+0x77c], R6 ;  /* 0x00077c0601007387 */ /* 0x000fe80000100800 */
[----:B------:R0:W3:Y:S04]  /*10610*/  @!P0 LDG.E.U8 R163, desc[UR24][R8.64] ;  /* 0x0000001808a38981 */ /* 0x0000e8000c1e1100 */
[----:B------:R1:W-:Y:S01]  /*10620*/  STL [R1+0x780], R10 ;  /* 0x0007800a01007387 */ /* 0x0003e20000100800 */
[----:B0-----:R-:W-:-:S03]  /*10630*/  IADD3 R8, P1, R4, R26, RZ ;  /* 0x0000001a04087210 */ /* 0x001fc60007f3e0ff */
[----:B------:R-:W3:Y:S04]  /*10640*/  LDL R26, [R1+0x270] ;  /* 0x00027000011a7983 */ /* 0x000ee80000100800 */
[----:B------:R-:W3:Y:S04]  /*10650*/  LDL.LU R45, [R1+0x230] ;  /* 0x00023000012d7983 */ /* 0x000ee80000300800 */
[----:B-1----:R-:W3:Y:S01]  /*10660*/  LDL.LU R10, [R1+0x280] ;  /* 0x00028000010a7983 */ /* 0x002ee20000300800 */
[----:B------:R-:W-:Y:S01]  /*10670*/  PRMT R162, RZ, 0x7610, R162 ;  /* 0x00007610ffa27816 */ /* 0x000fe200000000a2 */
[----:B------:R-:W-:Y:S01]  /*10680*/  IMAD.X R9, R209, 0x1, R7, P1 ;  /* 0x00000001d1097824 */ /* 0x000fe200008e0607 */
[----:B------:R-:W-:Y:S01]  /*10690*/  PRMT R161, RZ, 0x7610, R161 ;  /* 0x00007610ffa17816 */ /* 0x000fe200000000a1 */
[----:B------:R-:W3:Y:S04]  /*106a0*/  LDL.LU R6, [R1+0x24c] ;  /* 0x00024c0001067983 */ /* 0x000ee80000300800 */
[----:B------:R2:W3:Y:S04]  /*106b0*/  @!P0 LDG.E.U8 R162, desc[UR24][R8.64] ;  /* 0x0000001808a28981 */ /* 0x0004e8000c1e1100 */
[----:B------:R-:W3:Y:S04]  /*106c0*/  LDL.LU R0, [R1+0x25c] ;  /* 0x00025c0001007983 */ /* 0x000ee80000300800 */
[----:B------:R-:W3:Y:S04]  /*106d0*/  LDL.LU R13, [R1+0x26c] ;  /* 0x00026c00010d7983 */ /* 0x000ee80000300800 */
        /* <DEDUP_REMOVED lines=11> */
[----:B------:R-:W-:Y:S01]  /*10790*/  IMAD.X R9, R209, 0x1, R3, P1 ;  /* 0x00000001d1097824 */ /* 0x000fe200008e0603 */
[----:B------:R-:W-:Y:S04]  /*107a0*/  STL [R1+0x790], R12 ;  /* 0x0007900c01007387 */ /* 0x000fe80000100800 */
[----:B------:R3:W4:Y:S04]  /*107b0*/  @!P0 LDG.E.U8 R160, desc[UR24][R8.64] ;  /* 0x0000001808a08981 */ /* 0x000728000c1e1100 */
[----:B------:R0:W-:Y:S04]  /*107c0*/  STL [R1+0x794], R3 ;  /* 0x0007940301007387 */ /* 0x0001e80000100800 */
[----:B0-----:R-:W4:Y:S01]  /*107d0*/  LDL.LU R3, [R1+0x250] ;  /* 0x0002500001037983 */ /* 0x001f220000300800 */
[----:B---3--:R-:W-:-:S03]  /*107e0*/  IADD3 R8, P1, R4, R10, RZ ;  /* 0x0000000a04087210 */ /* 0x008fc60007f3e0ff */
[----:B------:R-:W-:Y:S02]  /*107f0*/  STL [R1+0x798], R10 ;  /* 0x0007980a01007387 */ /* 0x000fe40000100800 */
[----:B------:R-:W-:Y:S02]  /*10800*/  IMAD.X R9, R209, 0x1, R5, P1 ;  /* 0x00000001d1097824 */ /* 0x000fe400008e0605 */
[----:B------:R0:W-:Y:S04]  /*10810*/  STL [R1+0x79c], R5 ;  /* 0x00079c0501007387 */ /* 0x0001e80000100800 */
[----:B------:R1:W3:Y:S04]  /*10820*/  @!P0 LDG.E.U8 R159, desc[UR24][R8.64] ;  /* 0x00000018089f8981 */ /* 0x0002e8000c1e1100 */
[----:B------:R-:W3:Y:S01]  /*10830*/  LDL.LU R50, [R1+0x210] ;  /* 0x0002100001327983 */ /* 0x000ee20000300800 */
[----:B-1----:R-:W-:-:S03]  /*10840*/  IADD3 R8, P1, R4, R26, RZ ;  /* 0x0000001a04087210 */ /* 0x002fc60007f3e0ff */
[----:B------:R-:W3:Y:S04]  /*10850*/  LDL.LU R26, [R1+0x220] ;  /* 0x00022000011a7983 */ /* 0x000ee80000300800 */
[----:B------:R-:W3:Y:S04]  /*10860*/  LDL.LU R212, [R1+0x200] ;  /* 0x0002000001d47983 */ /* 0x000ee80000300800 */
[----:B0-----:R-:W3:Y:S04]  /*10870*/  LDL.LU R5, [R1+0x240] ;  /* 0x0002400001057983 */ /* 0x001ee80000300800 */
[----:B------:R-:W3:Y:S04]  /*10880*/  LDL.LU R10, [R1+0x20c] ;  /* 0x00020c00010a7983 */ /* 0x000ee80000300800 */
[----:B------:R-:W3:Y:S04]  /*10890*/  LDL.LU R12, [R1+0x21c] ;  /* 0x00021c00010c7983 */ /* 0x000ee80000300800 */
[----:B------:R-:W3:Y:S01]  /*108a0*/  LDL.LU R2, [R1+0x22c] ;  /* 0x00022c0001027983 */ /* 0x000ee20000300800 */
[----:B------:R-:W-:Y:S01]  /*108b0*/  PRMT R158, RZ, 0x7610, R158 ;  /* 0x00007610ff9e7816 */ /* 0x000fe2000000009e */
[----:B------:R-:W-:-:S05]  /*108c0*/  IMAD.X R9, R209, 0x1, R13, P1 ;  /* 0x00000001d1097824 */ /* 0x000fca00008e060d */
[----:B------:R2:W3:Y:S01]  /*108d0*/  @!P0 LDG.E.U8 R158, desc[UR24][R8.64] ;  /* 0x00000018089e8981 */ /* 0x0004e2000c1e1100 */
[----:B------:R-:W-:Y:S02]  /*108e0*/  PRMT R157, RZ, 0x7610, R157 ;  /* 0x00007610ff9d7816 */ /* 0x000fe4000000009d */
[----:B------:R-:W-:Y:S02]  /*108f0*/  PRMT R156, RZ, 0x7610, R156 ;  /* 0x00007610ff9c7816 */ /* 0x000fe4000000009c */
[----:B------:R-:W-:Y:S02]  /*10900*/  PRMT R155, RZ, 0x7610, R155 ;  /* 0x00007610ff9b7816 */ /* 0x000fe4000000009b */
[----:B------:R-:W-:Y:S02]  /*10910*/  PRMT R154, RZ, 0x7610, R154 ;  /* 0x00007610ff9a7816 */ /* 0x000fe4000000009a */
[----:B------:R-:W-:Y:S02]  /*10920*/  PRMT R153, RZ, 0x7610, R153 ;  /* 0x00007610ff997816 */ /* 0x000fe40000000099 */
[----:B------:R-:W-:-:S02]  /*10930*/  PRMT R152, RZ, 0x7610, R152 ;  /* 0x00007610ff987816 */ /* 0x000fc40000000098 */
        /* <DEDUP_REMOVED lines=10> */
[----:B--2---:R-:W-:-:S05]  /*109e0*/  IADD3 R8, P1, R4, R11, RZ ;  /* 0x0000000b04087210 */ /* 0x004fca0007f3e0ff */
[----:B------:R-:W-:-:S05]  /*109f0*/  IMAD.X R9, R209, 0x1, R0, P1 ;  /* 0x00000001d1097824 */ /* 0x000fca00008e0600 */
[----:B------:R4:W2:Y:S02]  /*10a00*/  @!P0 LDG.E.U8 R157, desc[UR24][R8.64] ;  /* 0x00000018089d8981 */ /* 0x0008a4000c1e1100 */
[----:B----4-:R-:W-:-:S05]  /*10a10*/  IADD3 R8, P1, R4, R3, RZ ;  /* 0x0000000304087210 */ /* 0x010fca0007f3e0ff */
[----:B------:R-:W-:-:S05]  /*10a20*/  IMAD.X R9, R209, 0x1, R6, P1 ;  /* 0x00000001d1097824 */ /* 0x000fca00008e0606 */
[----:B------:R3:W4:Y:S02]  /*10a30*/  @!P0 LDG.E.U8 R156, desc[UR24][R8.64] ;  /* 0x00000018089c8981 */ /* 0x000724000c1e1100 */
[----:B---3--:R-:W-:-:S05]  /*10a40*/  IADD3 R8, P1, R4, R5, RZ ;  /* 0x0000000504087210 */ /* 0x008fca0007f3e0ff */
[----:B------:R-:W-:-:S05]  /*10a50*/  IMAD.X R9, R209, 0x1, R7, P1 ;  /* 0x00000001d1097824 */ /* 0x000fca00008e0607 */
[----:B------:R0:W3:Y:S02]  /*10a60*/  @!P0 LDG.E.U8 R155, desc[UR24][R8.64] ;  /* 0x00000018089b8981 */ /* 0x0000e4000c1e1100 */
[----:B0-----:R-:W-:-:S05]  /*10a70*/  IADD3 R8, P1, R4, R45, RZ ;  /* 0x0000002d04087210 */ /* 0x001fca0007f3e0ff */
        /* <DEDUP_REMOVED lines=37> */
[----:B------:R0:W3:Y:S01]  /*10cd0*/  @!P0 LDG.E.U8 R14, desc[UR24][R8.64] ;  /* 0x00000018080e8981 */ /* 0x0000e2000c1e1100 */
[----:B------:R-:W-:-:S04]  /*10ce0*/  LOP3.LUT P2, RZ, R151, 0x80, RZ, 0xc0, !PT ;  /* 0x0000008097ff7812 */ /* 0x000fc8000784c0ff */
[----:B------:R-:W-:-:S04]  /*10cf0*/  SEL R54, RZ, 0x90, !P2 ;  /* 0x00000090ff367807 */ /* 0x000fc80005000000 */
[----:B------:R-:W-:-:S04]  /*10d00*/  LOP3.LUT R54, R54, 0x7f, R151, 0x78, !PT ;  /* 0x0000007f36367812 */ /* 0x000fc800078e7897 */
[----:B------:R-:W-:-:S05]  /*10d10*/  LOP3.LUT R54, R54, 0x20, RZ, 0x3c, !PT ;  /* 0x0000002036367812 */ /* 0x000fca00078e3cff */
        /* <DEDUP_REMOVED lines=9> */
[----:B------:R1:W-:Y:S04]  /*10db0*/  STS.U8 [R54+UR16+0x1300], R199 ;  /* 0x001300c736007988 */ /* 0x0003e80008000010 */
        /* <DEDUP_REMOVED lines=35> */
[----:B-1----:R-:W-:-:S03]  /*10ff0*/  IMAD.MOV.U32 R199, RZ, RZ, R25 ;  /* 0x000000ffffc77224 */ /* 0x002fc600078e0019 */
[----:B------:R-:W-:Y:S01]  /*11000*/  STS.U8 [R54+UR16+0x5900], R160 ;  /* 0x005900a036007988 */ /* 0x000fe20008000010 */
[----:B--2---:R-:W-:-:S03]  /*11010*/  IMAD.MOV.U32 R185, RZ, RZ, R24 ;  /* 0x000000ffffb97224 */ /* 0x004fc600078e0018 */
[----:B------:R-:W-:Y:S01]  /*11020*/  STS.U8 [R54+UR16+0x5b00], R159 ;  /* 0x005b009f36007988 */ /* 0x000fe20008000010 */
[----:B------:R-:W-:-:S03]  /*11030*/  IMAD.MOV.U32 R195, RZ, RZ, R27 ;  /* 0x000000ffffc37224 */ /* 0x000fc600078e001b */
[----:B------:R-:W-:Y:S01]  /*11040*/  STS.U8 [R54+UR16+0x5d00], R158 ;  /* 0x005d009e36007988 */ /* 0x000fe20008000010 */
[----:B------:R-:W-:-:S03]  /*11050*/  IMAD.MOV.U32 R186, RZ, RZ, R26 ;  /* 0x000000ffffba7224 */ /* 0x000fc600078e001a */
[----:B------:R-:W-:Y:S01]  /*11060*/  STS.U8 [R54+UR16+0x5f00], R157 ;  /* 0x005f009d36007988 */ /* 0x000fe20008000010 */
[----:B------:R-:W-:Y:S02]  /*11070*/  IMAD.MOV.U32 R177, RZ, RZ, R29 ;  /* 0x000000ffffb17224 */ /* 0x000fe400078e001d */
[----:B------:R-:W-:Y:S01]  /*11080*/  IMAD.MOV.U32 R194, RZ, RZ, R28 ;  /* 0x000000ffffc27224 */ /* 0x000fe200078e001c */
[----:B----4-:R-:W-:Y:S01]  /*11090*/  STS.U8 [R54+UR16+0x6100], R156 ;  /* 0x0061009c36007988 */ /* 0x010fe20008000010 */
[----:B------:R-:W-:-:S03]  /*110a0*/  IMAD.MOV.U32 R180, RZ, RZ, R31 ;  /* 0x000000ffffb47224 */ /* 0x000fc600078e001f */
[----:B------:R-:W2:Y:S01]  /*110b0*/  LDL.LU.64 R24, [R1] ;  /* 0x0000000001187983 */ /* 0x000ea20000300a00 */
[----:B------:R-:W-:-:S03]  /*110c0*/  IMAD.MOV.U32 R178, RZ, RZ, R30 ;  /* 0x000000ffffb27224 */ /* 0x000fc600078e001e */
[----:B---3--:R-:W-:Y:S01]  /*110d0*/  STS.U8 [R54+UR16+0x6300], R155 ;  /* 0x0063009b36007988 */ /* 0x008fe20008000010 */
[----:B------:R-:W-:-:S03]  /*110e0*/  IMAD.MOV.U32 R208, RZ, RZ, R33 ;  /* 0x000000ffffd07224 */ /* 0x000fc600078e0021 */
[----:B------:R-:W2:Y:S01]  /*110f0*/  LDL.LU.64 R26, [R1+0x8] ;  /* 0x00000800011a7983 */ /* 0x000ea20000300a00 */
[----:B------:R-:W-:-:S03]  /*11100*/  IMAD.MOV.U32 R181, RZ, RZ, R32 ;  /* 0x000000ffffb57224 */ /* 0x000fc600078e0020 */
[----:B------:R-:W-:Y:S01]  /*11110*/  STS.U8 [R54+UR16+0x6500], R154 ;  /* 0x0065009a36007988 */ /* 0x000fe20008000010 */
        /* <DEDUP_REMOVED lines=34> */
[----:B0-----:R-:W-:-:S03]  /*11340*/  IMAD.MOV.U32 R184, RZ, RZ, R50 ;  /* 0x000000ffffb87224 */ /* 0x001fc600078e0032 */
[----:B------:R-:W-:Y:S01]  /*11350*/  STS.U8 [R54+UR16+0x7700], R17 ;  /* 0x0077001136007988 */ /* 0x000fe20008000010 */
[----:B------:R-:W-:-:S03]  /*11360*/  IMAD.MOV.U32 R196, RZ, RZ, R53 ;  /* 0x000000ffffc47224 */ /* 0x000fc600078e0035 */
[----:B------:R-:W2:Y:S01]  /*11370*/  LDL.LU.64 R46, [R1+0x58] ;  /* 0x00005800012e7983 */ /* 0x000ea20000300a00 */
[----:B------:R-:W-:-:S03]  /*11380*/  IMAD.MOV.U32 R9, RZ, RZ, R52 ;  /* 0x000000ffff097224 */ /* 0x000fc600078e0034 */
[----:B------:R-:W-:Y:S04]  /*11390*/  STS.U8 [R54+UR16+0x7900], R16 ;  /* 0x0079001036007988 */ /* 0x000fe80008000010 */
[----:B------:R-:W2:Y:S04]  /*113a0*/  LDL.LU.64 R48, [R1+0x60] ;  /* 0x0000600001307983 */ /* 0x000ea80000300a00 */
[----:B------:R-:W-:Y:S04]  /*113b0*/  STS.U8 [R54+UR16+0x7b00], R15 ;  /* 0x007b000f36007988 */ /* 0x000fe80008000010 */
[----:B------:R-:W2:Y:S04]  /*113c0*/  LDL.LU.64 R50, [R1+0x68] ;  /* 0x0000680001327983 */ /* 0x000ea80000300a00 */
[----:B------:R0:W-:Y:S04]  /*113d0*/  STS.U8 [R54+UR16+0x7d00], R14 ;  /* 0x007d000e36007988 */ /* 0x0001e80008000010 */
[----:B------:R-:W2:Y:S01]  /*113e0*/  LDL.LU.64 R52, [R1+0x70] ;  /* 0x0000700001347983 */ /* 0x000ea20000300a00 */
[----:B------:R1:W-:Y:S06]  /*113f0*/  MEMBAR.ALL.CTA ;  /* 0x0000000000007992 */ /* 0x0003ec0000008000 */
[----:B-1----:R-:W1:Y:S04]  /*11400*/  FENCE.VIEW.ASYNC.S ;  /* 0x00000000000073c6 */ /* 0x002e680000000000 */
[----:B0-----:R-:W2:Y:S04]  /*11410*/  LDL.LU.64 R54, [R1+0x78] ;  /* 0x0000780001367983 */ /* 0x001ea80000300a00 */
[----:B------:R-:W2:Y:S04]  /*11420*/  LDL.LU.64 R56, [R1+0x80] ;  /* 0x0000800001387983 */ /* 0x000ea80000300a00 */
        /* <DEDUP_REMOVED lines=46> */
[----:B------:R-:W2:Y:S01]  /*11710*/  LDL.LU.64 R150, [R1+0x1f8] ;  /* 0x0001f80001967983 */ /* 0x000ea20000300a00 */
[----:B-1----:R-:W-:Y:S01]  /*11720*/  BAR.SYNC.DEFER_BLOCKING 0x0 ;  /* 0x0000000000007b1d */ /* 0x002fe20000010000 */
[----:B------:R-:W-:-:S04]  /*11730*/  USHF.L.U32 UR4, UR19, 0x6, URZ ;  /* 0x0000000613047899 */ /* 0x000fc8000800063f */
[----:B------:R-:W-:-:S04]  /*11740*/  ULOP3.LUT UR4, UR4, 0x100, URZ, 0xc0, !UPT ;  /* 0x0000010004047892 */ /* 0x000fc8000f8ec03f */
[----:B------:R-:W-:-:S04]  /*11750*/  ULEA.HI UR4, UR26, UR4, URZ, 0x1c ;  /* 0x000000041a047291 */ /* 0x000fc8000f8fe03f */
[----:B------:R-:W-:Y:S01]  /*11760*/  ULOP3.LUT UR4, UR4, 0x3fff, URZ, 0xc0, !UPT ;  /* 0x00003fff04047892 */ /* 0x000fe2000f8ec03f */
[----:B------:R-:W-:Y:S01]  /*11770*/  UMOV UR22, UR18 ;  /* 0x0000001200167c82 */ /* 0x000fe20008000000 */
[----:B------:R-:W-:Y:S01]  /*11780*/  UMOV UR23, 0x80000020 ;  /* 0x8000002000177882 */ /* 0x000fe20000000000 */
[----:B------:R-:W-:-:S04]  /*11790*/  UMOV UR21, 0x80000020 ;  /* 0x8000002000157882 */ /* 0x000fc80000000000 */
[----:B------:R-:W-:Y:S01]  /*117a0*/  UMOV UR20, UR4 ;  /* 0x0000000400147c82 */ /* 0x000fe20008000000 */
[----:B------:R-:W-:Y:S01]  /*117b0*/  UMOV UR8, 0xfffffffe ;  /* 0xfffffffe00087882 */ /* 0x000fe20000000000 */
[----:B------:R-:W-:Y:S01]  /*117c0*/  UMOV UR9, 0x7fffffdf ;  /* 0x7fffffdf00097882 */ /* 0x000fe20000000000 */
[----:B------:R-:W-:Y:S02]  /*117d0*/  UMOV UR5, URZ ;  /* 0x0000003f00057c82 */ /* 0x000fe40008000000 */
[----:B------:R-:W-:Y:S01]  /*117e0*/  UIADD3.64 UR4, UR4, -UR8, URZ ;  /* 0x8000000804047297 */ /* 0x000fe2000fffe03f */
[----:B--2---:R-:W-:-:S06]  /*117f0*/  WARPGROUP.ARRIVE ;  /* 0x00000000000079c5 */ /* 0x004fcc0000000000 */
[----:B------:R-:W-:Y:S03]  /*11800*/  QGMMA.64x256x32.F32.E5M2.E5M2 R24, gdesc[UR20], R24, gsb0 ;  /* 0x03e00000141879f3 */ /* 0x000fe60008003818 */
[----:B------:R-:W-:Y:S02]  /*11810*/  WARPGROUP.DEPBAR.LE gsb0, 0x0 ;  /* 0x00008000000079c5 */ /* 0x000fe40000010000 */
[----:B------:R-:W-:-:S15]  /*11820*/  WARPGROUP.ARRIVE ;  /* 0x00000000000079c5 */ /* 0x000fde0000000000 */
[----:B------:R-:W-:-:S08]  /*11830*/  NOP ;  /* 0x0000000000007918 */ /* 0x000fd00000000000 */
[----:B------:R-:W-:Y:S01]  /*11840*/  QGMMA.64x256x32.F32.E5M2.E5M2 R24, gdesc[UR4], R24, gsb0 ;  /* 0x03e00000041879f3 */ /* 0x000fe20008003818 */
[----:B------:R-:W-:Y:S02]  /*11850*/  IMAD.MOV.U32 R8, RZ, RZ, R212 ;  /* 0x000000ffff087224 */ /* 0x000fe400078e00d4 */
[----:B------:R-:W-:Y:S02]  /*11860*/  WARPGROUP.DEPBAR.LE gsb0, 0x0 ;  /* 0x00008000000079c5 */ /* 0x000fe40000010000 */
[----:B------:R-:W-:Y:S04]  /*11870*/  STL.64 [R1], R24 ;  /* 0x0000001801007387 */ /* 0x000fe80000100a00 */
[----:B------:R-:W-:Y:S04]  /*11880*/  STL.64 [R1+0x8], R26 ;  /* 0x0000081a01007387 */ /* 0x000fe80000100a00 */
        /* <DEDUP_REMOVED lines=61> */
[----:B------:R0:W-:Y:S04]  /*11c60*/  STL.64 [R1+0x1f8], R150 ;  /* 0x0001f89601007387 */ /* 0x0001e80000100a00 */
        /* <DEDUP_REMOVED lines=64> */
[----:B------:R-:W3:Y:S01]  /*12070*/  LDL.LU R212, [R1+0x7ac] ;  /* 0x0007ac0001d47983 */ /* 0x000ee20000300800 */
[----:B------:R-:W-:-:S04]  /*12080*/  IADD3 R225, P0, R225, UR27, RZ ;  /* 0x0000001be1e17c10 */ /* 0x000fc8000ff1e0ff */
[----:B------:R-:W-:Y:S02]  /*12090*/  IADD3.X R224, R224, UR28, RZ, P0, !PT ;  /* 0x0000001ce0e07c10 */ /* 0x000fe400087fe4ff */
[----:B------:R-:W-:-:S04]  /*120a0*/  IADD3 R239, P0, R239, UR27, RZ ;  /* 0x0000001befef7c10 */ /* 0x000fc8000ff1e0ff */
[----:B------:R-:W-:Y:S02]  /*120b0*/  IADD3.X R238, R238, UR28, RZ, P0, !PT ;  /* 0x0000001ceeee7c10 */ /* 0x000fe400087fe4ff */
[----:B------:R-:W-:Y:S02]  /*120c0*/  IADD3 R8, P0, R8, UR27, RZ ;  /* 0x0000001b08087c10 */ /* 0x000fe4000ff1e0ff */
[----:B------:R-:W-:-:S03]  /*120d0*/  IADD3 R213, P1, R213, UR27, RZ ;  /* 0x0000001bd5d57c10 */ /* 0x000fc6000ff3e0ff */
[----:B------:R0:W-:Y:S02]  /*120e0*/  STL [R1+0x200], R8 ;  /* 0x0002000801007387 */ /* 0x0001e40000100800 */
[----:B0-----:R-:W-:Y:S02]  /*120f0*/  IMAD.MOV.U32 R8, RZ, RZ, R9 ;  /* 0x000000ffff087224 */ /* 0x001fe400078e0009 */
[----:B------:R-:W-:Y:S02]  /*12100*/  IMAD.MOV.U32 R9, RZ, RZ, R184 ;  /* 0x000000ffff097224 */ /* 0x000fe400078e00b8 */
[----:B------:R-:W-:Y:S02]  /*12110*/  IMAD.MOV.U32 R184, RZ, RZ, R185 ;  /* 0x000000ffffb87224 */ /* 0x000fe400078e00b9 */
[----:B------:R-:W-:Y:S02]  /*12120*/  IMAD.MOV.U32 R185, RZ, RZ, R186 ;  /* 0x000000ffffb97224 */ /* 0x000fe400078e00ba */
[----:B------:R-:W-:-:S02]  /*12130*/  IMAD.MOV.U32 R186, RZ, RZ, R187 ;  /* 0x000000ffffba7224 */ /* 0x000fc400078e00bb */
[----:B------:R-:W-:Y:S02]  /*12140*/  IMAD.MOV.U32 R187, RZ, RZ, R188 ;  /* 0x000000ffffbb7224 */ /* 0x000fe400078e00bc */
[----:B------:R-:W-:Y:S02]  /*12150*/  IMAD.MOV.U32 R188, RZ, RZ, R189 ;  /* 0x000000ffffbc7224 */ /* 0x000fe400078e00bd */
[----:B------:R-:W-:Y:S02]  /*12160*/  IMAD.MOV.U32 R189, RZ, RZ, R190 ;  /* 0x000000ffffbd7224 */ /* 0x000fe400078e00be */
[----:B------:R-:W-:Y:S02]  /*12170*/  IMAD.MOV.U32 R190, RZ, RZ, R191 ;  /* 0x000000ffffbe7224 */ /* 0x000fe400078e00bf */
[----:B------:R-:W-:Y:S02]  /*12180*/  IMAD.MOV.U32 R191, RZ, RZ, R192 ;  /* 0x000000ffffbf7224 */ /* 0x000fe400078e00c0 */
[----:B------:R-:W-:-:S02]  /*12190*/  IMAD.MOV.U32 R192, RZ, RZ, R193 ;  /* 0x000000ffffc07224 */ /* 0x000fc400078e00c1 */
[----:B------:R-:W-:Y:S02]  /*121a0*/  IMAD.MOV.U32 R193, RZ, RZ, R194 ;  /* 0x000000ffffc17224 */ /* 0x000fe400078e00c2 */
[----:B------:R-:W-:Y:S02]  /*121b0*/  IMAD.MOV.U32 R194, RZ, RZ, R195 ;  /* 0x000000ffffc27224 */ /* 0x000fe400078e00c3 */
[----:B------:R-:W-:Y:S02]  /*121c0*/  IMAD.MOV.U32 R195, RZ, RZ, R242 ;  /* 0x000000ffffc37224 */ /* 0x000fe400078e00f2 */
[----:B------:R-:W4:Y:S01]  /*121d0*/  LDL.LU R242, [R1+0x7a8] ;  /* 0x0007a80001f27983 */ /* 0x000f220000300800 */
[----:B---3--:R-:W-:Y:S02]  /*121e0*/  IADD3.X R212, R212, UR28, RZ, P1, !PT ;  /* 0x0000001cd4d47c10 */ /* 0x008fe40008ffe4ff */
[----:B------:R-:W-:-:S04]  /*121f0*/  IADD3 R227, P1, R227, UR27, RZ ;  /* 0x0000001be3e37c10 */ /* 0x000fc8000ff3e0ff */
[----:B------:R-:W-:Y:S02]  /*12200*/  IADD3.X R226, R226, UR28, RZ, P1, !PT ;  /* 0x0000001ce2e27c10 */ /* 0x000fe40008ffe4ff */
[----:B------:R-:W-:-:S04]  /*12210*/  IADD3 R241, P1, R241, UR27, RZ ;  /* 0x0000001bf1f17c10 */ /* 0x000fc8000ff3e0ff */
[----:B------:R-:W-:Y:S02]  /*12220*/  IADD3.X R240, R240, UR28, RZ, P1, !PT ;  /* 0x0000001cf0f07c10 */ /* 0x000fe40008ffe4ff */
[----:B------:R-:W-:-:S05]  /*12230*/  IADD3 R8, P1, R8, UR27, RZ ;  /* 0x0000001b08087c10 */ /* 0x000fca000ff3e0ff */
        /* <DEDUP_REMOVED lines=15> */
[----:B------:R-:W3:Y:S01]  /*12330*/  LDL.LU R196, [R1+0x4e4] ;  /* 0x0004e40001c47983 */ /* 0x000ee20000300800 */
[----:B------:R-:W-:-:S04]  /*12340*/  IADD3 R215, P2, R215, UR27, RZ ;  /* 0x0000001bd7d77c10 */ /* 0x000fc8000ff5e0ff */
[----:B------:R-:W-:Y:S02]  /*12350*/  IADD3.X R214, R214, UR28, RZ, P2, !PT ;  /* 0x0000001cd6d67c10 */ /* 0x000fe400097fe4ff */
[----:B------:R-:W-:-:S04]  /*12360*/  IADD3 R229, P2, R229, UR27, RZ ;  /* 0x0000001be5e57c10 */ /* 0x000fc8000ff5e0ff */
[----:B------:R-:W-:Y:S02]  /*12370*/  IADD3.X R228, R228, UR28, RZ, P2, !PT ;  /* 0x0000001ce4e47c10 */ /* 0x000fe400097fe4ff */
[----:B------:R-:W-:-:S04]  /*12380*/  IADD3 R243, P2, R243, UR27, RZ ;  /* 0x0000001bf3f37c10 */ /* 0x000fc8000ff5e0ff */
[----:B----4-:R-:W-:Y:S02]  /*12390*/  IADD3.X R242, R242, UR28, RZ, P2, !PT ;  /* 0x0000001cf2f27c10 */ /* 0x010fe400097fe4ff */
[----:B------:R-:W-:Y:S02]  /*123a0*/  IADD3 R8, P2, R8, UR27, RZ ;  /* 0x0000001b08087c10 */ /* 0x000fe4000ff5e0ff */
[----:B------:R-:W-:-:S03]  /*123b0*/  IADD3 R217, P3, R217, UR27, RZ ;  /* 0x0000001bd9d97c10 */ /* 0x000fc6000ff7e0ff */
[----:B------:R0:W-:Y:S01]  /*123c0*/  STL [R1+0x210], R8 ;  /* 0x0002100801007387 */ /* 0x0001e20000100800 */
[----:B------:R-:W-:Y:S02]  /*123d0*/  IADD3.X R216, R216, UR28, RZ, P3, !PT ;  /* 0x0000001cd8d87c10 */ /* 0x000fe40009ffe4ff */
[----:B------:R-:W-:Y:S01]  /*123e0*/  IADD3 R231, P3, R231, UR27, RZ ;  /* 0x0000001be7e77c10 */ /* 0x000fe2000ff7e0ff */
[----:B0-----:R-:W-:Y:S02]  /*123f0*/  IMAD.MOV.U32 R8, RZ, RZ, R9 ;  /* 0x000000ffff087224 */ /* 0x001fe400078e0009 */
[----:B------:R-:W-:Y:S02]  /*12400*/  IMAD.MOV.U32 R9, RZ, RZ, R184 ;  /* 0x000000ffff097224 */ /* 0x000fe400078e00b8 */
[----:B------:R-:W-:Y:S02]  /*12410*/  IMAD.MOV.U32 R184, RZ, RZ, R185 ;  /* 0x000000ffffb87224 */ /* 0x000fe400078e00b9 */
[----:B------:R-:W-:-:S02]  /*12420*/  IMAD.MOV.U32 R185, RZ, RZ, R186 ;  /* 0x000000ffffb97224 */ /* 0x000fc400078e00ba */
[----:B------:R-:W-:Y:S02]  /*12430*/  IMAD.MOV.U32 R186, RZ, RZ, R187 ;  /* 0x000000ffffba7224 */ /* 0x000fe400078e00bb */
[----:B------:R-:W-:Y:S02]  /*12440*/  IMAD.MOV.U32 R187, RZ, RZ, R188 ;  /* 0x000000ffffbb7224 */ /* 0x000fe400078e00bc */
[----:B------:R-:W-:Y:S02]  /*12450*/  IMAD.MOV.U32 R188, RZ, RZ, R189 ;  /* 0x000000ffffbc7224 */ /* 0x000fe400078e00bd */
[----:B------:R-:W-:Y:S02]  /*12460*/  IMAD.MOV.U32 R189, RZ, RZ, R190 ;  /* 0x000000ffffbd7224 */ /* 0x000fe400078e00be */
[----:B------:R-:W-:Y:S01]  /*12470*/  IMAD.MOV.U32 R190, RZ, RZ, R191 ;  /* 0x000000ffffbe7224 */ /* 0x000fe200078e00bf */
[----:B------:R-:W-:Y:S01]  /*12480*/  IADD3.X R230, R230, UR28, RZ, P3, !PT ;  /* 0x0000001ce6e67c10 */ /* 0x000fe20009ffe4ff */
[----:B------:R-:W-:Y:S01]  /*12490*/  IMAD.MOV.U32 R191, RZ, RZ, R192 ;  /* 0x000000ffffbf7224 */ /* 0x000fe200078e00c0 */
[----:B------:R-:W-:Y:S01]  /*124a0*/  IADD3 R245, P3, R245, UR27, RZ ;  /* 0x0000001bf5f57c10 */ /* 0x000fe2000ff7e0ff */
[----:B------:R-:W-:-:S02]  /*124b0*/  IMAD.MOV.U32 R192, RZ, RZ, R193 ;  /* 0x000000ffffc07224 */ /* 0x000fc400078e00c1 */
[----:B------:R-:W-:Y:S02]  /*124c0*/  IMAD.MOV.U32 R193, RZ, RZ, R194 ;  /* 0x000000ffffc17224 */ /* 0x000fe400078e00c2 */
[----:B------:R-:W-:Y:S01]  /*124d0*/  IMAD.MOV.U32 R194, RZ, RZ, R195 ;  /* 0x000000ffffc27224 */ /* 0x000fe200078e00c3 */
[----:B------:R-:W-:Y:S02]  /*124e0*/  IADD3.X R244, R244, UR28, RZ, P3, !PT ;  /* 0x0000001cf4f47c10 */ /* 0x000fe40009ffe4ff */
[----:B------:R-:W-:Y:S01]  /*124f0*/  IADD3 R8, P3, R8, UR27, RZ ;  /* 0x0000001b08087c10 */ /* 0x000fe2000ff7e0ff */
[----:B---3--:R-:W-:Y:S02]  /*12500*/  IMAD.MOV.U32 R195, RZ, RZ, R196 ;  /* 0x000000ffffc37224 */ /* 0x008fe400078e00c4 */
[----:B------:R-:W-:Y:S02]  /*12510*/  IMAD.MOV.U32 R196, RZ, RZ, R197 ;  /* 0x000000ffffc47224 */ /* 0x000fe400078e00c5 */
[----:B------:R-:W-:-:S02]  /*12520*/  IMAD.MOV.U32 R197, RZ, RZ, R246 ;  /* 0x000000ffffc57224 */ /* 0x000fc400078e00f6 */
[----:B------:R-:W3:Y:S04]  /*12530*/  LDL.LU R246, [R1+0x7a4] ;  /* 0x0007a40001f67983 */ /* 0x000ee80000300800 */
[----:B------:R0:W-:Y:S02]  /*12540*/  STL [R1+0x218], R8 ;  /* 0x0002180801007387 */ /* 0x0001e40000100800 */
[----:B0-----:R-:W-:Y:S02]  /*12550*/  IMAD.MOV.U32 R8, RZ, RZ, R9 ;  /* 0x000000ffff087224 */ /* 0x001fe400078e0009 */
        /* <DEDUP_REMOVED lines=15> */
[----:B------:R-:W4:Y:S01]  /*12650*/  LDL.LU R198, [R1+0x4f4] ;  /* 0x0004f40001c67983 */ /* 0x000f220000300800 */
[----:B------:R-:W-:-:S04]  /*12660*/  IADD3 R219, P4, R219, UR27, RZ ;  /* 0x0000001bdbdb7c10 */ /* 0x000fc8000ff9e0ff */
[----:B------:R-:W-:Y:S02]  /*12670*/  IADD3.X R218, R218, UR28, RZ, P4, !PT ;  /* 0x0000001cdada7c10 */ /* 0x000fe4000a7fe4ff */
[----:B------:R-:W-:-:S04]  /*12680*/  IADD3 R233, P4, R233, UR27, RZ ;  /* 0x0000001be9e97c10 */ /* 0x000fc8000ff9e0ff */
[----:B------:R-:W-:Y:S02]  /*12690*/  IADD3.X R232, R232, UR28, RZ, P4, !PT ;  /* 0x0000001ce8e87c10 */ /* 0x000fe4000a7fe4ff */
[----:B------:R-:W-:Y:S02]  /*126a0*/  IADD3 R247, P4, R247, UR27, RZ ;  /* 0x0000001bf7f77c10 */ /* 0x000fe4000ff9e0ff */
[----:B------:R-:W-:-:S04]  /*126b0*/  IADD3 R221, P5, R221, UR27, RZ ;  /* 0x0000001bdddd7c10 */ /* 0x000fc8000ffbe0ff */
[----:B------:R-:W-:Y:S02]  /*126c0*/  IADD3.X R220, R220, UR28, RZ, P5, !PT ;  /* 0x0000001cdcdc7c10 */ /* 0x000fe4000affe4ff */
[----:B------:R-:W-:-:S04]  /*126d0*/  IADD3 R235, P5, R235, UR27, RZ ;  /* 0x0000001bebeb7c10 */ /* 0x000fc8000ffbe0ff */
[----:B------:R-:W-:Y:S02]  /*126e0*/  IADD3.X R234, R234, UR28, RZ, P5, !PT ;  /* 0x0000001ceaea7c10 */ /* 0x000fe4000affe4ff */
[----:B------:R-:W-:-:S04]  /*126f0*/  IADD3 R249, P5, R249, UR27, RZ ;  /* 0x0000001bf9f97c10 */ /* 0x000fc8000ffbe0ff */
[----:B------:R-:W-:Y:S02]  /*12700*/  IADD3.X R248, R248, UR28, RZ, P5, !PT ;  /* 0x0000001cf8f87c10 */ /* 0x000fe4000affe4ff */
[----:B---3--:R-:W-:Y:S02]  /*12710*/  IADD3.X R246, R246, UR28, RZ, P4, !PT ;  /* 0x0000001cf6f67c10 */ /* 0x008fe4000a7fe4ff */
        /* <DEDUP_REMOVED lines=17> */
[----:B----4-:R-:W-:Y:S02]  /*12830*/  IMAD.MOV.U32 R197, RZ, RZ, R198 ;  /* 0x000000ffffc57224 */ /* 0x010fe400078e00c6 */
[----:B------:R-:W-:Y:S01]  /*12840*/  IMAD.MOV.U32 R198, RZ, RZ, R199 ;  /* 0x000000ffffc67224 */ /* 0x000fe200078e00c7 */
[----:B------:R-:W-:Y:S01]  /*12850*/  IADD3 R8, P5, R8, UR27, RZ ;  /* 0x0000001b08087c10 */ /* 0x000fe2000ffbe0ff */
        /* <DEDUP_REMOVED lines=22> */
[----:B------:R-:W-:-:S04]  /*129c0*/  IADD3 R223, P6, R223, UR27, RZ ;  /* 0x0000001bdfdf7c10 */ /* 0x000fc8000ffde0ff */
[----:B------:R-:W-:Y:S02]  /*129d0*/  IADD3.X R222, R222, UR28, RZ, P6, !PT ;  /* 0x0000001cdede7c10 */ /* 0x000fe4000b7fe4ff */
[----:B------:R-:W-:-:S04]  /*129e0*/  IADD3 R237, P6, R237, UR27, RZ ;  /* 0x0000001beded7c10 */ /* 0x000fc8000ffde0ff */
[----:B------:R-:W-:Y:S02]  /*129f0*/  IADD3.X R236, R236, UR28, RZ, P6, !PT ;  /* 0x0000001cecec7c10 */ /* 0x000fe4000b7fe4ff */
[----:B------:R-:W-:Y:S02]  /*12a00*/  IADD3 R251, P6, R251, UR27, RZ ;  /* 0x0000001bfbfb7c10 */ /* 0x000fe4000ffde0ff */
        /* <DEDUP_REMOVED lines=17> */
[----:B------:R-:W-:Y:S01]  /*12b20*/  IMAD.MOV.U32 R195, RZ, RZ, R196 ;  /* 0x000000ffffc37224 */ /* 0x000fe200078e00c4 */
[----:B------:R-:W-:Y:S01]  /*12b30*/  IADD3 R8, P0, R8, UR27, RZ ;  /* 0x0000001b08087c10 */ /* 0x000fe2000ff1e0ff */
[----:B------:R-:W-:Y:S02]  /*12b40*/  IMAD.MOV.U32 R196, RZ, RZ, R197 ;  /* 0x000000ffffc47224 */ /* 0x000fe400078e00c5 */
[----:B------:R-:W-:Y:S02]  /*12b50*/  IMAD.MOV.U32 R197, RZ, RZ, R198 ;  /* 0x000000ffffc57224 */ /* 0x000fe400078e00c6 */
[----:B------:R-:W-:-:S02]  /*12b60*/  IMAD.MOV.U32 R198, RZ, RZ, R199 ;  /* 0x000000ffffc67224 */ /* 0x000fc400078e00c7 */
[----:B----4-:R-:W-:Y:S02]  /*12b70*/  IMAD.MOV.U32 R199, RZ, RZ, R200 ;  /* 0x000000ffffc77224 */ /* 0x010fe400078e00c8 */
[----:B------:R-:W-:Y:S02]  /*12b80*/  IMAD.MOV.U32 R200, RZ, RZ, R201 ;  /* 0x000000ffffc87224 */ /* 0x000fe400078e00c9 */
[----:B------:R-:W3:Y:S04]  /*12b90*/  LDL.LU R201, [R1+0x50c] ;  /* 0x00050c0001c97983 */ /* 0x000ee80000300800 */
[----:B------:R0:W-:Y:S04]  /*12ba0*/  STL [R1+0x238], R8 ;  /* 0x0002380801007387 */ /* 0x0001e80000100800 */
[----:B0-----:R-:W4:Y:S01]  /*12bb0*/  LDL.LU R8, [R1+0x204] ;  /* 0x0002040001087983 */ /* 0x001f220000300800 */
[----:B------:R-:W-:-:S02]  /*12bc0*/  IADD3.X R10, R10, UR28, RZ, P2, !PT ;  /* 0x0000001c0a0a7c10 */ /* 0x000fc400097fe4ff */
[----:B----4-:R-:W-:Y:S02]  /*12bd0*/  IADD3.X R8, R8, UR28, RZ, P1, !PT ;  /* 0x0000001c08087c10 */ /* 0x010fe40008ffe4ff */
[----:B------:R-:W-:-:S03]  /*12be0*/  IADD3 R5, P1, R5, UR27, RZ ;  /* 0x0000001b05057c10 */ /* 0x000fc6000ff3e0ff */
[----:B------:R-:W-:Y:S04]  /*12bf0*/  STL [R1+0x204], R8 ;  /* 0x0002040801007387 */ /* 0x000fe80000100800 */
[----:B------:R0:W-:Y:S04]  /*12c00*/  STL [R1+0x240], R5 ;  /* 0x0002400501007387 */ /* 0x0001e80000100800 */
[----:B0-----:R-:W4:Y:S04]  /*12c10*/  LDL.LU R5, [R1+0x79c] ;  /* 0x00079c0001057983 */ /* 0x001f280000300800 */
[----:B------:R0:W-:Y:S04]  /*12c20*/  STL [R1+0x20c], R10 ;  /* 0x00020c0a01007387 */ /* 0x0001e80000100800 */
[----:B0-----:R-:W2:Y:S04]  /*12c30*/  LDL.LU R10, [R1+0x798] ;  /* 0x00079800010a7983 */ /* 0x001ea80000300800 */
[----:B------:R-:W3:Y:S02]  /*12c40*/  LDL.LU R8, [R1+0x248] ;  /* 0x0002480001087983 */ /* 0x000ee40000300800 */
[----:B---3--:R-:W-:-:S05]  /*12c50*/  IADD3 R8, P2, R8, UR27, RZ ;  /* 0x0000001b08087c10 */ /* 0x008fca000ff5e0ff */
[----:B------:R0:W-:Y:S04]  /*12c60*/  STL [R1+0x248], R8 ;  /* 0x0002480801007387 */ /* 0x0001e80000100800 */
[----:B0-----:R-:W3:Y:S01]  /*12c70*/  LDL.LU R8, [R1+0x214] ;  /* 0x0002140001087983 */ /* 0x001ee20000300800 */
[----:B------:R-:W-:Y:S02]  /*12c80*/  IADD3.X R12, R12, UR28, RZ, P4, !PT ;  /* 0x0000001c0c0c7c10 */ /* 0x000fe4000a7fe4ff */
[----:B---3--:R-:W-:Y:S02]  /*12c90*/  IADD3.X R8, R8, UR28, RZ, P3, !PT ;  /* 0x0000001c08087c10 */ /* 0x008fe40009ffe4ff */
[----:B------:R-:W-:-:S03]  /*12ca0*/  IADD3 R3, P3, R3, UR27, RZ ;  /* 0x0000001b03037c10 */ /* 0x000fc6000ff7e0ff */
[----:B------:R-:W-:Y:S04]  /*12cb0*/  STL [R1+0x214], R8 ;  /* 0x0002140801007387 */ /* 0x000fe80000100800 */
[----:B------:R0:W-:Y:S04]  /*12cc0*/  STL [R1+0x250], R3 ;  /* 0x0002500301007387 */ /* 0x0001e80000100800 */
[----:B0-----:R-:W3:Y:S04]  /*12cd0*/  LDL.LU R3, [R1+0x794] ;  /* 0x0007940001037983 */ /* 0x001ee80000300800 */
[----:B------:R0:W-:Y:S04]  /*12ce0*/  STL [R1+0x21c], R12 ;  /* 0x00021c0c01007387 */ /* 0x0001e80000100800 */
[----:B0-----:R-:W4:Y:S04]  /*12cf0*/  LDL.LU R12, [R1+0x790] ;  /* 0x00079000010c7983 */ /* 0x001f280000300800 */
[----:B------:R-:W2:Y:S02]  /*12d00*/  LDL.LU R8, [R1+0x258] ;  /* 0x0002580001087983 */ /* 0x000ea40000300800 */
[----:B--2---:R-:W-:-:S05]  /*12d10*/  IADD3 R8, P4, R8, UR27, RZ ;  /* 0x0000001b08087c10 */ /* 0x004fca000ff9e0ff */
[----:B------:R0:W-:Y:S04]  /*12d20*/  STL [R1+0x258], R8 ;  /* 0x0002580801007387 */ /* 0x0001e80000100800 */
[----:B0-----:R-:W2:Y:S01]  /*12d30*/  LDL.LU R8, [R1+0x224] ;  /* 0x0002240001087983 */ /* 0x001ea20000300800 */
[----:B------:R-:W-:Y:S02]  /*12d40*/  IADD3.X R2, R2, UR28, RZ, P6, !PT ;  /* 0x0000001c02027c10 */ /* 0x000fe4000b7fe4ff */
[----:B--2---:R-:W-:Y:S02]  /*12d50*/  IADD3.X R8, R8, UR28, RZ, P5, !PT ;  /* 0x0000001c08087c10 */ /* 0x004fe4000affe4ff */
[----:B------:R-:W-:-:S03]  /*12d60*/  IADD3 R11, P5, R11, UR27, RZ ;  /* 0x0000001b0b0b7c10 */ /* 0x000fc6000ffbe0ff */
[----:B------:R-:W-:Y:S04]  /*12d70*/  STL [R1+0x224], R8 ;  /* 0x0002240801007387 */ /* 0x000fe80000100800 */
[----:B------:R0:W-:Y:S04]  /*12d80*/  STL [R1+0x260], R11 ;  /* 0x0002600b01007387 */ /* 0x0001e80000100800 */
[----:B0-----:R-:W2:Y:S04]  /*12d90*/  LDL.LU R11, [R1+0x78c] ;  /* 0x00078c00010b7983 */ /* 0x001ea80000300800 */
[----:B------:R0:W-:Y:S04]  /*12da0*/  STL [R1+0x22c], R2 ;  /* 0x00022c0201007387 */ /* 0x0001e80000100800 */
[----:B0-----:R-:W3:Y:S04]  /*12db0*/  LDL.LU R2, [R1+0x788] ;  /* 0x0007880001027983 */ /* 0x001ee80000300800 */
[----:B------:R-:W4:Y:S02]  /*12dc0*/  LDL.LU R8, [R1+0x268] ;  /* 0x0002680001087983 */ /* 0x000f240000300800 */
[----:B----4-:R-:W-:-:S05]  /*12dd0*/  IADD3 R8, P6, R8, UR27, RZ ;  /* 0x0000001b08087c10 */ /* 0x010fca000ffde0ff */
[----:B------:R0:W-:Y:S04]  /*12de0*/  STL [R1+0x268], R8 ;  /* 0x0002680801007387 */ /* 0x0001e80000100800 */
[----:B0-----:R-:W4:Y:S02]  /*12df0*/  LDL.LU R8, [R1+0x234] ;  /* 0x0002340001087983 */ /* 0x001f240000300800 */
[----:B----4-:R-:W-:-:S05]  /*12e00*/  IADD3.X R8, R8, UR28, RZ, P0, !PT ;  /* 0x0000001c08087c10 */ /* 0x010fca00087fe4ff */
[----:B------:R0:W-:Y:S04]  /*12e10*/  STL [R1+0x234], R8 ;  /* 0x0002340801007387 */ /* 0x0001e80000100800 */
[----:B0-----:R-:W4:Y:S01]  /*12e20*/  LDL.LU R8, [R1+0x270] ;  /* 0x0002700001087983 */ /* 0x001f220000300800 */
[----:B------:R-:W-:Y:S02]  /*12e30*/  IADD3.X R7, R7, UR28, RZ, P1, !PT ;  /* 0x0000001c07077c10 */ /* 0x000fe40008ffe4ff */
[----:B----4-:R-:W-:-:S05]  /*12e40*/  IADD3 R8, P0, R8, UR27, RZ ;  /* 0x0000001b08087c10 */ /* 0x010fca000ff1e0ff */
[----:B------:R-:W-:Y:S04]  /*12e50*/  STL [R1+0x270], R8 ;  /* 0x0002700801007387 */ /* 0x000fe80000100800 */
        /* <DEDUP_REMOVED lines=13> */
[----:B0-----:R-:W4:Y:S04]  /*12f30*/  LDL.LU R6, [R1+0x77c] ;  /* 0x00077c0001067983 */ /* 0x001f280000300800 */
        /* <DEDUP_REMOVED lines=11> */
[----:B0-----:R-:W2:Y:S04]  /*12ff0*/  LDL.LU R0, [R1+0x774] ;  /* 0x0007740001007983 */ /* 0x001ea80000300800 */
[----:B------:R-:W4:Y:S02]  /*13000*/  LDL.LU R8, [R1+0x298] ;  /* 0x0002980001087983 */ /* 0x000f240000300800 */
[----:B----4-:R-:W-:-:S05]  /*13010*/  IADD3 R8, P5, R8, UR27, RZ ;  /* 0x0000001b08087c10 */ /* 0x010fca000ffbe0ff */
[----:B------:R0:W-:Y:S04]  /*13020*/  STL [R1+0x298], R8 ;  /* 0x0002980801007387 */ /* 0x0001e80000100800 */
[----:B0-----:R-:W4:Y:S01]  /*13030*/  LDL.LU R8, [R1+0x264] ;  /* 0x0002640001087983 */ /* 0x001f220000300800 */
[----:B------:R-:W-:Y:S02]  /*13040*/  IADD3.X R13, R13, UR28, RZ, P0, !PT ;  /* 0x0000001c0d0d7c10 */ /* 0x000fe400087fe4ff */
[----:B----4-:R-:W-:Y:S02]  /*13050*/  IADD3.X R8, R8, UR28, RZ, P6, !PT ;  /* 0x0000001c08087c10 */ /* 0x010fe4000b7fe4ff */
[----:B------:R-:W-:-:S03]  /*13060*/  IADD3 R2, P6, R2, UR27, RZ ;  /* 0x0000001b02027c10 */ /* 0x000fc6000ffde0ff */
[----:B------:R-:W-:Y:S04]  /*13070*/  STL [R1+0x264], R8 ;  /* 0x0002640801007387 */ /* 0x000fe80000100800 */
[----:B------:R0:W-:Y:S04]  /*13080*/  STL [R1+0x2a0], R2 ;  /* 0x0002a00201007387 */ /* 0x0001e80000100800 */
[----:B0-----:R-:W4:Y:S04]  /*13090*/  LDL.LU R2, [R1+0x770] ;  /* 0x0007700001027983 */ /* 0x001f280000300800 */
[----:B------:R0:W-:Y:S04]  /*130a0*/  STL [R1+0x26c], R13 ;  /* 0x00026c0d01007387 */ /* 0x0001e80000100800 */
[----:B0-----:R-:W3:Y:S04]  /*130b0*/  LDL.LU R13, [R1+0x76c] ;  /* 0x00076c00010d7983 */ /* 0x001ee80000300800 */
[----:B------:R-:W2:Y:S02]  /*130c0*/  LDL.LU R8, [R1+0x2a8] ;  /* 0x0002a80001087983 */ /* 0x000ea40000300800 */
[----:B--2---:R-:W-:-:S05]  /*130d0*/  IADD3 R8, P0, R8, UR27, RZ ;  /* 0x0000001b08087c10 */ /* 0x004fca000ff1e0ff */
[----:B------:R0:W-:Y:S04]  /*130e0*/  STL [R1+0x2a8], R8 ;  /* 0x0002a80801007387 */ /* 0x0001e80000100800 */
[----:B0-----:R-:W2:Y:S02]  /*130f0*/  LDL.LU R8, [R1+0x274] ;  /* 0x0002740001087983 */ /* 0x001ea40000300800 */
[----:B--2---:R-:W-:-:S05]  /*13100*/  IADD3.X R8, R8, UR28, RZ, P1, !PT ;  /* 0x0000001c08087c10 */ /* 0x004fca0008ffe4ff */
[----:B------:R0:W-:Y:S04]  /*13110*/  STL [R1+0x274], R8 ;  /* 0x0002740801007387 */ /* 0x0001e80000100800 */
[----:B0-----:R-:W2:Y:S01]  /*13120*/  LDL.LU R8, [R1+0x2b0] ;  /* 0x0002b00001087983 */ /* 0x001ea20000300800 */
[----:B------:R-:W-:Y:S02]  /*13130*/  IADD3.X R5, R5, UR28, RZ, P2, !PT ;  /* 0x0000001c05057c10 */ /* 0x000fe400097fe4ff */
[----:B--2---:R-:W-:-:S05]  /*13140*/  IADD3 R8, P1, R8, UR27, RZ ;  /* 0x0000001b08087c10 */ /* 0x004fca000ff3e0ff */
[----:B------:R-:W-:Y:S04]  /*13150*/  STL [R1+0x2b0], R8 ;  /* 0x0002b00801007387 */ /* 0x000fe80000100800 */
        /* <DEDUP_REMOVED lines=23> */
[----:B0-----:R0:W5:Y:S04]  /*132d0*/  LDL.LU R0, [R1+0x75c] ;  /* 0x00075c0001007983 */ /* 0x0011680000300800 */
[----:B------:R1:W-:Y:S04]  /*132e0*/  STL [R1+0x29c], R11 ;  /* 0x00029c0b01007387 */ /* 0x0003e80000100800 */
[----:B-1----:R-:W3:Y:S04]  /*132f0*/  LDL.LU R11, [R1+0x758] ;  /* 0x00075800010b7983 */ /* 0x002ee80000300800 */
[----:B------:R-:W4:Y:S02]  /*13300*/  LDL.LU R8, [R1+0x2d8] ;  /* 0x0002d80001087983 */ /* 0x000f240000300800 */
[----:B----4-:R-:W-:-:S05]  /*13310*/  IADD3 R8, P6, R8, UR27, RZ ;  /* 0x0000001b08087c10 */ /* 0x010fca000ffde0ff */
[----:B------:R1:W-:Y:S04]  /*13320*/  STL [R1+0x2d8], R8 ;  /* 0x0002d80801007387 */ /* 0x0003e80000100800 */
[----:B-1----:R-:W4:Y:S01]  /*13330*/  LDL.LU R8, [R1+0x2a4] ;  /* 0x0002a40001087983 */ /* 0x002f220000300800 */
[----:B------:R-:W-:Y:S02]  /*13340*/  IADD3.X R7, R7, UR28, RZ, P1, !PT ;  /* 0x0000001c07077c10 */ /* 0x000fe40008ffe4ff */
[----:B----4-:R-:W-:Y:S02]  /*13350*/  IADD3.X R8, R8, UR28, RZ, P0, !PT ;  /* 0x0000001c08087c10 */ /* 0x010fe400087fe4ff */
[----:B------:R-:W-:-:S03]  /*13360*/  IADD3 R13, P0, R13, UR27, RZ ;  /* 0x0000001b0d0d7c10 */ /* 0x000fc6000ff1e0ff */
[----:B------:R-:W-:Y:S04]  /*13370*/  STL [R1+0x2a4], R8 ;  /* 0x0002a40801007387 */ /* 0x000fe80000100800 */
[----:B------:R1:W-:Y:S04]  /*13380*/  STL [R1+0x2e0], R13 ;  /* 0x0002e00d01007387 */ /* 0x0003e80000100800 */
[----:B-1----:R-:W4:Y:S04]  /*13390*/  LDL.LU R13, [R1+0x754] ;  /* 0x00075400010d7983 */ /* 0x002f280000300800 */
[----:B------:R1:W-:Y:S04]  /*133a0*/  STL [R1+0x2ac], R7 ;  /* 0x0002ac0701007387 */ /* 0x0003e80000100800 */
[----:B-1----:R-:W3:Y:S04]  /*133b0*/  LDL.LU R7, [R1+0x750] ;  /* 0x0007500001077983 */ /* 0x002ee80000300800 */
[----:B------:R-:W2:Y:S02]  /*133c0*/  LDL.LU R8, [R1+0x2e8] ;  /* 0x0002e80001087983 */ /* 0x000ea40000300800 */
[----:B--2---:R-:W-:-:S05]  /*133d0*/  IADD3 R8, P1, R8, UR27, RZ ;  /* 0x0000001b08087c10 */ /* 0x004fca000ff3e0ff */
[----:B------:R1:W-:Y:S04]  /*133e0*/  STL [R1+0x2e8], R8 ;  /* 0x0002e80801007387 */ /* 0x0003e80000100800 */
[----:B-1----:R-:W2:Y:S01]  /*133f0*/  LDL.LU R8, [R1+0x2b4] ;  /* 0x0002b40001087983 */ /* 0x002ea20000300800 */
[----:B------:R-:W-:Y:S02]  /*13400*/  IADD3.X R10, R10, UR28, RZ, P3, !PT ;  /* 0x0000001c0a0a7c10 */ /* 0x000fe40009ffe4ff */
[----:B--2---:R-:W-:-:S05]  /*13410*/  IADD3.X R8, R8, UR28, RZ, P2, !PT ;  /* 0x0000001c08087c10 */ /* 0x004fca00097fe4ff */
[----:B------:R1:W-:Y:S02]  /*13420*/  STL [R1+0x2b4], R8 ;  /* 0x0002b40801007387 */ /* 0x0003e40000100800 */
[----:B-1----:R-:W-:Y:S02]  /*13430*/  IMAD.MOV.U32 R8, RZ, RZ, R9 ;  /* 0x000000ffff087224 */ /* 0x002fe400078e0009 */
        /* <DEDUP_REMOVED lines=13> */
[----:B------:R-:W-:Y:S01]  /*13510*/  IMAD.MOV.U32 R196, RZ, RZ, R197 ;  /* 0x000000ffffc47224 */ /* 0x000fe200078e00c5 */
[----:B------:R-:W-:Y:S01]  /*13520*/  IADD3 R8, P2, R8, UR27, RZ ;  /* 0x0000001b08087c10 */ /* 0x000fe2000ff5e0ff */
[----:B------:R-:W-:Y:S02]  /*13530*/  IMAD.MOV.U32 R197, RZ, RZ, R198 ;  /* 0x000000ffffc57224 */ /* 0x000fe400078e00c6 */
[----:B------:R-:W-:-:S02]  /*13540*/  IMAD.MOV.U32 R198, RZ, RZ, R199 ;  /* 0x000000ffffc67224 */ /* 0x000fc400078e00c7 */
[----:B------:R-:W-:Y:S02]  /*13550*/  IMAD.MOV.U32 R199, RZ, RZ, R200 ;  /* 0x000000ffffc77224 */ /* 0x000fe400078e00c8 */
[----:B------:R-:W-:Y:S02]  /*13560*/  IMAD.MOV.U32 R200, RZ, RZ, R201 ;  /* 0x000000ffffc87224 */ /* 0x000fe400078e00c9 */
[----:B------:R-:W-:Y:S02]  /*13570*/  IMAD.MOV.U32 R201, RZ, RZ, R202 ;  /* 0x000000ffffc97224 */ /* 0x000fe400078e00ca */
[----:B------:R-:W2:Y:S04]  /*13580*/  LDL.LU R202, [R1+0x514] ;  /* 0x0005140001ca7983 */ /* 0x000ea80000300800 */
[----:B------:R-:W-:Y:S04]  /*13590*/  STL [R1+0x2f0], R8 ;  /* 0x0002f00801007387 */ /* 0x000fe80000100800 */
[----:B------:R1:W-:Y:S04]  /*135a0*/  STL [R1+0x2bc], R10 ;  /* 0x0002bc0a01007387 */ /* 0x0003e80000100800 */
[----:B-1----:R-:W2:Y:S04]  /*135b0*/  LDL.LU R10, [R1+0x74c] ;  /* 0x00074c00010a7983 */ /* 0x002ea80000300800 */
        /* <DEDUP_REMOVED lines=11> */
[----:B-1----:R-:W2:Y:S04]  /*13670*/  LDL.LU R12, [R1+0x744] ;  /* 0x00074400010c7983 */ /* 0x002ea80000300800 */
[----:B------:R-:W3:Y:S02]  /*13680*/  LDL.LU R8, [R1+0x308] ;  /* 0x0003080001087983 */ /* 0x000ee40000300800 */
[----:B---3--:R-:W-:-:S05]  /*13690*/  IADD3 R8, P5, R8, UR27, RZ ;  /* 0x0000001b08087c10 */ /* 0x008fca000ffbe0ff */
[----:B------:R1:W-:Y:S04]  /*136a0*/  STL [R1+0x308], R8 ;  /* 0x0003080801007387 */ /* 0x0003e80000100800 */
[----:B-1----:R-:W3:Y:S02]  /*136b0*/  LDL.LU R8, [R1+0x2d4] ;  /* 0x0002d40001087983 */ /* 0x002ee40000300800 */
[----:B---3--:R-:W-:-:S05]  /*136c0*/  IADD3.X R8, R8, UR28, RZ, P6, !PT ;  /* 0x0000001c08087c10 */ /* 0x008fca000b7fe4ff */
[----:B------:R1:W-:Y:S04]  /*136d0*/  STL [R1+0x2d4], R8 ;  /* 0x0002d40801007387 */ /* 0x0003e80000100800 */
[----:B-1----:R-:W3:Y:S01]  /*136e0*/  LDL.LU R8, [R1+0x310] ;  /* 0x0003100001087983 */ /* 0x002ee20000300800 */
[----:B------:R-:W-:Y:S02]  /*136f0*/  IADD3.X R2, R2, UR28, RZ, P0, !PT ;  /* 0x0000001c02027c10 */ /* 0x000fe400087fe4ff */
[----:B---3--:R-:W-:-:S05]  /*13700*/  IADD3 R8, P6, R8, UR27, RZ ;  /* 0x0000001b08087c10 */ /* 0x008fca000ffde0ff */
[----:B------:R-:W-:Y:S04]  /*13710*/  STL [R1+0x310], R8 ;  /* 0x0003100801007387 */ /* 0x000fe80000100800 */
        /* <DEDUP_REMOVED lines=19> */
[----:B--2---:R-:W-:Y:S02]  /*13850*/  IADD3.X R8, R8, UR28, RZ, P3, !PT ;  /* 0x0000001c08087c10 */ /* 0x004fe40009ffe4ff */
[----:B------:R-:W-:-:S03]  /*13860*/  IADD3 R3, P3, R3, UR27, RZ ;  /* 0x0000001b03037c10 */ /* 0x000fc6000ff7e0ff */
[----:B------:R-:W-:Y:S04]  /*13870*/  STL [R1+0x2f4], R8 ;  /* 0x0002f40801007387 */ /* 0x000fe80000100800 */
[----:B------:R1:W-:Y:S04]  /*13880*/  STL [R1+0x330], R3 ;  /* 0x0003300301007387 */ /* 0x0003e80000100800 */
[----:B-1----:R-:W2:Y:S04]  /*13890*/  LDL.LU R3, [R1+0x734] ;  /* 0x0007340001037983 */ /* 0x002ea80000300800 */
[----:B------:R1:W-:Y:S04]  /*138a0*/  STL [R1+0x2fc], R6 ;  /* 0x0002fc0601007387 */ /* 0x0003e80000100800 */
[----:B-1----:R-:W3:Y:S04]  /*138b0*/  LDL.LU R6, [R1+0x730] ;  /* 0x0007300001067983 */ /* 0x002ee80000300800 */
[----:B------:R-:W4:Y:S02]  /*138c0*/  LDL.LU R8, [R1+0x338] ;  /* 0x0003380001087983 */ /* 0x000f240000300800 */
[----:B----4-:R-:W-:-:S05]  /*138d0*/  IADD3 R8, P4, R8, UR27, RZ ;  /* 0x0000001b08087c10 */ /* 0x010fca000ff9e0ff */
[----:B------:R1:W-:Y:S04]  /*138e0*/  STL [R1+0x338], R8 ;  /* 0x0003380801007387 */ /* 0x0003e80000100800 */
[----:B-1----:R-:W4:Y:S02]  /*138f0*/  LDL.LU R8, [R1+0x304] ;  /* 0x0003040001087983 */ /* 0x002f240000300800 */
[----:B----4-:R-:W-:-:S05]  /*13900*/  IADD3.X R8, R8, UR28, RZ, P5, !PT ;  /* 0x0000001c08087c10 */ /* 0x010fca000affe4ff */
[----:B------:R1:W-:Y:S04]  /*13910*/  STL [R1+0x304], R8 ;  /* 0x0003040801007387 */ /* 0x0003e80000100800 */
[----:B-1----:R-:W4:Y:S01]  /*13920*/  LDL.LU R8, [R1+0x340] ;  /* 0x0003400001087983 */ /* 0x002f220000300800 */
[----:B------:R-:W-:Y:S02]  /*13930*/  IADD3.X R11, R11, UR28, RZ, P6, !PT ;  /* 0x0000001c0b0b7c10 */ /* 0x000fe4000b7fe4ff */
[----:B----4-:R-:W-:-:S05]  /*13940*/  IADD3 R8, P5, R8, UR27, RZ ;  /* 0x0000001b08087c10 */ /* 0x010fca000ffbe0ff */
[----:B------:R-:W-:Y:S04]  /*13950*/  STL [R1+0x340], R8 ;  /* 0x0003400801007387 */ /* 0x000fe80000100800 */
[----:B------:R1:W-:Y:S04]  /*13960*/  STL [R1+0x30c], R11 ;  /* 0x00030c0b01007387 */ /* 0x0003e80000100800 */
[----:B-1----:R-:W4:Y:S04]  /*13970*/  LDL.LU R11, [R1+0x72c] ;  /* 0x00072c00010b7983 */ /* 0x002f280000300800 */
        /* <DEDUP_REMOVED lines=11> */
[----:B-1----:R-:W4:Y:S04]  /*13a30*/  LDL.LU R13, [R1+0x724] ;  /* 0x00072400010d7983 */ /* 0x002f280000300800 */
[----:B------:R-:W3:Y:S02]  /*13a40*/  LDL.LU R8, [R1+0x358] ;  /* 0x0003580001087983 */ /* 0x000ee40000300800 */
[----:B---3--:R-:W-:-:S05]  /*13a50*/  IADD3 R8, P1, R8, UR27, RZ ;  /* 0x0000001b08087c10 */ /* 0x008fca000ff3e0ff */
[----:B------:R1:W-:Y:S04]  /*13a60*/  STL [R1+0x358], R8 ;  /* 0x0003580801007387 */ /* 0x0003e80000100800 */
[----:B-1----:R-:W3:Y:S01]  /*13a70*/  LDL.LU R8, [R1+0x324] ;  /* 0x0003240001087983 */ /* 0x002ee20000300800 */
[----:B------:R-:W-:Y:S02]  /*13a80*/  IADD3.X R10, R10, UR28, RZ, P3, !PT ;  /* 0x0000001c0a0a7c10 */ /* 0x000fe40009ffe4ff */
[----:B---3--:R-:W-:Y:S02]  /*13a90*/  IADD3.X R8, R8, UR28, RZ, P2, !PT ;  /* 0x0000001c08087c10 */ /* 0x008fe400097fe4ff */
[----:B------:R-:W-:-:S03]  /*13aa0*/  IADD3 R3, P2, R3, UR27, RZ ;  /* 0x0000001b03037c10 */ /* 0x000fc6000ff5e0ff */
[----:B------:R-:W-:Y:S04]  /*13ab0*/  STL [R1+0x324], R8 ;  /* 0x0003240801007387 */ /* 0x000fe80000100800 */
[----:B------:R1:W-:Y:S04]  /*13ac0*/  STL [R1+0x360], R3 ;  /* 0x0003600301007387 */ /* 0x0003e80000100800 */
[----:B-1----:R-:W3:Y:S04]  /*13ad0*/  LDL.LU R3, [R1+0x720] ;  /* 0x0007200001037983 */ /* 0x002ee80000300800 */
[----:B------:R1:W-:Y:S04]  /*13ae0*/  STL [R1+0x32c], R10 ;  /* 0x00032c0a01007387 */ /* 0x0003e80000100800 */
[----:B-1----:R-:W4:Y:S04]  /*13af0*/  LDL.LU R10, [R1+0x71c] ;  /* 0x00071c00010a7983 */ /* 0x002f280000300800 */
[----:B------:R-:W2:Y:S02]  /*13b00*/  LDL.LU R8, [R1+0x368] ;  /* 0x0003680001087983 */ /* 0x000ea40000300800 */
[----:B--2---:R-:W-:-:S05]  /*13b10*/  IADD3 R8, P3, R8, UR27, RZ ;  /* 0x0000001b08087c10 */ /* 0x004fca000ff7e0ff */
[----:B------:R1:W-:Y:S04]  /*13b20*/  STL [R1+0x368], R8 ;  /* 0x0003680801007387 */ /* 0x0003e80000100800 */
[----:B-1----:R-:W2:Y:S02]  /*13b30*/  LDL.LU R8, [R1+0x334] ;  /* 0x0003340001087983 */ /* 0x002ea40000300800 */
[----:B--2---:R-:W-:-:S05]  /*13b40*/  IADD3.X R8, R8, UR28, RZ, P4, !PT ;  /* 0x0000001c08087c10 */ /* 0x004fca000a7fe4ff */
[----:B------:R1:W-:Y:S04]  /*13b50*/  STL [R1+0x334], R8 ;  /* 0x0003340801007387 */ /* 0x0003e80000100800 */
[----:B-1----:R-:W2:Y:S01]  /*13b60*/  LDL.LU R8, [R1+0x370] ;  /* 0x0003700001087983 */ /* 0x002ea20000300800 */
[----:B------:R-:W-:Y:S02]  /*13b70*/  IADD3.X R12, R12, UR28, RZ, P5, !PT ;  /* 0x0000001c0c0c7c10 */ /* 0x000fe4000affe4ff */
[----:B--2---:R-:W-:-:S05]  /*13b80*/  IADD3 R8, P4, R8, UR27, RZ ;  /* 0x0000001b08087c10 */ /* 0x004fca000ff9e0ff */
[----:B------:R-:W-:Y:S04]  /*13b90*/  STL [R1+0x370], R8 ;  /* 0x0003700801007387 */ /* 0x000fe80000100800 */
[----:B------:R1:W-:Y:S04]  /*13ba0*/  STL [R1+0x33c], R12 ;  /* 0x00033c0c01007387 */ /* 0x0003e80000100800 */
[----:B-1----:R-:W2:Y:S04]  /*13bb0*/  LDL.LU R12, [R1+0x718] ;  /* 0x00071800010c7983 */ /* 0x002ea80000300800 */
        /* <DEDUP_REMOVED lines=239> */
[----:B-1----:R0:W5:Y:S04]  /*14ab0*/  LDL.LU R10, [R1+0x690] ;  /* 0x00069000010a7983 */ /* 0x0021680000300800 */
        /* <DEDUP_REMOVED lines=9> */
[----:B-1----:R0:W5:Y:S04]  /*14b50*/  LDL.LU R11, [R1+0x68c] ;  /* 0x00068c00010b7983 */ /* 0x0021680000300800 */
        /* <DEDUP_REMOVED lines=8> */
[----:B---3--:R-:W-:-:S03]  /*14be0*/  IADD3 R7, P6, R7, UR27, RZ ;  /* 0x0000001b07077c10 */ /* 0x008fc6000ffde0ff */
[----:B------:R-:W-:Y:S04]  /*14bf0*/  STL [R1+0x494], R8 ;  /* 0x0004940801007387 */ /* 0x000fe80000100800 */
[----:B------:R1:W-:Y:S04]  /*14c00*/  STL [R1+0x4d0], R7 ;  /* 0x0004d00701007387 */ /* 0x0003e80000100800 */
[----:B-1----:R0:W5:Y:S04]  /*14c10*/  LDL.LU R7, [R1+0x684] ;  /* 0x0006840001077983 */ /* 0x0021680000300800 */
[----:B------:R1:W-:Y:S04]  /*14c20*/  STL [R1+0x49c], R2 ;  /* 0x00049c0201007387 */ /* 0x0003e80000100800 */
[----:B-1----:R-:W2:Y:S04]  /*14c30*/  LDL.LU R2, [R1+0x680] ;  /* 0x0006800001027983 */ /* 0x002ea80000300800 */
[----:B------:R-:W3:Y:S01]  /*14c40*/  LDL.LU R8, [R1+0x4d8] ;  /* 0x0004d80001087983 */ /* 0x000ee20000300800 */
[----:B------:R-:W-:-:S02]  /*14c50*/  IADD3.X R5, R5, UR28, RZ, P2, !PT ;  /* 0x0000001c05057c10 */ /* 0x000fc400097fe4ff */
[----:B--2---:R-:W-:Y:S02]  /*14c60*/  IADD3.X R2, R2, UR28, RZ, P1, !PT ;  /* 0x0000001c02027c10 */ /* 0x004fe40008ffe4ff */
[----:B---3--:R-:W-:Y:S02]  /*14c70*/  IADD3 R8, P0, R8, UR27, RZ ;  /* 0x0000001b08087c10 */ /* 0x008fe4000ff1e0ff */
[----:B------:R-:W-:-:S03]  /*14c80*/  IADD3 R13, P1, R13, UR27, RZ ;  /* 0x0000001b0d0d7c10 */ /* 0x000fc6000ff3e0ff */
[----:B------:R1:W-:Y:S04]  /*14c90*/  STL [R1+0x4d8], R8 ;  /* 0x0004d80801007387 */ /* 0x0003e80000100800 */
[----:B------:R2:W-:Y:S01]  /*14ca0*/  STL [R1+0x4a4], R2 ;  /* 0x0004a40201007387 */ /* 0x0005e20000100800 */
[----:B------:R-:W-:Y:S01]  /*14cb0*/  WARPGROUP.ARRIVE ;  /* 0x00000000000079c5 */ /* 0x000fe20000000000 */
[----:B------:R-:W-:Y:S01]  /*14cc0*/  UMOV UR8, UR20 ;  /* 0x0000001400087c82 */ /* 0x000fe20008000000 */
[----:B------:R-:W-:Y:S01]  /*14cd0*/  UMOV UR9, UR21 ;  /* 0x0000001500097c82 */ /* 0x000fe20008000000 */
[----:B------:R-:W-:Y:S01]  /*14ce0*/  UMOV UR12, UR4 ;  /* 0x00000004000c7c82 */ /* 0x000fe20008000000 */
[----:B------:R-:W-:Y:S01]  /*14cf0*/  UMOV UR13, UR5 ;  /* 0x00000005000d7c82 */ /* 0x000fe20008000000 */
[----:B------:R-:W-:Y:S01]  /*14d00*/  IADD3.X R6, R6, UR28, RZ, P4, !PT ;  /* 0x0000001c06067c10 */ /* 0x000fe2000a7fe4ff */
[----:B------:R-:W-:Y:S01]  /*14d10*/  QGMMA.64x256x32.F32.E5M2.E5M2 R24, gdesc[UR8], R24, gsb0 ;  /* 0x03e00000081879f3 */ /* 0x000fe20008003818 */
[----:B------:R-:W-:Y:S01]  /*14d20*/  IADD3.X R184, R184, UR28, RZ, P6, !PT ;  /* 0x0000001cb8b87c10 */ /* 0x000fe2000b7fe4ff */
[----:B-1----:R-:W1:Y:S01]  /*14d30*/  LDC R8, c[0x0][0x238] ;  /* 0x00008e00ff087b82 */ /* 0x002e620000000800 */
[----:B--2---:R-:W2:Y:S04]  /*14d40*/  LDL.LU R2, [R1+0x67c] ;  /* 0x00067c0001027983 */ /* 0x004ea80000300800 */
[----:B------:R3:W-:Y:S04]  /*14d50*/  STL [R1+0x4e0], R13 ;  /* 0x0004e00d01007387 */ /* 0x0007e80000100800 */
[----:B---3--:R-:W3:Y:S04]  /*14d60*/  LDL.LU R13, [R1+0x678] ;  /* 0x00067800010d7983 */ /* 0x008ee80000300800 */
[----:B------:R4:W-:Y:S04]  /*14d70*/  STL [R1+0x4ac], R5 ;  /* 0x0004ac0501007387 */ /* 0x0009e80000100800 */
[----:B----4-:R-:W4:Y:S02]  /*14d80*/  LDL.LU R5, [R1+0x674] ;  /* 0x0006740001057983 */ /* 0x010f240000300800 */
[----:B----4-:R-:W-:-:S05]  /*14d90*/  IADD3 R5, P2, R5, UR27, RZ ;  /* 0x0000001b05057c10 */ /* 0x010fca000ff5e0ff */
[----:B------:R4:W-:Y:S04]  /*14da0*/  STL [R1+0x4e8], R5 ;  /* 0x0004e80501007387 */ /* 0x0009e80000100800 */
[----:B----4-:R-:W4:Y:S01]  /*14db0*/  LDL.LU R5, [R1+0x670] ;  /* 0x0006700001057983 */ /* 0x010f220000300800 */
[----:B--2---:R-:W-:Y:S02]  /*14dc0*/  IADD3.X R2, R2, UR28, RZ, P3, !PT ;  /* 0x0000001c02027c10 */ /* 0x004fe40009ffe4ff */
[----:B------:R-:W-:-:S03]  /*14dd0*/  IADD3 R3, P3, R3, UR27, RZ ;  /* 0x0000001b03037c10 */ /* 0x000fc6000ff7e0ff */
[----:B------:R2:W-:Y:S04]  /*14de0*/  STL [R1+0x4b4], R2 ;  /* 0x0004b40201007387 */ /* 0x0005e80000100800 */
[----:B--2---:R-:W2:Y:S04]  /*14df0*/  LDL.LU R2, [R1+0x66c] ;  /* 0x00066c0001027983 */ /* 0x004ea80000300800 */
[----:B------:R0:W-:Y:S04]  /*14e00*/  STL [R1+0x4f0], R3 ;  /* 0x0004f00301007387 */ /* 0x0001e80000100800 */
[----:B0-----:R-:W2:Y:S01]  /*14e10*/  LDL.LU R3, [R1+0x668] ;  /* 0x0006680001037983 */ /* 0x001ea20000300800 */
[----:B------:R-:W-:-:S02]  /*14e20*/  WARPGROUP.DEPBAR.LE gsb0, 0x0 ;  /* 0x00008000000079c5 */ /* 0x000fc40000010000 */
[----:B------:R-:W-:-:S06]  /*14e30*/  WARPGROUP.ARRIVE ;  /* 0x00000000000079c5 */ /* 0x000fcc0000000000 */
[----:B------:R-:W-:Y:S01]  /*14e40*/  QGMMA.64x256x32.F32.E5M2.E5M2 R24, gdesc[UR12], R24, gsb0 ;  /* 0x03e000000c1879f3 */ /* 0x000fe20008003818 */
[----:B---3--:R-:W-:Y:S01]  /*14e50*/  IADD3.X R13, R13, UR28, RZ, P5, !PT ;  /* 0x0000001c0d0d7c10 */ /* 0x008fe2000affe4ff */
[----:B------:R0:W-:Y:S01]  /*14e60*/  STL [R1+0x4bc], R6 ;  /* 0x0004bc0601007387 */ /* 0x0001e20000100800 */
[----:B------:R-:W-:Y:S02]  /*14e70*/  IADD3 R9, P5, R9, UR27, RZ ;  /* 0x0000001b09097c10 */ /* 0x000fe4000ffbe0ff */
[----:B------:R-:W-:Y:S02]  /*14e80*/  IADD3 R185, P6, R185, UR27, RZ ;  /* 0x0000001bb9b97c10 */ /* 0x000fe4000ffde0ff */
[----:B------:R-:W-:Y:S02]  /*14e90*/  IADD3.X R186, R186, UR28, RZ, P0, !PT ;  /* 0x0000001cbaba7c10 */ /* 0x000fe400087fe4ff */
[----:B------:R-:W-:Y:S01]  /*14ea0*/  IADD3 R187, P0, R187, UR27, RZ ;  /* 0x0000001bbbbb7c10 */ /* 0x000fe2000ff1e0ff */
[----:B0-----:R0:W5:Y:S01]  /*14eb0*/  LDL.LU R6, [R1+0x664] ;  /* 0x0006640001067983 */ /* 0x0011620000300800 */
[----:B------:R-:W-:-:S02]  /*14ec0*/  IADD3.X R188, R188, UR28, RZ, P1, !PT ;  /* 0x0000001cbcbc7c10 */ /* 0x000fc40008ffe4ff */
[----:B------:R-:W-:Y:S02]  /*14ed0*/  IADD3 R189, P1, R189, UR27, RZ ;  /* 0x0000001bbdbd7c10 */ /* 0x000fe4000ff3e0ff */
[----:B------:R-:W-:Y:S02]  /*14ee0*/  IADD3.X R190, R190, UR28, RZ, P2, !PT ;  /* 0x0000001cbebe7c10 */ /* 0x000fe400097fe4ff */
[----:B------:R-:W-:Y:S02]  /*14ef0*/  IADD3 R191, P2, R191, UR27, RZ ;  /* 0x0000001bbfbf7c10 */ /* 0x000fe4000ff5e0ff */
[----:B------:R-:W-:Y:S02]  /*14f00*/  IADD3.X R192, R192, UR28, RZ, P3, !PT ;  /* 0x0000001cc0c07c10 */ /* 0x000fe40009ffe4ff */
[----:B------:R-:W-:Y:S02]  /*14f10*/  IADD3 R193, P3, R193, UR27, RZ ;  /* 0x0000001bc1c17c10 */ /* 0x000fe4000ff7e0ff */
        /* <DEDUP_REMOVED lines=11> */
[----:B------:R-:W-:Y:S02]  /*14fd0*/  IADD3.X R208, R208, UR28, RZ, P5, !PT ;  /* 0x0000001cd0d07c10 */ /* 0x000fe4000affe4ff */
[----:B------:R-:W-:-:S02]  /*14fe0*/  IADD3.X R181, R181, UR28, RZ, P6, !PT ;  /* 0x0000001cb5b57c10 */ /* 0x000fc4000b7fe4ff */
[----:B------:R-:W-:Y:S02]  /*14ff0*/  IADD3.X R180, R180, UR28, RZ, P0, !PT ;  /* 0x0000001cb4b47c10 */ /* 0x000fe400087fe4ff */
[----:B------:R-:W-:Y:S02]  /*15000*/  IADD3.X R177, R177, UR28, RZ, P2, !PT ;  /* 0x0000001cb1b17c10 */ /* 0x000fe400097fe4ff */
[----:B------:R-:W-:Y:S01]  /*15010*/  IADD3.X R178, R178, UR28, RZ, P1, !PT ;  /* 0x0000001cb2b27c10 */ /* 0x000fe20008ffe4ff */
[----:B------:R-:W-:Y:S02]  /*15020*/  VIADD R211, R211, 0xffffffff ;  /* 0xffffffffd3d37836 */ /* 0x000fe40000000000 */
[----:B-1----:R-:W-:Y:S01]  /*15030*/  IMAD.SHL.U32 R8, R8, 0x40, RZ ;  /* 0x0000004008087824 */ /* 0x002fe200078e00ff */
[----:B------:R-:W-:Y:S01]  /*15040*/  UIADD3 UR17, UR17, -0x40, URZ ;  /* 0xffffffc011117890 */ /* 0x000fe2000fffe03f */
[----:B----4-:R-:W-:-:S05]  /*15050*/  IADD3 R5, P4, R5, UR27, RZ ;  /* 0x0000001b05057c10 */ /* 0x010fca000ff9e0ff */
[----:B------:R-:W-:Y:S04]  /*15060*/  STL [R1+0x4f8], R5 ;  /* 0x0004f80501007387 */ /* 0x000fe80000100800 */
[----:B------:R1:W-:Y:S04]  /*15070*/  STL [R1+0x4c4], R13 ;  /* 0x0004c40d01007387 */ /* 0x0003e80000100800 */
[----:B------:R0:W-:Y:S04]  /*15080*/  STL [R1+0x500], R9 ;  /* 0x0005000901007387 */ /* 0x0001e80000100800 */
[----:B------:R0:W-:Y:S04]  /*15090*/  STL [R1+0x4cc], R184 ;  /* 0x0004ccb801007387 */ /* 0x0001e80000100800 */
[----:B------:R0:W-:Y:S01]  /*150a0*/  STL [R1+0x508], R185 ;  /* 0x000508b901007387 */ /* 0x0001e20000100800 */
[----:B------:R-:W-:-:S03]  /*150b0*/  IADD3.X R194, R194, UR28, RZ, P4, !PT ;  /* 0x0000001cc2c27c10 */ /* 0x000fc6000a7fe4ff */
[----:B------:R0:W-:Y:S01]  /*150c0*/  STL [R1+0x4d4], R186 ;  /* 0x0004d4ba01007387 */ /* 0x0001e20000100800 */
[----:B------:R-:W-:-:S03]  /*150d0*/  IADD3 R195, P4, R195, UR27, RZ ;  /* 0x0000001bc3c37c10 */ /* 0x000fc6000ff9e0ff */
[----:B------:R0:W-:Y:S04]  /*150e0*/  STL [R1+0x510], R187 ;  /* 0x000510bb01007387 */ /* 0x0001e80000100800 */
[----:B------:R0:W-:Y:S04]  /*150f0*/  STL [R1+0x4dc], R188 ;  /* 0x0004dcbc01007387 */ /* 0x0001e80000100800 */
[----:B------:R0:W-:Y:S04]  /*15100*/  STL [R1+0x518], R189 ;  /* 0x000518bd01007387 */ /* 0x0001e80000100800 */
[----:B------:R0:W-:Y:S04]  /*15110*/  STL [R1+0x4e4], R190 ;  /* 0x0004e4be01007387 */ /* 0x0001e80000100800 */
[----:B------:R0:W-:Y:S04]  /*15120*/  STL [R1+0x520], R191 ;  /* 0x000520bf01007387 */ /* 0x0001e80000100800 */
[----:B------:R0:W-:Y:S04]  /*15130*/  STL [R1+0x4ec], R192 ;  /* 0x0004ecc001007387 */ /* 0x0001e80000100800 */
[----:B------:R0:W-:Y:S04]  /*15140*/  STL [R1+0x528], R193 ;  /* 0x000528c101007387 */ /* 0x0001e80000100800 */
[----:B------:R0:W-:Y:S04]  /*15150*/  STL [R1+0x4f4], R194 ;  /* 0x0004f4c201007387 */ /* 0x0001e80000100800 */
[----:B------:R0:W-:Y:S01]  /*15160*/  STL [R1+0x530], R195 ;  /* 0x000530c301007387 */ /* 0x0001e20000100800 */
[----:B-1----:R-:W1:Y:S03]  /*15170*/  S2R R13, SR_TID.X ;  /* 0x00000000000d7919 */ /* 0x002e660000002100 */
[----:B------:R0:W-:Y:S04]  /*15180*/  STL [R1+0x4fc], R196 ;  /* 0x0004fcc401007387 */ /* 0x0001e80000100800 */
[----:B------:R0:W-:Y:S04]  /*15190*/  STL [R1+0x538], R197 ;  /* 0x000538c501007387 */ /* 0x0001e80000100800 */
[----:B------:R0:W-:Y:S01]  /*151a0*/  STL [R1+0x504], R198 ;  /* 0x000504c601007387 */ /* 0x0001e20000100800 */
[----:B------:R-:W-:-:S03]  /*151b0*/  IADD3.X R207, R207, UR28, RZ, P4, !PT ;  /* 0x0000001ccfcf7c10 */ /* 0x000fc6000a7fe4ff */
[----:B------:R0:W-:Y:S01]  /*151c0*/  STL [R1+0x540], R199 ;  /* 0x000540c701007387 */ /* 0x0001e20000100800 */
[----:B------:R-:W3:Y:S03]  /*151d0*/  S2R R5, SR_TID.X ;  /* 0x0000000000057919 */ /* 0x000ee60000002100 */
        /* <DEDUP_REMOVED lines=13> */
[----:B------:R-:W-:Y:S01]  /*152b0*/  ISETP.NE.U32.AND P4, PT, R211, RZ, PT ;  /* 0x000000ffd300720c */ /* 0x000fe20003f85070 */
[----:B------:R-:W-:-:S02]  /*152c0*/  WARPGROUP.DEPBAR.LE gsb0, 0x0 ;  /* 0x00008000000079c5 */ /* 0x000fc40000010000 */
[----:B-1----:R-:W-:Y:S02]  /*152d0*/  SHF.R.U32.HI R13, RZ, 0x7, R13 ;  /* 0x00000007ff0d7819 */ /* 0x002fe4000001160d */
[C---:B--2---:R-:W-:Y:S02]  /*152e0*/  IADD3 R3, P3, R8.reuse, R3, RZ ;  /* 0x0000000308037210 */ /* 0x044fe40007f7e0ff */
[----:B---3--:R-:W-:Y:S02]  /*152f0*/  LOP3.LUT R5, R5, 0x3f, RZ, 0xc0, !PT ;  /* 0x0000003f05057812 */ /* 0x008fe400078ec0ff */
[----:B------:R-:W-:Y:S02]  /*15300*/  SGXT.U32 R13, R13, 0x1 ;  /* 0x000000010d0d781a */ /* 0x000fe40000000000 */
[----:B------:R-:W-:Y:S02]  /*15310*/  LEA.HI.X.SX32 R2, R8, R2, 0x1, P3 ;  /* 0x0000000208027211 */ /* 0x000fe400018f0eff */
[----:B0-----:R-:W-:Y:S05]  /*15320*/  @P4 BRA `(.L_x_2) ;  /* 0xffffff6000bc4947 */ /* 0x001fea000383ffff */
.L_x_1:
[----:B------:R2:W-:Y:S01]  /*15330*/  STL [R1+0x694], R148 ;  /* 0x0006949401007387 */ /* 0x0005e20000100800 */
[----:B------:R-:W-:Y:S01]  /*15340*/  F2FP.SATFINITE.E5M2.F32.PACK_AB_MERGE_C R34, R35, R34, RZ ;  /* 0x000000222322723e */ /* 0x000fe200048060ff */
[----:B------:R-:W-:Y:S01]  /*15350*/  ULDC UR4, c[0x0][0x244] ;  /* 0x0000910000047ab9 */ /* 0x000fe20000000800 */
[----:B------:R-:W-:Y:S01]  /*15360*/  F2FP.SATFINITE.E5M2.F32.PACK_AB_MERGE_C R32, R33, R32, RZ ;  /* 0x000000202120723e */ /* 0x000fe200048060ff */
[----:B------:R-:W3:Y:S01]  /*15370*/  LDL.LU R5, [R1+0x4] ;  /* 0x0000040001057983 */ /* 0x000ee20000300800 */
[----:B------:R-:W-:Y:S01]  /*15380*/  F2FP.SATFINITE.E5M2.F32.PACK_AB_MERGE_C R24, R25, R24, RZ ;  /* 0x000000181918723e */ /* 0x000fe200048060ff */
[----:B------:R-:W-:Y:S01]  /*15390*/  ULDC.64 UR6, c[0x0][0x228] ;  /* 0x00008a0000067ab9 */ /* 0x000fe20000000a00 */
[----:B------:R-:W-:Y:S01]  /*153a0*/  F2FP.SATFINITE.E5M2.F32.PACK_AB_MERGE_C R28, R29, R28, RZ ;  /* 0x0000001c1d1c723e */ /* 0x000fe200048060ff */
[----:B------:R-:W-:Y:S01]  /*153b0*/  ULDC UR8, c[0x0][0x22c] ;  /* 0x00008b0000087ab9 */ /* 0x000fe20000000800 */
[----:B------:R-:W-:Y:S01]  /*153c0*/  F2FP.SATFINITE.E5M2.F32.PACK_AB_MERGE_C R26, R27, R26, RZ ;  /* 0x0000001a1b1a723e */ /* 0x000fe200048060ff */
[----:B--2---:R-:W3:Y:S01]  /*153d0*/  LDL.LU R148, [R1] ;  /* 0x0000000001947983 */ /* 0x004ee20000300800 */
[----:B------:R-:W-:Y:S01]  /*153e0*/  F2FP.SATFINITE.E5M2.F32.PACK_AB_MERGE_C R36, R37, R36, RZ ;  /* 0x000000242524723e */ /* 0x000fe200048060ff */
[----:B------:R-:W-:Y:S01]  /*153f0*/  ULDC UR10, c[0x0][0x22c] ;  /* 0x00008b00000a7ab9 */ /* 0x000fe20000000800 */
[----:B------:R-:W-:Y:S01]  /*15400*/  F2FP.SATFINITE.E5M2.F32.PACK_AB_MERGE_C R44, R45, R44, RZ ;  /* 0x0000002c2d2c723e */ /* 0x000fe200048060ff */
[----:B------:R2:W-:Y:S01]  /*15410*/  STL [R1+0x690], R149 ;  /* 0x0006909501007387 */ /* 0x0005e20000100800 */
[----:B------:R-:W-:Y:S01]  /*15420*/  F2FP.SATFINITE.E5M2.F32.PACK_AB_MERGE_C R40, R41, R40, RZ ;  /* 0x000000282928723e */ /* 0x000fe200048060ff */
[----:B------:R-:W-:Y:S01]  /*15430*/  ULDC UR9, c[0x0][0x22c] ;  /* 0x00008b0000097ab9 */ /* 0x000fe20000000800 */
[----:B------:R-:W-:Y:S01]  /*15440*/  F2FP.SATFINITE.E5M2.F32.PACK_AB_MERGE_C R42, R43, R42, RZ ;  /* 0x0000002a2b2a723e */ /* 0x000fe200048060ff */
[----:B------:R-:W-:Y:S01]  /*15450*/  ULDC UR11, c[0x0][0x22c] ;  /* 0x00008b00000b7ab9 */ /* 0x000fe20000000800 */
[----:B--2---:R-:W2:Y:S04]  /*15460*/  LDL.LU R149, [R1+0x8] ;  /* 0x0000080001957983 */ /* 0x004ea80000300800 */
[----:B------:R-:W2:Y:S04]  /*15470*/  LDL.LU R3, [R1+0xc] ;  /* 0x00000c0001037983 */ /* 0x000ea80000300800 */
[----:B------:R4:W-:Y:S04]  /*15480*/  STL [R1+0x68c], R150 ;  /* 0x00068c9601007387 */ /* 0x0009e80000100800 */
[----:B----4-:R-:W4:Y:S04]  /*15490*/  LDL.LU R150, [R1+0x10] ;  /* 0x0000100001967983 */ /* 0x010f280000300800 */
[----:B-1---5:R-:W4:Y:S04]  /*154a0*/  LDL.LU R0, [R1+0x14] ;  /* 0x0000140001007983 */ /* 0x022f280000300800 */
[----:B------:R1:W-:Y:S04]  /*154b0*/  STL [R1+0x688], R151 ;  /* 0x0006889701007387 */ /* 0x0003e80000100800 */
[----:B-1----:R-:W4:Y:S04]  /*154c0*/  LDL.LU R151, [R1+0x18] ;  /* 0x0000180001977983 */ /* 0x002f280000300800 */
[----:B------:R-:W4:Y:S04]  /*154d0*/  LDL.LU R2, [R1+0x1c] ;  /* 0x00001c0001027983 */ /* 0x000f280000300800 */
[----:B------:R1:W-:Y:S04]  /*154e0*/  STL [R1+0x684], R6 ;  /* 0x0006840601007387 */ /* 0x0003e80000100800 */
[----:B-1----:R-:W4:Y:S04]  /*154f0*/  LDL.LU R6, [R1+0x20] ;  /* 0x0000200001067983 */ /* 0x002f280000300800 */
[----:B------:R-:W4:Y:S04]  /*15500*/  LDL.LU R4, [R1+0x24] ;  /* 0x0000240001047983 */ /* 0x000f280000300800 */
        /* <DEDUP_REMOVED lines=13> */
[----:B0-----:R-:W4:Y:S04]  /*155e0*/  LDL.LU R14, [R1+0x5c] ;  /* 0x00005c00010e7983 */ /* 0x001f280000300800 */
        /* <DEDUP_REMOVED lines=103> */
[----:B------:R-:W4:Y:S01]  /*15c60*/  LDL.LU R187, [R1+0x1fc] ;  /* 0x0001fc0001bb7983 */ /* 0x000f220000300800 */
[----:B---3--:R-:W-:-:S02]  /*15c70*/  F2FP.SATFINITE.E5M2.F32.PACK_AB_MERGE_C R5, R5, R148, RZ ;  /* 0x000000940505723e */ /* 0x008fc400048060ff */
[----:B--2---:R-:W-:Y:S01]  /*15c80*/  F2FP.SATFINITE.E5M2.F32.PACK_AB_MERGE_C R3, R3, R149, RZ ;  /* 0x000000950303723e */ /* 0x004fe200048060ff */
[----:B------:R-:W2:Y:S01]  /*15c90*/  LDL.LU R148, [R1+0x694] ;  /* 0x0006940001947983 */ /* 0x000ea20000300800 */
[----:B----4-:R-:W-:Y:S02]  /*15ca0*/  F2FP.SATFINITE.E5M2.F32.PACK_AB_MERGE_C R0, R0, R150, RZ ;  /* 0x000000960000723e */ /* 0x010fe400048060ff */
[----:B------:R-:W-:Y:S01]  /*15cb0*/  F2FP.SATFINITE.E5M2.F32.PACK_AB_MERGE_C R2, R2, R151, RZ ;  /* 0x000000970202723e */ /* 0x000fe200048060ff */
[----:B------:R-:W2:Y:S01]  /*15cc0*/  LDL.LU R149, [R1+0x690] ;  /* 0x0006900001957983 */ /* 0x000ea20000300800 */
[----:B------:R-:W-:-:S03]  /*15cd0*/  F2FP.SATFINITE.E5M2.F32.PACK_AB_MERGE_C R4, R4, R6, RZ ;  /* 0x000000060404723e */ /* 0x000fc600048060ff */
[----:B------:R-:W3:Y:S04]  /*15ce0*/  LDL.LU R150, [R1+0x68c] ;  /* 0x00068c0001967983 */ /* 0x000ee80000300800 */
[----:B------:R-:W3:Y:S04]  /*15cf0*/  LDL.LU R151, [R1+0x688] ;  /* 0x0006880001977983 */ /* 0x000ee80000300800 */
[----:B------:R-:W4:Y:S01]  /*15d00*/  LDL.LU R6, [R1+0x684] ;  /* 0x0006840001067983 */ /* 0x000f220000300800 */
[----:B------:R-:W-:Y:S02]  /*15d10*/  F2FP.SATFINITE.E5M2.F32.PACK_AB_MERGE_C R25, R85, R84, RZ ;  /* 0x000000545519723e */ /* 0x000fe400048060ff */
[----:B------:R-:W-:-:S02]  /*15d20*/  F2FP.SATFINITE.E5M2.F32.PACK_AB_MERGE_C R10, R10, R217, RZ ;  /* 0x000000d90a0a723e */ /* 0x000fc400048060ff */
[----:B------:R-:W-:Y:S02]  /*15d30*/  F2FP.SATFINITE.E5M2.F32.PACK_AB_MERGE_C R12, R12, R221, RZ ;  /* 0x000000dd0c0c723e */ /* 0x000fe400048060ff */
[----:B------:R-:W-:Y:S02]  /*15d40*/  F2FP.SATFINITE.E5M2.F32.PACK_AB_MERGE_C R15, R15, R225, RZ ;  /* 0x000000e10f0f723e */ /* 0x000fe400048060ff */
[----:B------:R-:W-:Y:S02]  /*15d50*/  F2FP.SATFINITE.E5M2.F32.PACK_AB_MERGE_C R11, R11, R219, RZ ;  /* 0x000000db0b0b723e */ /* 0x000fe400048060ff */
[----:B------:R-:W-:Y:S02]  /*15d60*/  F2FP.SATFINITE.E5M2.F32.PACK_AB_MERGE_C R14, R14, R223, RZ ;  /* 0x000000df0e0e723e */ /* 0x000fe400048060ff */
[----:B------:R-:W-:Y:S02]  /*15d70*/  F2FP.SATFINITE.E5M2.F32.PACK_AB_MERGE_C R16, R16, R212, RZ ;  /* 0x000000d41010723e */ /* 0x000fe400048060ff */
[----:B------:R-:W-:-:S02]  /*15d80*/  F2FP.SATFINITE.E5M2.F32.PACK_AB_MERGE_C R29, R101, R100, RZ ;  /* 0x00000064651d723e */ /* 0x000fc400048060ff */
[----:B------:R-:W-:Y:S02]  /*15d90*/  F2FP.SATFINITE.E5M2.F32.PACK_AB_MERGE_C R27, R87, R86, RZ ;  /* 0x00000056571b723e */ /* 0x000fe400048060ff */
[----:B------:R-:W-:Y:S02]  /*15da0*/  F2FP.SATFINITE.E5M2.F32.PACK_AB_MERGE_C R7, R7, R13, RZ ;  /* 0x0000000d0707723e */ /* 0x000fe400048060ff */
[----:B------:R-:W-:Y:S01]  /*15db0*/  F2FP.SATFINITE.E5M2.F32.PACK_AB_MERGE_C R52, R53, R52, RZ ;  /* 0x000000343534723e */ /* 0x000fe200048060ff */
[----:B------:R-:W0:Y:S01]  /*15dc0*/  S2R R13, SR_TID.X ;  /* 0x00000000000d7919 */ /* 0x000e220000002100 */
[----:B------:R-:W-:Y:S02]  /*15dd0*/  F2FP.SATFINITE.E5M2.F32.PACK_AB_MERGE_C R21, R21, R231, RZ ;  /* 0x000000e71515723e */ /* 0x000fe400048060ff */
        /* <DEDUP_REMOVED lines=97> */
[----:B------:R-:W4:Y:S01]  /*163f0*/  LDL.LU R195, [R1+0x5e0] ;  /* 0x0005e00001c37983 */ /* 0x000f220000300800 */
[----:B------:R-:W-:-:S02]  /*16400*/  LOP3.LUT R5, R5, 0xffff, RZ, 0xc0, !PT ;  /* 0x0000ffff05057812 */ /* 0x000fc400078ec0ff */
[----:B------:R-:W-:Y:S01]  /*16410*/  LOP3.LUT R4, R4, 0xffff, RZ, 0xc0, !PT ;  /* 0x0000ffff04047812 */ /* 0x000fe200078ec0ff */
[----:B------:R-:W1:Y:S01]  /*16420*/  S2R R196, SR_TID.X ;  /* 0x0000000000c47919 */ /* 0x000e620000002100 */
[----:B------:R-:W-:Y:S02]  /*16430*/  LOP3.LUT R0, R0, 0xffff, RZ, 0xc0, !PT ;  /* 0x0000ffff00007812 */ /* 0x000fe400078ec0ff */
[----:B------:R-:W-:Y:S01]  /*16440*/  PRMT R100, R4, 0x3340, R1 ;  /* 0x0000334004647816 */ /* 0x000fe20000000001 */
[----:B------:R-:W4:Y:S01]  /*16450*/  LDL.LU R127, [R1+0x5dc] ;  /* 0x0005dc00017f7983 */ /* 0x000f220000300800 */
[----:B------:R-:W-:Y:S02]  /*16460*/  PRMT R37, R5, 0x3340, R0 ;  /* 0x0000334005257816 */ /* 0x000fe40000000000 */
[----:B------:R-:W-:Y:S02]  /*16470*/  LOP3.LUT R10, R10, 0xffff, RZ, 0xc0, !PT ;  /* 0x0000ffff0a0a7812 */ /* 0x000fe400078ec0ff */
[----:B------:R-:W-:-:S02]  /*16480*/  LOP3.LUT R41, R12, 0xffff, RZ, 0xc0, !PT ;  /* 0x0000ffff0c297812 */ /* 0x000fc400078ec0ff */
[----:B------:R-:W-:Y:S02]  /*16490*/  LOP3.LUT R43, R15, 0xffff, RZ, 0xc0, !PT ;  /* 0x0000ffff0f2b7812 */ /* 0x000fe400078ec0ff */
[----:B------:R-:W-:Y:S02]  /*164a0*/  LOP3.LUT R11, R11, 0xffff, RZ, 0xc0, !PT ;  /* 0x0000ffff0b0b7812 */ /* 0x000fe400078ec0ff */
[----:B------:R-:W-:Y:S02]  /*164b0*/  LOP3.LUT R53, R16, 0xffff, RZ, 0xc0, !PT ;  /* 0x0000ffff10357812 */ /* 0x000fe400078ec0ff */
[----:B------:R-:W-:Y:S02]  /*164c0*/  LOP3.LUT R39, R7, 0xffff, RZ, 0xc0, !PT ;  /* 0x0000ffff07277812 */ /* 0x000fe400078ec0ff */
[----:B------:R-:W-:Y:S02]  /*164d0*/  LOP3.LUT R2, R2, 0xffff, RZ, 0xc0, !PT ;  /* 0x0000ffff02027812 */ /* 0x000fe400078ec0ff */
[----:B------:R-:W-:-:S02]  /*164e0*/  LOP3.LUT R87, R42, 0xffff, RZ, 0xc0, !PT ;  /* 0x0000ffff2a577812 */ /* 0x000fc400078ec0ff */
[----:B------:R-:W-:Y:S01]  /*164f0*/  LOP3.LUT R85, R40, 0xffff, RZ, 0xc0, !PT ;  /* 0x0000ffff28557812 */ /* 0x000fe200078ec0ff */
[----:B------:R-:W-:Y:S01]  /*16500*/  BAR.SYNC.DEFER_BLOCKING 0x0 ;  /* 0x0000000000007b1d */ /* 0x000fe20000010000 */
[----:B------:R-:W-:Y:S02]  /*16510*/  LOP3.LUT R25, R25, 0xffff, RZ, 0xc0, !PT ;  /* 0x0000ffff19197812 */ /* 0x000fe400078ec0ff */
[----:B------:R-:W-:Y:S02]  /*16520*/  LOP3.LUT R27, R27, 0xffff, RZ, 0xc0, !PT ;  /* 0x0000ffff1b1b7812 */ /* 0x000fe400078ec0ff */
[----:B------:R-:W-:Y:S02]  /*16530*/  LOP3.LUT R29, R29, 0xffff, RZ, 0xc0, !PT ;  /* 0x0000ffff1d1d7812 */ /* 0x000fe400078ec0ff */
[----:B------:R-:W-:Y:S01]  /*16540*/  F2FP.SATFINITE.E5M2.F32.PACK_AB_MERGE_C R132, R133, R132, RZ ;  /* 0x000000848584723e */ /* 0x000fe200048060ff */
[C---:B-1----:R-:W-:Y:S01]  /*16550*/  IMAD.SHL.U32 R35, R196.reuse, 0x100, RZ ;  /* 0x00000100c4237824 */ /* 0x042fe200078e00ff */
[----:B------:R-:W-:Y:S01]  /*16560*/  F2FP.SATFINITE.E5M2.F32.PACK_AB_MERGE_C R134, R135, R134, RZ ;  /* 0x000000868786723e */ /* 0x000fe200048060ff */
[----:B------:R-:W-:Y:S01]  /*16570*/  IMAD.SHL.U32 R33, R196, 0x10, RZ ;  /* 0x00000010c4217824 */ /* 0x000fe200078e00ff */
[----:B--2---:R-:W-:-:S02]  /*16580*/  F2FP.SATFINITE.E5M2.F32.PACK_AB_MERGE_C R148, R149, R148, RZ ;  /* 0x000000949594723e */ /* 0x004fc400048060ff */
[----:B------:R-:W-:Y:S02]  /*16590*/  LOP3.LUT R84, R35, 0x800, RZ, 0xc0, !PT ;  /* 0x0000080023547812 */ /* 0x000fe400078ec0ff */
[----:B------:R-:W-:Y:S02]  /*165a0*/  LOP3.LUT R35, R33, 0x70, RZ, 0xc0, !PT ;  /* 0x0000007021237812 */ /* 0x000fe400078ec0ff */
[----:B---3--:R-:W-:Y:S02]  /*165b0*/  F2FP.SATFINITE.E5M2.F32.PACK_AB_MERGE_C R150, R151, R150, RZ ;  /* 0x000000969796723e */ /* 0x008fe400048060ff */
[----:B------:R-:W-:Y:S02]  /*165c0*/  IADD3 R86, R84, UR16, R35 ;  /* 0x0000001054567c10 */ /* 0x000fe4000fffe023 */
[----:B------:R-:W-:Y:S02]  /*165d0*/  LOP3.LUT R84, R14, 0xffff, RZ, 0xc0, !PT ;  /* 0x0000ffff0e547812 */ /* 0x000fe400078ec0ff */
[----:B------:R-:W-:-:S02]  /*165e0*/  PRMT R35, R37, 0x5410, R100 ;  /* 0x0000541025237816 */ /* 0x000fc40000000064 */
[----:B------:R-:W-:Y:S02]  /*165f0*/  LOP3.LUT R37, R3, 0xffff, RZ, 0xc0, !PT ;  /* 0x0000ffff03257812 */ /* 0x000fe400078ec0ff */
[--C-:B----4-:R-:W-:Y:S02]  /*16600*/  PRMT R7, R43, 0x3340, R6.reuse ;  /* 0x000033402b077816 */ /* 0x110fe40000000006 */
[----:B------:R-:W-:Y:S02]  /*16610*/  PRMT R16, R10, 0x3340, R41 ;  /* 0x000033400a107816 */ /* 0x000fe40000000029 */
[----:B------:R-:W-:Y:S02]  /*16620*/  PRMT R47, R53, 0x3340, R6 ;  /* 0x00003340352f7816 */ /* 0x000fe40000000006 */
[----:B------:R-:W-:Y:S02]  /*16630*/  PRMT R14, R11, 0x3340, R84 ;  /* 0x000033400b0e7816 */ /* 0x000fe40000000054 */
[----:B------:R-:W-:-:S02]  /*16640*/  LOP3.LUT R20, R20, 0xffff, RZ, 0xc0, !PT ;  /* 0x0000ffff14147812 */ /* 0x000fc400078ec0ff */
[----:B------:R-:W-:Y:S02]  /*16650*/  LOP3.LUT R152, R152, 0xffff, RZ, 0xc0, !PT ;  /* 0x0000ffff98987812 */ /* 0x000fe400078ec0ff */
[----:B------:R-:W-:Y:S02]  /*16660*/  LOP3.LUT R156, R156, 0xffff, RZ, 0xc0, !PT ;  /* 0x0000ffff9c9c7812 */ /* 0x000fe400078ec0ff */
[----:B------:R-:W-:Y:S02]  /*16670*/  LOP3.LUT R57, R158, 0xffff, RZ, 0xc0, !PT ;  /* 0x0000ffff9e397812 */ /* 0x000fe400078ec0ff */
[----:B------:R-:W-:Y:S02]  /*16680*/  LOP3.LUT R160, R160, 0xffff, RZ, 0xc0, !PT ;  /* 0x0000ffffa0a07812 */ /* 0x000fe400078ec0ff */
[----:B------:R-:W-:Y:S02]  /*16690*/  PRMT R16, R16, 0x5410, R7 ;  /* 0x0000541010107816 */ /* 0x000fe40000000007 */
[----:B------:R-:W-:-:S02]  /*166a0*/  PRMT R7, R14, 0x5410, R47 ;  /* 0x000054100e077816 */ /* 0x000fc4000000002f */
[----:B------:R-:W-:Y:S02]  /*166b0*/  F2FP.SATFINITE.E5M2.F32.PACK_AB_MERGE_C R31, R103, R102, RZ ;  /* 0x00000066671f723e */ /* 0x000fe400048060ff */
[--C-:B------:R-:W-:Y:S02]  /*166c0*/  PRMT R14, R152, 0x3340, R1.reuse ;  /* 0x00003340980e7816 */ /* 0x100fe40000000001 */
[----:B------:R-:W-:Y:S02]  /*166d0*/  PRMT R102, R160, 0x3340, R1 ;  /* 0x00003340a0667816 */ /* 0x000fe40000000001 */
[----:B------:R-:W-:Y:S02]  /*166e0*/  PRMT R51, R156, 0x3340, R57 ;  /* 0x000033409c337816 */ /* 0x000fe40000000039 */
[----:B------:R-:W-:Y:S02]  /*166f0*/  LOP3.LUT R171, R171, 0xffff, RZ, 0xc0, !PT ;  /* 0x0000ffffabab7812 */ /* 0x000fe400078ec0ff */
[----:B------:R-:W-:-:S02]  /*16700*/  LOP3.LUT R174, R174, 0xffff, RZ, 0xc0, !PT ;  /* 0x0000ffffaeae7812 */ /* 0x000fc400078ec0ff */
[----:B------:R-:W-:Y:S02]  /*16710*/  LOP3.LUT R177, R177, 0xffff, RZ, 0xc0, !PT ;  /* 0x0000ffffb1b17812 */ /* 0x000fe400078ec0ff */
[----:B------:R-:W-:Y:S02]  /*16720*/  LOP3.LUT R59, R166, 0xffff, RZ, 0xc0, !PT ;  /* 0x0000ffffa63b7812 */ /* 0x000fe400078ec0ff */
[----:B------:R-:W-:Y:S02]  /*16730*/  LOP3.LUT R164, R164, 0xffff, RZ, 0xc0, !PT ;  /* 0x0000ffffa4a47812 */ /* 0x000fe400078ec0ff */
[----:B------:R-:W-:Y:S02]  /*16740*/  LOP3.LUT R170, R170, 0xffff, RZ, 0xc0, !PT ;  /* 0x0000ffffaaaa7812 */ /* 0x000fe400078ec0ff */
[----:B------:R-:W-:Y:S02]  /*16750*/  PRMT R166, R177, 0x3340, R6 ;  /* 0x00003340b1a67816 */ /* 0x000fe40000000006 */
[----:B------:R-:W-:-:S02]  /*16760*/  LOP3.LUT R182, R182, 0xffff, RZ, 0xc0, !PT ;  /* 0x0000ffffb6b67812 */ /* 0x000fc400078ec0ff */
[----:B------:R-:W-:Y:S02]  /*16770*/  LOP3.LUT R67, R184, 0xffff, RZ, 0xc0, !PT ;  /* 0x0000ffffb8437812 */ /* 0x000fe400078ec0ff */
[----:B------:R-:W-:Y:S02]  /*16780*/  LOP3.LUT R188, R188, 0xffff, RZ, 0xc0, !PT ;  /* 0x0000ffffbcbc7812 */ /* 0x000fe400078ec0ff */
[----:B------:R-:W-:Y:S02]  /*16790*/  PRMT R12, R39, 0x3340, R6 ;  /* 0x00003340270c7816 */ /* 0x000fe40000000006 */
[----:B------:R-:W-:Y:S02]  /*167a0*/  PRMT R15, R37, 0x3340, R2 ;  /* 0x00003340250f7816 */ /* 0x000fe40000000002 */
[----:B------:R-:W-:Y:S02]  /*167b0*/  LOP3.LUT R19, R19, 0xffff, RZ, 0xc0, !PT ;  /* 0x0000ffff13137812 */ /* 0x000fe400078ec0ff */
[----:B------:R-:W-:-:S02]  /*167c0*/  LOP3.LUT R23, R23, 0xffff, RZ, 0xc0, !PT ;  /* 0x0000ffff17177812 */ /* 0x000fc400078ec0ff */
[----:B------:R-:W-:Y:S02]  /*167d0*/  PRMT R158, R170, 0x3340, R1 ;  /* 0x00003340aa9e7816 */ /* 0x000fe40000000001 */
[----:B------:R-:W-:Y:S02]  /*167e0*/  PRMT R63, R164, 0x3340, R59 ;  /* 0x00003340a43f7816 */ /* 0x000fe4000000003b */
[----:B------:R-:W-:Y:S02]  /*167f0*/  LOP3.LUT R155, R155, 0xffff, RZ, 0xc0, !PT ;  /* 0x0000ffff9b9b7812 */ /* 0x000fe400078ec0ff */
[----:B------:R-:W-:Y:S02]  /*16800*/  LOP3.LUT R159, R159, 0xffff, RZ, 0xc0, !PT ;  /* 0x0000ffff9f9f7812 */ /* 0x000fe400078ec0ff */
[----:B------:R-:W-:Y:S02]  /*16810*/  LOP3.LUT R180, R180, 0xffff, RZ, 0xc0, !PT ;  /* 0x0000ffffb4b47812 */ /* 0x000fe400078ec0ff */
[----:B------:R-:W-:-:S02]  /*16820*/  LOP3.LUT R183, R183, 0xffff, RZ, 0xc0, !PT ;  /* 0x0000ffffb7b77812 */ /* 0x000fc400078ec0ff */
[----:B------:R-:W-:Y:S02]  /*16830*/  LOP3.LUT R186, R186, 0xffff, RZ, 0xc0, !PT ;  /* 0x0000ffffbaba7812 */ /* 0x000fe400078ec0ff */
[----:B------:R-:W-:Y:S02]  /*16840*/  PRMT R77, R182, 0x3340, R67 ;  /* 0x00003340b64d7816 */ /* 0x000fe40000000043 */
[----:B------:R-:W-:Y:S02]  /*16850*/  PRMT R15, R15, 0x5410, R12 ;  /* 0x000054100f0f7816 */ /* 0x000fe4000000000c */
[----:B------:R-:W-:Y:S02]  /*16860*/  PRMT R12, R23, 0x3340, R6 ;  /* 0x00003340170c7816 */ /* 0x000fe40000000006 */
[----:B------:R-:W-:Y:S02]  /*16870*/  PRMT R63, R63, 0x5410, R158 ;  /* 0x000054103f3f7816 */ /* 0x000fe4000000009e */
[----:B------:R-:W-:-:S02]  /*16880*/  PRMT R100, R159, 0x3340, R6 ;  /* 0x000033409f647816 */ /* 0x000fc40000000006 */
[----:B------:R-:W-:Y:S02]  /*16890*/  PRMT R158, R186, 0x3340, R1 ;  /* 0x00003340ba9e7816 */ /* 0x000fe40000000001 */
[----:B------:R-:W-:Y:S02]  /*168a0*/  PRMT R71, R180, 0x3340, R183 ;  /* 0x00003340b4477816 */ /* 0x000fe400000000b7 */
[----:B------:R-:W-:Y:S02]  /*168b0*/  LOP3.LUT R79, R26, 0xffff, RZ, 0xc0, !PT ;  /* 0x0000ffff1a4f7812 */ /* 0x000fe400078ec0ff */
[----:B------:R-:W-:Y:S02]  /*168c0*/  LOP3.LUT R83, R34, 0xffff, RZ, 0xc0, !PT ;  /* 0x0000ffff22537812 */ /* 0x000fe400078ec0ff */
[----:B------:R-:W-:Y:S02]  /*168d0*/  PRMT R71, R71, 0x5410, R158 ;  /* 0x0000541047477816 */ /* 0x000fe4000000009e */
        /* <DEDUP_REMOVED lines=20> */
[--C-:B------:R-:W-:Y:S02]  /*16a20*/  PRMT R103, R66, 0x3340, R1.reuse ;  /* 0x0000334042677816 */ /* 0x100fe40000000001 */
[----:B------:R-:W-:Y:S02]  /*16a30*/  PRMT R101, R64, 0x3340, R1 ;  /* 0x0000334040657816 */ /* 0x000fe40000000001 */
[----:B------:R-:W-:Y:S02]  /*16a40*/  PRMT R40, R56, 0x3340, R93 ;  /* 0x0000334038287816 */ /* 0x000fe4000000005d */
[----:B------:R-:W-:Y:S02]  /*16a50*/  LOP3.LUT R90, R90, 0xffff, RZ, 0xc0, !PT ;  /* 0x0000ffff5a5a7812 */ /* 0x000fe400078ec0ff */
[----:B------:R-:W-:-:S02]  /*16a60*/  LOP3.LUT R98, R98, 0xffff, RZ, 0xc0, !PT ;  /* 0x0000ffff62627812 */ /* 0x000fc400078ec0ff */
[----:B------:R-:W-:Y:S02]  /*16a70*/  LOP3.LUT R91, R50, 0xffff, RZ, 0xc0, !PT ;  /* 0x0000ffff325b7812 */ /* 0x000fe400078ec0ff */
[----:B------:R-:W-:Y:S02]  /*16a80*/  PRMT R40, R40, 0x5410, R101 ;  /* 0x0000541028287816 */ /* 0x000fe40000000065 */
[----:B------:R-:W-:Y:S02]  /*16a90*/  LOP3.LUT R89, R48, 0xffff, RZ, 0xc0, !PT ;  /* 0x0000ffff30597812 */ /* 0x000fe400078ec0ff */
[----:B------:R-:W-:Y:S02]  /*16aa0*/  LOP3.LUT R88, R88, 0xffff, RZ, 0xc0, !PT ;  /* 0x0000ffff58587812 */ /* 0x000fe400078ec0ff */
[----:B------:R-:W-:Y:S02]  /*16ab0*/  LOP3.LUT R101, R92, 0xffff, RZ, 0xc0, !PT ;  /* 0x0000ffff5c657812 */ /* 0x000fe400078ec0ff */
[----:B------:R-:W-:-:S02]  /*16ac0*/  LOP3.LUT R96, R96, 0xffff, RZ, 0xc0, !PT ;  /* 0x0000ffff60607812 */ /* 0x000fc400078ec0ff */
[--C-:B------:R-:W-:Y:S02]  /*16ad0*/  PRMT R111, R98, 0x3340, R1.reuse ;  /* 0x00003340626f7816 */ /* 0x100fe40000000001 */
[----:B------:R-:W-:Y:S02]  /*16ae0*/  LOP3.LUT R190, R190, 0xffff, RZ, 0xc0, !PT ;  /* 0x0000ffffbebe7812 */ /* 0x000fe400078ec0ff */
[----:B------:R-:W-:Y:S02]  /*16af0*/  LOP3.LUT R73, R192, 0xffff, RZ, 0xc0, !PT ;  /* 0x0000ffffc0497812 */ /* 0x000fe400078ec0ff */
[----:B------:R-:W-:Y:S02]  /*16b00*/  LOP3.LUT R194, R194, 0xffff, RZ, 0xc0, !PT ;  /* 0x0000ffffc2c27812 */ /* 0x000fe400078ec0ff */
[----:B------:R-:W-:Y:S02]  /*16b10*/  PRMT R97, R89, 0x3340, R6 ;  /* 0x0000334059617816 */ /* 0x000fe40000000006 */
[----:B------:R-:W-:-:S02]  /*16b20*/  PRMT R109, R96, 0x3340, R1 ;  /* 0x00003340606d7816 */ /* 0x000fc40000000001 */
[----:B------:R-:W-:Y:S02]  /*16b30*/  PRMT R48, R88, 0x3340, R101 ;  /* 0x0000334058307816 */ /* 0x000fe40000000065 */
[----:B------:R-:W-:Y:S02]  /*16b40*/  LOP3.LUT R120, R120, 0xffff, RZ, 0xc0, !PT ;  /* 0x0000ffff78787812 */ /* 0x000fe400078ec0ff */
[----:B------:R-:W-:Y:S02]  /*16b50*/  LOP3.LUT R128, R128, 0xffff, RZ, 0xc0, !PT ;  /* 0x0000ffff80807812 */ /* 0x000fe400078ec0ff */
[----:B------:R-:W-:Y:S02]  /*16b60*/  PRMT R184, R194, 0x3340, R1 ;  /* 0x00003340c2b87816 */ /* 0x000fe40000000001 */
[----:B------:R-:W-:Y:S02]  /*16b70*/  PRMT R69, R190, 0x3340, R73 ;  /* 0x00003340be457816 */ /* 0x000fe40000000049 */
[----:B------:R-:W-:-:S02]  /*16b80*/  LOP3.LUT R138, R138, 0xffff, RZ, 0xc0, !PT ;  /* 0x0000ffff8a8a7812 */ /* 0x000fc400078ec0ff */
[----:B------:R-:W-:Y:S02]  /*16b90*/  LOP3.LUT R117, R142, 0xffff, RZ, 0xc0, !PT ;  /* 0x0000ffff8e757812 */ /* 0x000fe400078ec0ff */
[----:B------:R-:W-:Y:S02]  /*16ba0*/  LOP3.LUT R146, R146, 0xffff, RZ, 0xc0, !PT ;  /* 0x0000ffff92927812 */ /* 0x000fe400078ec0ff */
[----:B------:R-:W-:Y:S02]  /*16bb0*/  PRMT R48, R48, 0x5410, R109 ;  /* 0x0000541030307816 */ /* 0x000fe4000000006d */
[----:B------:R-:W-:Y:S02]  /*16bc0*/  PRMT R109, R128, 0x3340, R1 ;  /* 0x00003340806d7816 */ /* 0x000fe40000000001 */
[----:B------:R-:W-:Y:S02]  /*16bd0*/  SHF.R.U32.HI R5, RZ, 0x8, R5 ;  /* 0x00000008ff057819 */ /* 0x000fe40000011605 */
[----:B0-----:R-:W-:-:S02]  /*16be0*/  SHF.R.U32.HI R13, RZ, 0x7, R13 ;  /* 0x00000007ff0d7819 */ /* 0x001fc4000001160d */
[----:B------:R-:W-:Y:S02]  /*16bf0*/  LOP3.LUT R45, R195, 0x780, RZ, 0xc0, !PT ;  /* 0x00000780c32d7812 */ /* 0x000fe400078ec0ff */
[----:B------:R-:W-:Y:S02]  /*16c00*/  SHF.R.U32.HI R0, RZ, 0x8, R0 ;  /* 0x00000008ff007819 */ /* 0x000fe40000011600 */
[----:B------:R-:W-:Y:S01]  /*16c10*/  PRMT R69, R69, 0x5410, R184 ;  /* 0x0000541045457816 */ /* 0x000fe200000000b8 */
[----:B------:R-:W-:Y:S01]  /*16c20*/  IMAD.IADD R3, R45, 0x1, R86 ;  /* 0x000000012d037824 */ /* 0x000fe200078e0256 */
[----:B------:R-:W-:Y:S02]  /*16c30*/  LOP3.LUT R86, R21, 0xffff, RZ, 0xc0, !PT ;  /* 0x0000ffff15567812 */ /* 0x000fe400078ec0ff */
[----:B------:R-:W-:Y:S02]  /*16c40*/  LOP3.LUT R21, R22, 0xffff, RZ, 0xc0, !PT ;  /* 0x0000ffff16157812 */ /* 0x000fe400078ec0ff */
[----:B------:R-:W-:-:S02]  /*16c50*/  PRMT R123, R146, 0x3340, R1 ;  /* 0x00003340927b7816 */ /* 0x000fc40000000001 */
[----:B------:R-:W-:Y:S02]  /*16c60*/  PRMT R49, R20, 0x3340, R21 ;  /* 0x0000334014317816 */ /* 0x000fe40000000015 */
[----:B------:R-:W-:Y:S02]  /*16c70*/  SHF.R.U32.HI R4, RZ, 0x8, R4 ;  /* 0x00000008ff047819 */ /* 0x000fe40000011604 */
[----:B------:R-:W-:Y:S02]  /*16c80*/  PRMT R49, R49, 0x5410, R14 ;  /* 0x0000541031317816 */ /* 0x000fe4000000000e */
[----:B------:R-:W-:Y:S02]  /*16c90*/  PRMT R14, R51, 0x5410, R102 ;  /* 0x00005410330e7816 */ /* 0x000fe40000000066 */
[----:B------:R-:W-:Y:S02]  /*16ca0*/  PRMT R51, R171, 0x3340, R174 ;  /* 0x00003340ab337816 */ /* 0x000fe400000000ae */
[----:B------:R-:W-:-:S02]  /*16cb0*/  LOP3.LUT R22, R157, 0xffff, RZ, 0xc0, !PT ;  /* 0x0000ffff9d167812 */ /* 0x000fc400078ec0ff */
[----:B------:R-:W-:Y:S02]  /*16cc0*/  PRMT R51, R51, 0x5410, R166 ;  /* 0x0000541033337816 */ /* 0x000fe400000000a6 */
[----:B------:R-:W-:Y:S02]  /*16cd0*/  PRMT R166, R188, 0x3340, R1 ;  /* 0x00003340bca67816 */ /* 0x000fe40000000001 */
[----:B------:R-:W-:Y:S02]  /*16ce0*/  PRMT R45, R19, 0x3340, R86 ;  /* 0x00003340132d7816 */ /* 0x000fe40000000056 */
[----:B------:R-:W-:Y:S02]  /*16cf0*/  PRMT R47, R155, 0x3340, R22 ;  /* 0x000033409b2f7816 */ /* 0x000fe40000000016 */
[----:B------:R-:W-:Y:S02]  /*16d00*/  PRMT R77, R77, 0x5410, R166 ;  /* 0x000054104d4d7816 */ /* 0x000fe400000000a6 */
[----:B------:R-:W-:-:S02]  /*16d10*/  LOP3.LUT R166, R30, 0xffff, RZ, 0xc0, !PT ;  /* 0x0000ffff1ea67812 */ /* 0x000fc400078ec0ff */
[----:B------:R-:W-:Y:S02]  /*16d20*/  PRMT R45, R45, 0x5410, R12 ;  /* 0x000054102d2d7816 */ /* 0x000fe4000000000c */
[----:B------:R-:W-:Y:S02]  /*16d30*/  PRMT R12, R47, 0x5410, R100 ;  /* 0x000054102f0c7816 */ /* 0x000fe40000000064 */
[----:B------:R-:W-:Y:S02]  /*16d40*/  LOP3.LUT R100, R165, 0xffff, RZ, 0xc0, !PT ;  /* 0x0000ffffa5647812 */ /* 0x000fe400078ec0ff */
[----:B------:R-:W-:Y:S02]  /*16d50*/  PRMT R34, R79, 0x3340, R166 ;  /* 0x000033404f227816 */ /* 0x000fe400000000a6 */
[----:B------:R-:W-:Y:S02]  /*16d60*/  PRMT R102, R168, 0x3340, R1 ;  /* 0x00003340a8667816 */ /* 0x000fe40000000001 */
[----:B------:R-:W-:-:S02]  /*16d70*/  PRMT R55, R163, 0x3340, R100 ;  /* 0x00003340a3377816 */ /* 0x000fc40000000064 */
[----:B------:R-:W-:Y:S02]  /*16d80*/  PRMT R34, R34, 0x5410, R95 ;  /* 0x0000541022227816 */ /* 0x000fe4000000005f */
[----:B------:R-:W-:Y:S02]  /*16d90*/  LOP3.LUT R95, R62, 0xffff, RZ, 0xc0, !PT ;  /* 0x0000ffff3e5f7812 */ /* 0x000fe400078ec0ff */
[----:B------:R-:W-:Y:S02]  /*16da0*/  PRMT R47, R172, 0x3340, R65 ;  /* 0x00003340ac2f7816 */ /* 0x000fe40000000041 */
[----:B------:R-:W-:Y:S02]  /*16db0*/  PRMT R55, R55, 0x5410, R102 ;  /* 0x0000541037377816 */ /* 0x000fe40000000066 */
[----:B------:R-:W-:Y:S02]  /*16dc0*/  LOP3.LUT R102, R191, 0xffff, RZ, 0xc0, !PT ;  /* 0x0000ffffbf667812 */ /* 0x000fe400078ec0ff */
[----:B------:R-:W-:-:S02]  /*16dd0*/  PRMT R42, R58, 0x3340, R95 ;  /* 0x000033403a2a7816 */ /* 0x000fc4000000005f */
[----:B------:R-:W-:Y:S02]  /*16de0*/  PRMT R47, R47, 0x5410, R176 ;  /* 0x000054102f2f7816 */ /* 0x000fe400000000b0 */
[----:B------:R-:W-:Y:S02]  /*16df0*/  PRMT R176, R193, 0x3340, R6 ;  /* 0x00003340c1b07816 */ /* 0x000fe40000000006 */
[----:B------:R-:W-:Y:S02]  /*16e00*/  PRMT R61, R189, 0x3340, R102 ;  /* 0x00003340bd3d7816 */ /* 0x000fe40000000066 */
[----:B------:R-:W-:Y:S02]  /*16e10*/  PRMT R42, R42, 0x5410, R103 ;  /* 0x000054102a2a7816 */ /* 0x000fe40000000067 */
[----:B------:R-:W-:Y:S02]  /*16e20*/  LOP3.LUT R103, R94, 0xffff, RZ, 0xc0, !PT ;  /* 0x0000ffff5e677812 */ /* 0x000fe400078ec0ff */
[----:B------:R-:W-:-:S02]  /*16e30*/  PRMT R61, R61, 0x5410, R176 ;  /* 0x000054103d3d7816 */ /* 0x000fc400000000b0 */
[----:B------:R-:W-:Y:S02]  /*16e40*/  LOP3.LUT R176, R44, 0xffff, RZ, 0xc0, !PT ;  /* 0x0000ffff2cb07812 */ /* 0x000fe400078ec0ff */
        /* <DEDUP_REMOVED lines=8> */
[----:B------:R-:W-:Y:S02]  /*16ed0*/  SHF.R.U32.HI R37, RZ, 0x8, R37 ;  /* 0x00000008ff257819 */ /* 0x000fe40000011625 */
[----:B------:R-:W-:Y:S02]  /*16ee0*/  SHF.R.U32.HI R2, RZ, 0x8, R2 ;  /* 0x00000008ff027819 */ /* 0x000fe40000011602 */
[----:B------:R-:W-:-:S02]  /*16ef0*/  LOP3.LUT R184, R46, 0xffff, RZ, 0xc0, !PT ;  /* 0x0000ffff2eb87812 */ /* 0x000fc400078ec0ff */
[----:B------:R-:W-:Y:S02]  /*16f00*/  SHF.R.U32.HI R39, RZ, 0x8, R39 ;  /* 0x00000008ff277819 */ /* 0x000fe40000011627 */
[----:B------:R-:W-:Y:S02]  /*16f10*/  PRMT R60, R60, 0x5410, R109 ;  /* 0x000054103c3c7816 */ /* 0x000fe4000000006d */
        /* <DEDUP_REMOVED lines=9> */
[----:B------:R-:W-:-:S02]  /*16fb0*/  SHF.R.U32.HI R10, RZ, 0x8, R10 ;  /* 0x00000008ff0a7819 */ /* 0x000fc4000001160a */
[----:B------:R-:W-:Y:S02]  /*16fc0*/  SHF.R.U32.HI R41, RZ, 0x8, R41 ;  /* 0x00000008ff297819 */ /* 0x000fe40000011629 */
[----:B------:R-:W-:Y:S02]  /*16fd0*/  SHF.R.U32.HI R53, RZ, 0x8, R53 ;  /* 0x00000008ff357819 */ /* 0x000fe40000011635 */
[----:B------:R-:W-:Y:S02]  /*16fe0*/  PRMT R0, R5, 0x3340, R0 ;  /* 0x0000334005007816 */ /* 0x000fe40000000000 */
[----:B------:R-:W-:Y:S02]  /*16ff0*/  SHF.R.U32.HI R20, RZ, 0x8, R20 ;  /* 0x00000008ff147819 */ /* 0x000fe40000011614 */
[----:B------:R-:W-:Y:S02]  /*17000*/  SHF.R.U32.HI R21, RZ, 0x8, R21 ;  /* 0x00000008ff157819 */ /* 0x000fe40000011615 */
[----:B------:R-:W-:-:S02]  /*17010*/  PRMT R5, R4, 0x3340, R1 ;  /* 0x0000334004057816 */ /* 0x000fc40000000001 */
[----:B------:R-:W-:Y:S02]  /*17020*/  PRMT R2, R37, 0x3340, R2 ;  /* 0x0000334025027816 */ /* 0x000fe40000000002 */
[----:B------:R-:W-:Y:S02]  /*17030*/  PRMT R24, R24, 0x5410, R99 ;  /* 0x0000541018187816 */ /* 0x000fe40000000063 */
[----:B------:R-:W-:Y:S02]  /*17040*/  PRMT R37, R76, 0x3340, R1 ;  /* 0x000033404c257816 */ /* 0x000fe40000000001 */
[----:B------:R-:W-:Y:S02]  /*17050*/  LOP3.LUT R4, R41, 0xffff, RZ, 0xc0, !PT ;  /* 0x0000ffff29047812 */ /* 0x000fe400078ec0ff */
[----:B------:R-:W-:Y:S02]  /*17060*/  LOP3.LUT R39, R10, 0xffff, RZ, 0xc0, !PT ;  /* 0x0000ffff0a277812 */ /* 0x000fe400078ec0ff */
[----:B------:R-:W-:-:S02]  /*17070*/  LOP3.LUT R99, R78, 0xffff, RZ, 0xc0, !PT ;  /* 0x0000ffff4e637812 */ /* 0x000fc400078ec0ff */
[----:B------:R-:W-:Y:S02]  /*17080*/  LOP3.LUT R76, R53, 0xffff, RZ, 0xc0, !PT ;  /* 0x0000ffff354c7812 */ /* 0x000fe400078ec0ff */
[----:B------:R-:W-:Y:S02]  /*17090*/  SHF.R.U32.HI R23, RZ, 0x8, R23 ;  /* 0x00000008ff177819 */ /* 0x000fe40000011617 */
[----:B------:R-:W-:Y:S02]  /*170a0*/  LOP3.LUT R21, R21, 0xffff, RZ, 0xc0, !PT ;  /* 0x0000ffff15157812 */ /* 0x000fe400078ec0ff */
[----:B------:R-:W-:Y:S02]  /*170b0*/  LOP3.LUT R78, R20, 0xffff, RZ, 0xc0, !PT ;  /* 0x0000ffff144e7812 */ /* 0x000fe400078ec0ff */
[----:B------:R-:W-:Y:S02]  /*170c0*/  SHF.R.U32.HI R19, RZ, 0x8, R19 ;  /* 0x00000008ff137819 */ /* 0x000fe40000011613 */
[----:B------:R-:W-:-:S02]  /*170d0*/  SHF.R.U32.HI R86, RZ, 0x8, R86 ;  /* 0x00000008ff567819 */ /* 0x000fc40000011656 */
[----:B------:R-:W-:Y:S02]  /*170e0*/  SHF.R.U32.HI R152, RZ, 0x8, R152 ;  /* 0x00000008ff987819 */ /* 0x000fe40000011698 */
[----:B------:R-:W-:Y:S02]  /*170f0*/  SHF.R.U32.HI R155, RZ, 0x8, R155 ;  /* 0x00000008ff9b7819 */ /* 0x000fe4000001169b */
[----:B------:R-:W-:Y:S02]  /*17100*/  SHF.R.U32.HI R22, RZ, 0x8, R22 ;  /* 0x00000008ff167819 */ /* 0x000fe40000011616 */
[----:B------:R-:W-:Y:S02]  /*17110*/  SHF.R.U32.HI R159, RZ, 0x8, R159 ;  /* 0x00000008ff9f7819 */ /* 0x000fe4000001169f */
[----:B------:R-:W-:Y:S02]  /*17120*/  PRMT R4, R39, 0x3340, R4 ;  /* 0x0000334027047816 */ /* 0x000fe40000000004 */
[----:B------:R-:W-:-:S02]  /*17130*/  PRMT R39, R76, 0x3340, R1 ;  /* 0x000033404c277816 */ /* 0x000fc40000000001 */
[----:B------:R-:W-:Y:S02]  /*17140*/  SHF.R.U32.HI R75, RZ, 0x8, R75 ;  /* 0x00000008ff4b7819 */ /* 0x000fe4000001164b */
[----:B------:R-:W-:Y:S02]  /*17150*/  SHF.R.U32.HI R158, RZ, 0x8, R158 ;  /* 0x00000008ff9e7819 */ /* 0x000fe4000001169e */
[----:B------:R-:W-:Y:S02]  /*17160*/  LOP3.LUT R76, R23, 0xffff, RZ, 0xc0, !PT ;  /* 0x0000ffff174c7812 */ /* 0x000fe400078ec0ff */
[----:B------:R-:W-:Y:S02]  /*17170*/  PRMT R21, R78, 0x3340, R21 ;  /* 0x000033404e157816 */ /* 0x000fe40000000015 */
[----:B------:R-:W-:Y:S02]  /*17180*/  SHF.R.U32.HI R64, RZ, 0x8, R64 ;  /* 0x00000008ff407819 */ /* 0x000fe40000011640 */
[----:B------:R-:W-:-:S02]  /*17190*/  LOP3.LUT R86, R86, 0xffff, RZ, 0xc0, !PT ;  /* 0x0000ffff56567812 */ /* 0x000fc400078ec0ff */
[----:B------:R-:W-:Y:S02]  /*171a0*/  LOP3.LUT R19, R19, 0xffff, RZ, 0xc0, !PT ;  /* 0x0000ffff13137812 */ /* 0x000fe400078ec0ff */
[----:B------:R-:W-:Y:S02]  /*171b0*/  LOP3.LUT R152, R152, 0xffff, RZ, 0xc0, !PT ;  /* 0x0000ffff98987812 */ /* 0x000fe400078ec0ff */
[----:B------:R-:W-:Y:S02]  /*171c0*/  LOP3.LUT R22, R22, 0xffff, RZ, 0xc0, !PT ;  /* 0x0000ffff16167812 */ /* 0x000fe400078ec0ff */
[----:B------:R-:W-:Y:S02]  /*171d0*/  LOP3.LUT R155, R155, 0xffff, RZ, 0xc0, !PT ;  /* 0x0000ffff9b9b7812 */ /* 0x000fe400078ec0ff */
[----:B------:R-:W-:Y:S02]  /*171e0*/  LOP3.LUT R78, R159, 0xffff, RZ, 0xc0, !PT ;  /* 0x0000ffff9f4e7812 */ /* 0x000fe400078ec0ff */
[----:B------:R-:W-:-:S02]  /*171f0*/  LOP3.LUT R158, R158, 0xffff, RZ, 0xc0, !PT ;  /* 0x0000ffff9e9e7812 */ /* 0x000fc400078ec0ff */
[----:B------:R-:W-:Y:S02]  /*17200*/  LOP3.LUT R75, R75, 0xffff, RZ, 0xc0, !PT ;  /* 0x0000ffff4b4b7812 */ /* 0x000fe400078ec0ff */
[----:B------:R-:W-:Y:S02]  /*17210*/  SHF.R.U32.HI R85, RZ, 0x8, R85 ;  /* 0x00000008ff557819 */ /* 0x000fe40000011655 */
[----:B------:R-:W-:Y:S02]  /*17220*/  PRMT R20, R76, 0x3340, R1 ;  /* 0x000033404c147816 */ /* 0x000fe40000000001 */
[----:B------:R-:W-:Y:S02]  /*17230*/  SHF.R.U32.HI R89, RZ, 0x8, R89 ;  /* 0x00000008ff597819 */ /* 0x000fe40000011659 */
[----:B------:R-:W-:Y:S02]  /*17240*/  SHF.R.U32.HI R91, RZ, 0x8, R91 ;  /* 0x00000008ff5b7819 */ /* 0x000fe4000001165b */
[----:B------:R-:W-:-:S02]  /*17250*/  LOP3.LUT R64, R64, 0xffff, RZ, 0xc0, !PT ;  /* 0x0000ffff40407812 */ /* 0x000fc400078ec0ff */
[----:B------:R-:W-:Y:S02]  /*17260*/  PRMT R19, R19, 0x3340, R86 ;  /* 0x0000334013137816 */ /* 0x000fe40000000056 */
[--C-:B------:R-:W-:Y:S02]  /*17270*/  PRMT R76, R152, 0x3340, R1.reuse ;  /* 0x00003340984c7816 */ /* 0x100fe40000000001 */
[----:B------:R-:W-:Y:S02]  /*17280*/  PRMT R22, R155, 0x3340, R22 ;  /* 0x000033409b167816 */ /* 0x000fe40000000016 */
[----:B------:R-:W-:Y:S02]  /*17290*/  PRMT R23, R78, 0x3340, R1 ;  /* 0x000033404e177816 */ /* 0x000fe40000000001 */
[----:B------:R-:W-:Y:S02]  /*172a0*/  PRMT R5, R0, 0x5410, R5 ;  /* 0x0000541000057816 */ /* 0x000fe40000000005 */
[----:B------:R-:W-:-:S02]  /*172b0*/  PRMT R37, R2, 0x5410, R37 ;  /* 0x0000541002257816 */ /* 0x000fc40000000025 */
[----:B------:R-:W-:Y:S02]  /*172c0*/  LOP3.LUT R8, R8, 0xffff, RZ, 0xc0, !PT ;  /* 0x0000ffff08087812 */ /* 0x000fe400078ec0ff */
[----:B------:R-:W-:Y:S02]  /*172d0*/  LOP3.LUT R0, R9, 0xffff, RZ, 0xc0, !PT ;  /* 0x0000ffff09007812 */ /* 0x000fe400078ec0ff */
[----:B------:R-:W-:Y:S02]  /*172e0*/  PRMT R75, R75, 0x3340, R158 ;  /* 0x000033404b4b7816 */ /* 0x000fe4000000009e */
[----:B------:R-:W-:Y:S02]  /*172f0*/  LOP3.LUT R142, R85, 0xffff, RZ, 0xc0, !PT ;  /* 0x0000ffff558e7812 */ /* 0x000fe400078ec0ff */
[----:B------:R-:W-:Y:S02]  /*17300*/  LOP3.LUT R152, R89, 0xffff, RZ, 0xc0, !PT ;  /* 0x0000ffff59987812 */ /* 0x000fe400078ec0ff */
[----:B------:R-:W-:-:S02]  /*17310*/  LOP3.LUT R158, R91, 0xffff, RZ, 0xc0, !PT ;  /* 0x0000ffff5b9e7812 */ /* 0x000fc400078ec0ff */
[----:B------:R-:W-:Y:S02]  /*17320*/  PRMT R85, R64, 0x3340, R1 ;  /* 0x0000334040557816 */ /* 0x000fe40000000001 */
[----:B------:R-:W-:Y:S02]  /*17330*/  PRMT R89, R19, 0x5410, R20 ;  /* 0x0000541013597816 */ /* 0x000fe40000000014 */
[----:B------:R-:W-:Y:S02]  /*17340*/  PRMT R91, R21, 0x5410, R76 ;  /* 0x00005410155b7816 */ /* 0x000fe4000000004c */
[----:B------:R-:W-:Y:S02]  /*17350*/  PRMT R64, R22, 0x5410, R23 ;  /* 0x0000541016407816 */ /* 0x000fe40000000017 */
[--C-:B------:R-:W-:Y:S02]  /*17360*/  PRMT R20, R35, 0x4210, R8.reuse ;  /* 0x0000421023147816 */ /* 0x100fe40000000008 */
[----:B------:R-:W-:-:S02]  /*17370*/  PRMT R21, R5, 0x5210, R8 ;  /* 0x0000521005157816 */ /* 0x000fc40000000008 */
[--C-:B------:R-:W-:Y:S02]  /*17380*/  PRMT R22, R15, 0x4210, R0.reuse ;  /* 0x000042100f167816 */ /* 0x100fe40000000000 */
[----:B------:R-:W-:Y:S02]  /*17390*/  PRMT R23, R37, 0x5210, R0 ;  /* 0x0000521025177816 */ /* 0x000fe40000000000 */
[----:B------:R-:W-:Y:S02]  /*173a0*/  SHF.R.U32.HI R43, RZ, 0x8, R43 ;  /* 0x00000008ff2b7819 */ /* 0x000fe4000001162b */
[----:B------:R-:W-:Y:S01]  /*173b0*/  SHF.R.U32.HI R11, RZ, 0x8, R11 ;  /* 0x00000008ff0b7819 */ /* 0x000fe2000001160b */
[----:B------:R0:W-:Y:S01]  /*173c0*/  STSM.16.M88.4 [R3], R20 ;  /* 0x0000001403007844 */ /* 0x0001e20000000200 */
[----:B------:R-:W-:Y:S02]  /*173d0*/  SHF.R.U32.HI R84, RZ, 0x8, R84 ;  /* 0x00000008ff547819 */ /* 0x000fe40000011654 */
[----:B------:R-:W-:-:S02]  /*173e0*/  LOP3.LUT R10, R43, 0xffff, RZ, 0xc0, !PT ;  /* 0x0000ffff2b0a7812 */ /* 0x000fc400078ec0ff */
[----:B------:R-:W-:Y:S02]  /*173f0*/  LOP3.LUT R84, R84, 0xffff, RZ, 0xc0, !PT ;  /* 0x0000ffff54547812 */ /* 0x000fe400078ec0ff */
[----:B------:R-:W-:Y:S02]  /*17400*/  LOP3.LUT R41, R11, 0xffff, RZ, 0xc0, !PT ;  /* 0x0000ffff0b297812 */ /* 0x000fe400078ec0ff */
[----:B------:R-:W-:Y:S02]  /*17410*/  PRMT R11, R10, 0x3340, R1 ;  /* 0x000033400a0b7816 */ /* 0x000fe40000000001 */
[----:B------:R-:W-:Y:S02]  /*17420*/  PRMT R10, R41, 0x3340, R84 ;  /* 0x00003340290a7816 */ /* 0x000fe40000000054 */
[----:B------:R-:W-:Y:S02]  /*17430*/  LOP3.LUT R125, R33, 0xff0, RZ, 0xc0, !PT ;  /* 0x00000ff0217d7812 */ /* 0x000fe400078ec0ff */
[----:B------:R-:W-:-:S02]  /*17440*/  PRMT R2, R4, 0x5410, R11 ;  /* 0x0000541004027816 */ /* 0x000fc4000000000b */
[----:B------:R-:W-:Y:S01]  /*17450*/  PRMT R39, R10, 0x5410, R39 ;  /* 0x000054100a277816 */ /* 0x000fe20000000027 */
[----:B------:R-:W-:Y:S01]  /*17460*/  BAR.SYNC.DEFER_BLOCKING 0x0 ;  /* 0x0000000000007b1d */ /* 0x000fe20000010000 */
[----:B------:R-:W-:Y:S02]  /*17470*/  LOP3.LUT R17, R17, 0xffff, RZ, 0xc0, !PT ;  /* 0x0000ffff11117812 */ /* 0x000fe400078ec0ff */
[----:B------:R-:W-:Y:S02]  /*17480*/  LOP3.LUT R0, R18, 0xffff, RZ, 0xc0, !PT ;  /* 0x0000ffff12007812 */ /* 0x000fe400078ec0ff */
[----:B------:R-:W-:Y:S02]  /*17490*/  PRMT R16, R16, 0x4210, R17 ;  /* 0x0000421010107816 */ /* 0x000fe40000000011 */
[----:B------:R-:W-:Y:S02]  /*174a0*/  LOP3.LUT R74, R74, 0xffff, RZ, 0xc0, !PT ;  /* 0x0000ffff4a4a7812 */ /* 0x000fe400078ec0ff */
[----:B------:R-:W-:-:S02]  /*174b0*/  LOP3.LUT R82, R82, 0xffff, RZ, 0xc0, !PT ;  /* 0x0000ffff52527812 */ /* 0x000fc400078ec0ff */
[----:B------:R-:W-:Y:S02]  /*174c0*/  LOP3.LUT R106, R106, 0xffff, RZ, 0xc0, !PT ;  /* 0x0000ffff6a6a7812 */ /* 0x000fe400078ec0ff */
[----:B------:R-:W-:Y:S02]  /*174d0*/  LOP3.LUT R114, R114, 0xffff, RZ, 0xc0, !PT ;  /* 0x0000ffff72727812 */ /* 0x000fe400078ec0ff */
[----:B------:R-:W-:Y:S02]  /*174e0*/  LOP3.LUT R72, R72, 0xffff, RZ, 0xc0, !PT ;  /* 0x0000ffff48487812 */ /* 0x000fe400078ec0ff */
[----:B------:R-:W-:Y:S02]  /*174f0*/  LOP3.LUT R80, R80, 0xffff, RZ, 0xc0, !PT ;  /* 0x0000ffff50507812 */ /* 0x000fe400078ec0ff */
[----:B------:R-:W-:Y:S02]  /*17500*/  SHF.R.U32.HI R57, RZ, 0x8, R57 ;  /* 0x00000008ff397819 */ /* 0x000fe40000011639 */
[----:B------:R-:W-:-:S02]  /*17510*/  SHF.R.U32.HI R156, RZ, 0x8, R156 ;  /* 0x00000008ff9c7819 */ /* 0x000fc4000001169c */
[----:B------:R-:W-:Y:S01]  /*17520*/  SHF.R.U32.HI R59, RZ, 0x8, R59 ;  /* 0x00000008ff3b7819 */ /* 0x000fe2000001163b */
[----:B------:R-:W1:Y:S01]  /*17530*/  LDS.128 R8, [R125+UR16] ;  /* 0x000000107d087984 */ /* 0x000e620008000c00 */
[----:B------:R-:W-:Y:S02]  /*17540*/  PRMT R17, R2, 0x5210, R17 ;  /* 0x0000521002117816 */ /* 0x000fe40000000011 */
[--C-:B------:R-:W-:Y:S02]  /*17550*/  PRMT R18, R7, 0x4210, R0.reuse ;  /* 0x0000421007127816 */ /* 0x100fe40000000000 */
[----:B------:R-:W-:Y:S01]  /*17560*/  PRMT R19, R39, 0x5210, R0 ;  /* 0x0000521027137816 */ /* 0x000fe20000000000 */
[----:B------:R-:W-:Y:S01]  /*17570*/  BAR.SYNC.DEFER_BLOCKING 0x0 ;  /* 0x0000000000007b1d */ /* 0x000fe20000010000 */
[----:B------:R-:W-:Y:S02]  /*17580*/  PRMT R107, R82, 0x3340, R1 ;  /* 0x00003340526b7816 */ /* 0x000fe40000000001 */
[----:B------:R-:W-:-:S02]  /*17590*/  PRMT R30, R74, 0x3340, R99 ;  /* 0x000033404a1e7816 */ /* 0x000fc40000000063 */
[----:B------:R-:W-:Y:S02]  /*175a0*/  SHF.R.U32.HI R160, RZ, 0x8, R160 ;  /* 0x00000008ffa07819 */ /* 0x000fe400000116a0 */
[----:B------:R-:W-:Y:S02]  /*175b0*/  PRMT R30, R30, 0x5410, R107 ;  /* 0x000054101e1e7816 */ /* 0x000fe4000000006b */
[----:B------:R-:W-:Y:S02]  /*175c0*/  LOP3.LUT R107, R110, 0xffff, RZ, 0xc0, !PT ;  /* 0x0000ffff6e6b7812 */ /* 0x000fe400078ec0ff */
[----:B------:R-:W-:Y:S02]  /*175d0*/  PRMT R115, R114, 0x3340, R1 ;  /* 0x0000334072737816 */ /* 0x000fe40000000001 */
[----:B------:R-:W-:Y:S02]  /*175e0*/  PRMT R46, R106, 0x3340, R107 ;  /* 0x000033406a2e7816 */ /* 0x000fe4000000006b */
[----:B------:R-:W-:-:S02]  /*175f0*/  SHF.R.U32.HI R177, RZ, 0x8, R177 ;  /* 0x00000008ffb17819 */ /* 0x000fc400000116b1 */
[----:B------:R-:W-:Y:S02]  /*17600*/  SHF.R.U32.HI R56, RZ, 0x8, R56 ;  /* 0x00000008ff387819 */ /* 0x000fe40000011638 */
[----:B------:R-:W-:Y:S02]  /*17610*/  SHF.R.U32.HI R93, RZ, 0x8, R93 ;  /* 0x00000008ff5d7819 */ /* 0x000fe4000001165d */
[----:B------:R-:W-:Y:S02]  /*17620*/  SHF.R.U32.HI R178, RZ, 0x8, R178 ;  /* 0x00000008ffb27819 */ /* 0x000fe400000116b2 */
[----:B------:R-:W-:Y:S01]  /*17630*/  SHF.R.U32.HI R66, RZ, 0x8, R66 ;  /* 0x00000008ff427819 */ /* 0x000fe20000011642 */
[----:B------:R2:W-:Y:S01]  /*17640*/  STSM.16.M88.4 [R3], R16 ;  /* 0x0000001003007844 */ /* 0x0005e20000000200 */
        /* <DEDUP_REMOVED lines=8> */
[----:B------:R-:W-:Y:S02]  /*176d0*/  PRMT R46, R46, 0x5410, R115 ;  /* 0x000054102e2e7816 */ /* 0x000fe40000000073 */
[----:B------:R-:W-:Y:S02]  /*176e0*/  LOP3.LUT R41, R57, 0xffff, RZ, 0xc0, !PT ;  /* 0x0000ffff39297812 */ /* 0x000fe400078ec0ff */
[----:B------:R-:W-:Y:S02]  /*176f0*/  LOP3.LUT R136, R136, 0xffff, RZ, 0xc0, !PT ;  /* 0x0000ffff88887812 */ /* 0x000fe400078ec0ff */
[----:B------:R-:W-:Y:S02]  /*17700*/  LOP3.LUT R115, R140, 0xffff, RZ, 0xc0, !PT ;  /* 0x0000ffff8c737812 */ /* 0x000fe400078ec0ff */
        /* <DEDUP_REMOVED lines=10> */
[----:B------:R-:W-:Y:S02]  /*177b0*/  LOP3.LUT R93, R93, 0xffff, RZ, 0xc0, !PT ;  /* 0x0000ffff5d5d7812 */ /* 0x000fe400078ec0ff */
[----:B------:R-:W-:Y:S02]  /*177c0*/  LOP3.LUT R56, R56, 0xffff, RZ, 0xc0, !PT ;  /* 0x0000ffff38387812 */ /* 0x000fe400078ec0ff */
[----:B------:R-:W-:Y:S02]  /*177d0*/  LOP3.LUT R95, R95, 0xffff, RZ, 0xc0, !PT ;  /* 0x0000ffff5f5f7812 */ /* 0x000fe400078ec0ff */
[----:B------:R-:W-:-:S02]  /*177e0*/  LOP3.LUT R58, R58, 0xffff, RZ, 0xc0, !PT ;  /* 0x0000ffff3a3a7812 */ /* 0x000fc400078ec0ff */
[----:B------:R-:W-:Y:S02]  /*177f0*/  SHF.R.U32.HI R80, RZ, 0x8, R80 ;  /* 0x00000008ff507819 */ /* 0x000fe40000011650 */
[----:B------:R-:W-:Y:S02]  /*17800*/  PRMT R28, R28, 0x5410, R105 ;  /* 0x000054101c1c7816 */ /* 0x000fe40000000069 */
[----:B------:R-:W-:Y:S02]  /*17810*/  LOP3.LUT R178, R178, 0xffff, RZ, 0xc0, !PT ;  /* 0x0000ffffb2b27812 */ /* 0x000fe400078ec0ff */
[----:B------:R-:W-:Y:S02]  /*17820*/  LOP3.LUT R66, R66, 0xffff, RZ, 0xc0, !PT ;  /* 0x0000ffff42427812 */ /* 0x000fe400078ec0ff */
[----:B------:R-:W-:Y:S02]  /*17830*/  LOP3.LUT R105, R108, 0xffff, RZ, 0xc0, !PT ;  /* 0x0000ffff6c697812 */ /* 0x000fe400078ec0ff */
[----:B------:R-:W-:-:S02]  /*17840*/  PRMT R121, R144, 0x3340, R1 ;  /* 0x0000334090797816 */ /* 0x000fc40000000001 */
[----:B------:R-:W-:Y:S02]  /*17850*/  PRMT R108, R136, 0x3340, R115 ;  /* 0x00003340886c7816 */ /* 0x000fe40000000073 */
[----:B------:R-:W-:Y:S02]  /*17860*/  PRMT R41, R156, 0x3340, R41 ;  /* 0x000033409c297816 */ /* 0x000fe40000000029 */
[----:B------:R-:W-:Y:S02]  /*17870*/  PRMT R57, R92, 0x3340, R57 ;  /* 0x000033405c397816 */ /* 0x000fe40000000039 */
[--C-:B------:R-:W-:Y:S02]  /*17880*/  PRMT R78, R160, 0x3340, R1.reuse ;  /* 0x00003340a04e7816 */ /* 0x100fe40000000001 */
[----:B------:R-:W-:Y:S02]  /*17890*/  PRMT R92, R94, 0x3340, R1 ;  /* 0x000033405e5c7816 */ /* 0x000fe40000000001 */
[----:B------:R-:W-:-:S02]  /*178a0*/  PRMT R59, R172, 0x3340, R59 ;  /* 0x00003340ac3b7816 */ /* 0x000fc4000000003b */
[----:B------:R-:W-:Y:S02]  /*178b0*/  LOP3.LUT R156, R87, 0xffff, RZ, 0xc0, !PT ;  /* 0x0000ffff579c7812 */ /* 0x000fe400078ec0ff */
[----:B------:R-:W-:Y:S02]  /*178c0*/  PRMT R56, R56, 0x3340, R93 ;  /* 0x0000334038387816 */ /* 0x000fe4000000005d */
[----:B------:R-:W-:Y:S02]  /*178d0*/  PRMT R58, R58, 0x3340, R95 ;  /* 0x000033403a3a7816 */ /* 0x000fe4000000005f */
[----:B------:R-:W-:Y:S02]  /*178e0*/  LOP3.LUT R80, R80, 0xffff, RZ, 0xc0, !PT ;  /* 0x0000ffff50507812 */ /* 0x000fe400078ec0ff */
[--C-:B------:R-:W-:Y:S02]  /*178f0*/  PRMT R94, R178, 0x3340, R1.reuse ;  /* 0x00003340b25e7816 */ /* 0x100fe40000000001 */
[----:B------:R-:W-:-:S02]  /*17900*/  PRMT R87, R66, 0x3340, R1 ;  /* 0x0000334042577816 */ /* 0x000fc40000000001 */
[----:B------:R-:W-:Y:S02]  /*17910*/  PRMT R108, R108, 0x5410, R121 ;  /* 0x000054106c6c7816 */ /* 0x000fe40000000079 */
[----:B------:R-:W-:Y:S02]  /*17920*/  PRMT R121, R80, 0x3340, R1 ;  /* 0x0000334050797816 */ /* 0x000fe40000000001 */
[----:B------:R-:W-:Y:S02]  /*17930*/  PRMT R78, R41, 0x5410, R78 ;  /* 0x00005410294e7816 */ /* 0x000fe4000000004e */
[----:B------:R-:W-:Y:S02]  /*17940*/  PRMT R41, R57, 0x5410, R92 ;  /* 0x0000541039297816 */ /* 0x000fe4000000005c */
[----:B------:R-:W-:Y:S02]  /*17950*/  PRMT R93, R59, 0x5410, R94 ;  /* 0x000054103b5d7816 */ /* 0x000fe4000000005e */
[----:B------:R-:W-:-:S02]  /*17960*/  PRMT R76, R56, 0x5410, R85 ;  /* 0x00005410384c7816 */ /* 0x000fc40000000055 */
[----:B------:R-:W-:Y:S01]  /*17970*/  PRMT R80, R58, 0x5410, R87 ;  /* 0x000054103a507816 */ /* 0x000fe20000000057 */
[----:B------:R-:W-:Y:S01]  /*17980*/  BAR.SYNC.DEFER_BLOCKING 0x0 ;  /* 0x0000000000007b1d */ /* 0x000fe20000010000 */
[----:B------:R-:W-:Y:S02]  /*17990*/  LOP3.LUT R0, R153, 0xffff, RZ, 0xc0, !PT ;  /* 0x0000ffff99007812 */ /* 0x000fe400078ec0ff */
[----:B------:R-:W-:Y:S02]  /*179a0*/  LOP3.LUT R154, R154, 0xffff, RZ, 0xc0, !PT ;  /* 0x0000ffff9a9a7812 */ /* 0x000fe400078ec0ff */
[----:B------:R-:W-:Y:S02]  /*179b0*/  SHF.R.U32.HI R180, RZ, 0x8, R180 ;  /* 0x00000008ffb47819 */ /* 0x000fe400000116b4 */
[----:B------:R-:W-:Y:S02]  /*179c0*/  SHF.R.U32.HI R183, RZ, 0x8, R183 ;  /* 0x00000008ffb77819 */ /* 0x000fe400000116b7 */
[----:B------:R-:W-:-:S02]  /*179d0*/  SHF.R.U32.HI R182, RZ, 0x8, R182 ;  /* 0x00000008ffb67819 */ /* 0x000fc400000116b6 */
[----:B------:R-:W-:Y:S02]  /*179e0*/  SHF.R.U32.HI R67, RZ, 0x8, R67 ;  /* 0x00000008ff437819 */ /* 0x000fe40000011643 */
[----:B------:R-:W-:Y:S02]  /*179f0*/  SHF.R.U32.HI R186, RZ, 0x8, R186 ;  /* 0x00000008ffba7819 */ /* 0x000fe400000116ba */
[----:B------:R-:W-:Y:S02]  /*17a00*/  LOP3.LUT R161, R161, 0xffff, RZ, 0xc0, !PT ;  /* 0x0000ffffa1a17812 */ /* 0x000fe400078ec0ff */
[----:B------:R-:W-:Y:S02]  /*17a10*/  LOP3.LUT R104, R104, 0xffff, RZ, 0xc0, !PT ;  /* 0x0000ffff68687812 */ /* 0x000fe400078ec0ff */
[----:B------:R-:W-:Y:S02]  /*17a20*/  LOP3.LUT R112, R112, 0xffff, RZ, 0xc0, !PT ;  /* 0x0000ffff70707812 */ /* 0x000fe400078ec0ff */
[----:B------:R-:W-:-:S02]  /*17a30*/  LOP3.LUT R122, R122, 0xffff, RZ, 0xc0, !PT ;  /* 0x0000ffff7a7a7812 */ /* 0x000fc400078ec0ff */
[----:B------:R-:W-:Y:S01]  /*17a40*/  LOP3.LUT R130, R130, 0xffff, RZ, 0xc0, !PT ;  /* 0x0000ffff82827812 */ /* 0x000fe200078ec0ff */
[----:B------:R-:W-:Y:S01]  /*17a50*/  LDS.128 R56, [R125+UR16] ;  /* 0x000000107d387984 */ /* 0x000fe20008000c00 */
[--C-:B0-----:R-:W-:Y:S02]  /*17a60*/  PRMT R20, R45, 0x4210, R0.reuse ;  /* 0x000042102d147816 */ /* 0x101fe40000000000 */
[----:B------:R-:W-:Y:S02]  /*17a70*/  PRMT R21, R89, 0x5210, R0 ;  /* 0x0000521059157816 */ /* 0x000fe40000000000 */
[--C-:B------:R-:W-:Y:S02]  /*17a80*/  PRMT R22, R49, 0x4210, R154.reuse ;  /* 0x0000421031167816 */ /* 0x100fe4000000009a */
[----:B------:R-:W-:Y:S01]  /*17a90*/  PRMT R23, R91, 0x5210, R154 ;  /* 0x000052105b177816 */ /* 0x000fe2000000009a */
[----:B------:R-:W-:Y:S01]  /*17aa0*/  BAR.SYNC.DEFER_BLOCKING 0x0 ;  /* 0x0000000000007b1d */ /* 0x000fe20000010000 */
[----:B------:R-:W-:-:S02]  /*17ab0*/  SHF.R.U32.HI R100, RZ, 0x8, R100 ;  /* 0x00000008ff647819 */ /* 0x000fc40000011664 */
[----:B------:R-:W-:Y:S02]  /*17ac0*/  SHF.R.U32.HI R188, RZ, 0x8, R188 ;  /* 0x00000008ffbc7819 */ /* 0x000fe400000116bc */
[----:B------:R-:W-:Y:S02]  /*17ad0*/  LOP3.LUT R43, R100, 0xffff, RZ, 0xc0, !PT ;  /* 0x0000ffff642b7812 */ /* 0x000fe400078ec0ff */
        /* <DEDUP_REMOVED lines=8> */
[----:B------:R-:W-:Y:S01]  /*17b60*/  SHF.R.U32.HI R96, RZ, 0x8, R96 ;  /* 0x00000008ff607819 */ /* 0x000fe20000011660 */
[----:B------:R0:W-:Y:S01]  /*17b70*/  STSM.16.M88.4 [R3], R20 ;  /* 0x0000001403007844 */ /* 0x0001e20000000200 */
[----:B------:R-:W-:-:S02]  /*17b80*/  LOP3.LUT R67, R67, 0xffff, RZ, 0xc0, !PT ;  /* 0x0000ffff43437812 */ /* 0x000fc400078ec0ff */
[----:B------:R-:W-:Y:S02]  /*17b90*/  LOP3.LUT R182, R182, 0xffff, RZ, 0xc0, !PT ;  /* 0x0000ffffb6b67812 */ /* 0x000fe400078ec0ff */
[----:B------:R-:W-:Y:S02]  /*17ba0*/  SHF.R.U32.HI R72, RZ, 0x8, R72 ;  /* 0x00000008ff487819 */ /* 0x000fe40000011648 */
[----:B------:R-:W-:Y:S02]  /*17bb0*/  SHF.R.U32.HI R97, RZ, 0x8, R97 ;  /* 0x00000008ff617819 */ /* 0x000fe40000011661 */
[----:B------:R-:W-:Y:S02]  /*17bc0*/  LOP3.LUT R100, R186, 0xffff, RZ, 0xc0, !PT ;  /* 0x0000ffffba647812 */ /* 0x000fe400078ec0ff */
[----:B------:R-:W-:Y:S02]  /*17bd0*/  LOP3.LUT R110, R188, 0xffff, RZ, 0xc0, !PT ;  /* 0x0000ffffbc6e7812 */ /* 0x000fe400078ec0ff */
[----:B------:R-:W-:-:S02]  /*17be0*/  PRMT R65, R180, 0x3340, R65 ;  /* 0x00003340b4417816 */ /* 0x000fc40000000041 */
[----:B------:R-:W-:Y:S02]  /*17bf0*/  PRMT R67, R182, 0x3340, R67 ;  /* 0x00003340b6437816 */ /* 0x000fe40000000043 */
[----:B------:R-:W-:Y:S02]  /*17c00*/  LOP3.LUT R97, R97, 0xffff, RZ, 0xc0, !PT ;  /* 0x0000ffff61617812 */ /* 0x000fe400078ec0ff */
[----:B------:R-:W-:Y:S02]  /*17c10*/  LOP3.LUT R72, R72, 0xffff, RZ, 0xc0, !PT ;  /* 0x0000ffff48487812 */ /* 0x000fe400078ec0ff */
[--C-:B------:R-:W-:Y:S02]  /*17c20*/  PRMT R100, R100, 0x3340, R1.reuse ;  /* 0x0000334064647816 */ /* 0x100fe40000000001 */
[----:B------:R-:W-:Y:S02]  /*17c30*/  PRMT R110, R110, 0x3340, R1 ;  /* 0x000033406e6e7816 */ /* 0x000fe40000000001 */
[----:B------:R-:W-:-:S02]  /*17c40*/  PRMT R72, R72, 0x3340, R97 ;  /* 0x0000334048487816 */ /* 0x000fc40000000061 */
[----:B------:R-:W-:Y:S02]  /*17c50*/  PRMT R95, R65, 0x5410, R100 ;  /* 0x00005410415f7816 */ /* 0x000fe40000000064 */
[----:B------:R-:W-:Y:S02]  /*17c60*/  PRMT R97, R67, 0x5410, R110 ;  /* 0x0000541043617816 */ /* 0x000fe4000000006e */
[--C-:B--2---:R-:W-:Y:S01]  /*17c70*/  PRMT R17, R64, 0x5210, R161.reuse ;  /* 0x0000521040117816 */ /* 0x104fe200000000a1 */
[----:B------:R-:W-:Y:S01]  /*17c80*/  BAR.SYNC.DEFER_BLOCKING 0x0 ;  /* 0x0000000000007b1d */ /* 0x000fe20000010000 */
[----:B------:R-:W-:Y:S02]  /*17c90*/  LOP3.LUT R5, R162, 0xffff, RZ, 0xc0, !PT ;  /* 0x0000ffffa2057812 */ /* 0x000fe400078ec0ff */
[----:B------:R-:W-:Y:S02]  /*17ca0*/  PRMT R16, R12, 0x4210, R161 ;  /* 0x000042100c107816 */ /* 0x000fe400000000a1 */
[----:B------:R-:W-:-:S02]  /*17cb0*/  SHF.R.U32.HI R98, RZ, 0x8, R98 ;  /* 0x00000008ff627819 */ /* 0x000fc40000011662 */
[----:B------:R-:W-:Y:S02]  /*17cc0*/  SHF.R.U32.HI R190, RZ, 0x8, R190 ;  /* 0x00000008ffbe7819 */ /* 0x000fe400000116be */
[----:B------:R-:W-:Y:S02]  /*17cd0*/  SHF.R.U32.HI R194, RZ, 0x8, R194 ;  /* 0x00000008ffc27819 */ /* 0x000fe400000116c2 */
[----:B------:R-:W-:Y:S02]  /*17ce0*/  SHF.R.U32.HI R83, RZ, 0x8, R83 ;  /* 0x00000008ff537819 */ /* 0x000fe40000011653 */
[----:B------:R-:W-:Y:S02]  /*17cf0*/  LOP3.LUT R31, R31, 0xffff, RZ, 0xc0, !PT ;  /* 0x0000ffff1f1f7812 */ /* 0x000fe400078ec0ff */
[----:B------:R-:W-:Y:S02]  /*17d00*/  PRMT R48, R48, 0x4210, R29 ;  /* 0x0000421030307816 */ /* 0x000fe4000000001d */
[----:B------:R-:W-:-:S02]  /*17d10*/  SHF.R.U32.HI R128, RZ, 0x8, R128 ;  /* 0x00000008ff807819 */ /* 0x000fc40000011680 */
[----:B------:R-:W-:Y:S02]  /*17d20*/  LOP3.LUT R150, R150, 0xffff, RZ, 0xc0, !PT ;  /* 0x0000ffff96967812 */ /* 0x000fe400078ec0ff */
[----:B------:R-:W-:Y:S01]  /*17d30*/  SGXT.U32 R13, R13, 0x1 ;  /* 0x000000010d0d781a */ /* 0x000fe20000000000 */
[----:B------:R-:W-:Y:S01]  /*17d40*/  LDS.128 R64, [R125+UR16] ;  /* 0x000000107d407984 */ /* 0x000fe20008000c00 */
[--C-:B------:R-:W-:Y:S02]  /*17d50*/  PRMT R18, R14, 0x4210, R5.reuse ;  /* 0x000042100e127816 */ /* 0x100fe40000000005 */
[----:B------:R-:W-:Y:S01]  /*17d60*/  PRMT R19, R78, 0x5210, R5 ;  /* 0x000052104e137816 */ /* 0x000fe20000000005 */
[----:B------:R-:W-:Y:S01]  /*17d70*/  BAR.SYNC.DEFER_BLOCKING 0x0 ;  /* 0x0000000000007b1d */ /* 0x000fe20000010000 */
[----:B------:R-:W-:Y:S02]  /*17d80*/  PRMT R113, R112, 0x3340, R1 ;  /* 0x0000334070717816 */ /* 0x000fe40000000001 */
[----:B------:R-:W-:-:S04]  /*17d90*/  PRMT R44, R104, 0x3340, R105 ;  /* 0x00003340682c7816 */ /* 0x000fc80000000069 */
[----:B------:R-:W-:Y:S02]  /*17da0*/  PRMT R44, R44, 0x5410, R113 ;  /* 0x000054102c2c7816 */ /* 0x000fe40000000071 */
[----:B------:R-:W-:Y:S02]  /*17db0*/  LOP3.LUT R113, R126, 0xffff, RZ, 0xc0, !PT ;  /* 0x0000ffff7e717812 */ /* 0x000fe400078ec0ff */
[----:B------:R-:W-:Y:S02]  /*17dc0*/  SHF.R.U32.HI R189, RZ, 0x8, R189 ;  /* 0x00000008ffbd7819 */ /* 0x000fe400000116bd */
[----:B------:R-:W-:Y:S01]  /*17dd0*/  SHF.R.U32.HI R102, RZ, 0x8, R102 ;  /* 0x00000008ff667819 */ /* 0x000fe20000011666 */
[----:B------:R2:W-:Y:S01]  /*17de0*/  STSM.16.M88.4 [R3], R16 ;  /* 0x0000001003007844 */ /* 0x0005e20000000200 */
[----:B------:R-:W-:Y:S02]  /*17df0*/  SHF.R.U32.HI R74, RZ, 0x8, R74 ;  /* 0x00000008ff4a7819 */ /* 0x000fe4000001164a */
[----:B------:R-:W-:-:S02]  /*17e00*/  SHF.R.U32.HI R99, RZ, 0x8, R99 ;  /* 0x00000008ff637819 */ /* 0x000fc40000011663 */
[----:B------:R-:W-:Y:S02]  /*17e10*/  SHF.R.U32.HI R193, RZ, 0x8, R193 ;  /* 0x00000008ffc17819 */ /* 0x000fe400000116c1 */
[----:B------:R-:W-:Y:S02]  /*17e20*/  SHF.R.U32.HI R82, RZ, 0x8, R82 ;  /* 0x00000008ff527819 */ /* 0x000fe40000011652 */
        /* <DEDUP_REMOVED lines=9> */
[----:B------:R-:W-:-:S02]  /*17ec0*/  PRMT R62, R62, 0x5410, R119 ;  /* 0x000054103e3e7816 */ /* 0x000fc40000000077 */
[----:B------:R-:W-:Y:S02]  /*17ed0*/  LOP3.LUT R119, R73, 0xffff, RZ, 0xc0, !PT ;  /* 0x0000ffff49777812 */ /* 0x000fe400078ec0ff */
[----:B------:R-:W-:Y:S02]  /*17ee0*/  PRMT R73, R189, 0x3340, R102 ;  /* 0x00003340bd497816 */ /* 0x000fe40000000066 */
[----:B------:R-:W-:Y:S02]  /*17ef0*/  PRMT R74, R74, 0x3340, R99 ;  /* 0x000033404a4a7816 */ /* 0x000fe40000000063 */
[--C-:B------:R-:W-:Y:S02]  /*17f00*/  PRMT R102, R124, 0x3340, R1.reuse ;  /* 0x000033407c667816 */ /* 0x100fe40000000001 */
[--C-:B------:R-:W-:Y:S02]  /*17f10*/  PRMT R126, R126, 0x3340, R1.reuse ;  /* 0x000033407e7e7816 */ /* 0x100fe40000000001 */
[----:B------:R-:W-:-:S02]  /*17f20*/  PRMT R123, R82, 0x3340, R1 ;  /* 0x00003340527b7816 */ /* 0x000fc40000000001 */
[----:B------:R-:W-:Y:S02]  /*17f30*/  PRMT R99, R73, 0x5410, R102 ;  /* 0x0000541049637816 */ /* 0x000fe40000000066 */
[----:B------:R-:W-:Y:S02]  /*17f40*/  PRMT R126, R75, 0x5410, R126 ;  /* 0x000054104b7e7816 */ /* 0x000fe4000000007e */
[----:B------:R-:W-:Y:S02]  /*17f50*/  PRMT R82, R72, 0x5410, R121 ;  /* 0x0000541048527816 */ /* 0x000fe40000000079 */
[----:B------:R-:W-:Y:S01]  /*17f60*/  PRMT R110, R74, 0x5410, R123 ;  /* 0x000054104a6e7816 */ /* 0x000fe2000000007b */
[----:B------:R-:W-:Y:S01]  /*17f70*/  BAR.SYNC.DEFER_BLOCKING 0x0 ;  /* 0x0000000000007b1d */ /* 0x000fe20000010000 */
[----:B------:R-:W-:Y:S02]  /*17f80*/  SHF.R.U32.HI R163, RZ, 0x8, R163 ;  /* 0x00000008ffa37819 */ /* 0x000fe400000116a3 */
[----:B------:R-:W-:-:S02]  /*17f90*/  SHF.R.U32.HI R168, RZ, 0x8, R168 ;  /* 0x00000008ffa87819 */ /* 0x000fc400000116a8 */
[----:B------:R-:W-:Y:S02]  /*17fa0*/  LOP3.LUT R84, R163, 0xffff, RZ, 0xc0, !PT ;  /* 0x0000ffffa3547812 */ /* 0x000fe400078ec0ff */
[----:B------:R-:W-:Y:S02]  /*17fb0*/  LOP3.LUT R168, R168, 0xffff, RZ, 0xc0, !PT ;  /* 0x0000ffffa8a87812 */ /* 0x000fe400078ec0ff */
[----:B------:R-:W-:Y:S02]  /*17fc0*/  LOP3.LUT R164, R164, 0xffff, RZ, 0xc0, !PT ;  /* 0x0000ffffa4a47812 */ /* 0x000fe400078ec0ff */
[----:B------:R-:W-:Y:S02]  /*17fd0*/  LOP3.LUT R86, R170, 0xffff, RZ, 0xc0, !PT ;  /* 0x0000ffffaa567812 */ /* 0x000fe400078ec0ff */
[----:B------:R-:W-:Y:S01]  /*17fe0*/  PRMT R43, R84, 0x3340, R43 ;  /* 0x00003340542b7816 */ /* 0x000fe2000000002b */
[----:B------:R-:W-:Y:S01]  /*17ff0*/  LDS.128 R72, [R125+UR16] ;  /* 0x000000107d487984 */ /* 0x000fe20008000c00 */
[----:B------:R-:W-:-:S02]  /*18000*/  PRMT R84, R168, 0x3340, R1 ;  /* 0x00003340a8547816 */ /* 0x000fc40000000001 */
[----:B------:R-:W-:Y:S02]  /*18010*/  PRMT R53, R164, 0x3340, R53 ;  /* 0x00003340a4357816 */ /* 0x000fe40000000035 */
[----:B------:R-:W-:Y:S02]  /*18020*/  PRMT R86, R86, 0x3340, R1 ;  /* 0x0000334056567816 */ /* 0x000fe40000000001 */
[----:B------:R-:W-:Y:S02]  /*18030*/  PRMT R43, R43, 0x5410, R84 ;  /* 0x000054102b2b7816 */ /* 0x000fe40000000054 */
[----:B------:R-:W-:Y:S01]  /*18040*/  PRMT R53, R53, 0x5410, R86 ;  /* 0x0000541035357816 */ /* 0x000fe20000000056 */
[----:B------:R-:W-:Y:S01]  /*18050*/  BAR.SYNC.DEFER_BLOCKING 0x0 ;  /* 0x0000000000007b1d */ /* 0x000fe20000010000 */
[----:B------:R-:W-:Y:S02]  /*18060*/  LOP3.LUT R0, R167, 0xffff, RZ, 0xc0, !PT ;  /* 0x0000ffffa7007812 */ /* 0x000fe400078ec0ff */
[----:B------:R-:W-:-:S02]  /*18070*/  LOP3.LUT R2, R169, 0xffff, RZ, 0xc0, !PT ;  /* 0x0000ffffa9027812 */ /* 0x000fc400078ec0ff */
[--C-:B0-----:R-:W-:Y:S02]  /*18080*/  PRMT R20, R55, 0x4210, R0.reuse ;  /* 0x0000421037147816 */ /* 0x101fe40000000000 */
[----:B------:R-:W-:Y:S02]  /*18090*/  PRMT R21, R43, 0x5210, R0 ;  /* 0x000052102b157816 */ /* 0x000fe40000000000 */
[--C-:B------:R-:W-:Y:S02]  /*180a0*/  PRMT R22, R63, 0x4210, R2.reuse ;  /* 0x000042103f167816 */ /* 0x100fe40000000002 */
[----:B------:R-:W-:-:S05]  /*180b0*/  PRMT R23, R53, 0x5210, R2 ;  /* 0x0000521035177816 */ /* 0x000fca0000000002 */
[----:B------:R0:W-:Y:S01]  /*180c0*/  STSM.16.M88.4 [R3], R20 ;  /* 0x0000001403007844 */ /* 0x0001e20000000200 */
[----:B------:R-:W-:Y:S01]  /*180d0*/  BAR.SYNC.DEFER_BLOCKING 0x0 ;  /* 0x0000000000007b1d */ /* 0x000fe20000010000 */
[----:B------:R-:W-:Y:S02]  /*180e0*/  LOP3.LUT R0, R173, 0xffff, RZ, 0xc0, !PT ;  /* 0x0000ffffad007812 */ /* 0x000fe400078ec0ff */
[----:B------:R-:W-:-:S03]  /*180f0*/  LOP3.LUT R2, R175, 0xffff, RZ, 0xc0, !PT ;  /* 0x0000ffffaf027812 */ /* 0x000fc600078ec0ff */
[----:B------:R-:W-:Y:S01]  /*18100*/  LDS.128 R84, [R125+UR16] ;  /* 0x000000107d547984 */ /* 0x000fe20008000c00 */
[--C-:B--2---:R-:W-:Y:S02]  /*18110*/  PRMT R16, R51, 0x4210, R0.reuse ;  /* 0x0000421033107816 */ /* 0x104fe40000000000 */
[----:B------:R-:W-:Y:S02]  /*18120*/  PRMT R17, R41, 0x5210, R0 ;  /* 0x0000521029117816 */ /* 0x000fe40000000000 */
[--C-:B------:R-:W-:Y:S02]  /*18130*/  PRMT R18, R47, 0x4210, R2.reuse ;  /* 0x000042102f127816 */ /* 0x100fe40000000002 */
[----:B------:R-:W-:Y:S01]  /*18140*/  PRMT R19, R93, 0x5210, R2 ;  /* 0x000052105d137816 */ /* 0x000fe20000000002 */
[----:B------:R-:W-:Y:S01]  /*18150*/  BAR.SYNC.DEFER_BLOCKING 0x0 ;  /* 0x0000000000007b1d */ /* 0x000fe20000010000 */
[----:B------:R-:W-:-:S05]  /*18160*/  LOP3.LUT R0, R179, 0xffff, RZ, 0xc0, !PT ;  /* 0x0000ffffb3007812 */ /* 0x000fca00078ec0ff */
[----:B------:R2:W-:Y:S01]  /*18170*/  STSM.16.M88.4 [R3], R16 ;  /* 0x0000001003007844 */ /* 0x0005e20000000200 */
[--C-:B0-----:R-:W-:Y:S01]  /*18180*/  PRMT R21, R95, 0x5210, R0.reuse ;  /* 0x000052105f157816 */ /* 0x101fe20000000000 */
[----:B------:R-:W-:Y:S01]  /*18190*/  BAR.SYNC.DEFER_BLOCKING 0x0 ;  /* 0x0000000000007b1d */ /* 0x000fe20000010000 */
[----:B------:R-:W-:Y:S02]  /*181a0*/  LOP3.LUT R2, R181, 0xffff, RZ, 0xc0, !PT ;  /* 0x0000ffffb5027812 */ /* 0x000fe400078ec0ff */
[----:B------:R-:W-:-:S03]  /*181b0*/  PRMT R20, R71, 0x4210, R0 ;  /* 0x0000421047147816 */ /* 0x000fc60000000000 */
[----:B------:R-:W-:Y:S01]  /*181c0*/  LDS.128 R92, [R125+UR16] ;  /* 0x000000107d5c7984 */ /* 0x000fe20008000c00 */
[--C-:B------:R-:W-:Y:S02]  /*181d0*/  PRMT R22, R77, 0x4210, R2.reuse ;  /* 0x000042104d167816 */ /* 0x100fe40000000002 */
[----:B------:R-:W-:Y:S01]  /*181e0*/  PRMT R23, R97, 0x5210, R2 ;  /* 0x0000521061177816 */ /* 0x000fe20000000002 */
[----:B------:R-:W-:Y:S01]  /*181f0*/  BAR.SYNC.DEFER_BLOCKING 0x0 ;  /* 0x0000000000007b1d */ /* 0x000fe20000010000 */
[----:B------:R-:W-:Y:S02]  /*18200*/  SHF.R.U32.HI R90, RZ, 0x8, R90 ;  /* 0x00000008ff5a7819 */ /* 0x000fe4000001165a */
[----:B------:R-:W-:Y:S02]  /*18210*/  SHF.R.U32.HI R103, RZ, 0x8, R103 ;  /* 0x00000008ff677819 */ /* 0x000fe40000011667 */
[----:B------:R-:W-:Y:S02]  /*18220*/  LOP3.LUT R101, R101, 0xffff, RZ, 0xc0, !PT ;  /* 0x0000ffff65657812 */ /* 0x000fe400078ec0ff */
[----:B------:R-:W-:-:S02]  /*18230*/  LOP3.LUT R88, R88, 0xffff, RZ, 0xc0, !PT ;  /* 0x0000ffff58587812 */ /* 0x000fc400078ec0ff */
[----:B------:R-:W-:Y:S01]  /*18240*/  LOP3.LUT R103, R103, 0xffff, RZ, 0xc0, !PT ;  /* 0x0000ffff67677812 */ /* 0x000fe200078ec0ff */
[----:B------:R-:W-:Y:S01]  /*18250*/  STSM.16.M88.4 [R3], R20 ;  /* 0x0000001403007844 */ /* 0x000fe20000000200 */
[----:B------:R-:W-:Y:S02]  /*18260*/  LOP3.LUT R90, R90, 0xffff, RZ, 0xc0, !PT ;  /* 0x0000ffff5a5a7812 */ /* 0x000fe400078ec0ff */
[----:B------:R-:W-:Y:S02]  /*18270*/  SHF.R.U32.HI R104, RZ, 0x8, R104 ;  /* 0x00000008ff687819 */ /* 0x000fe40000011668 */
[----:B------:R-:W-:Y:S02]  /*18280*/  SHF.R.U32.HI R105, RZ, 0x8, R105 ;  /* 0x00000008ff697819 */ /* 0x000fe40000011669 */
[----:B------:R-:W-:Y:S02]  /*18290*/  SHF.R.U32.HI R106, RZ, 0x8, R106 ;  /* 0x00000008ff6a7819 */ /* 0x000fe4000001166a */
[----:B------:R-:W-:-:S02]  /*182a0*/  SHF.R.U32.HI R107, RZ, 0x8, R107 ;  /* 0x00000008ff6b7819 */ /* 0x000fc4000001166b */
[----:B------:R-:W-:Y:S02]  /*182b0*/  LOP3.LUT R96, R96, 0xffff, RZ, 0xc0, !PT ;  /* 0x0000ffff60607812 */ /* 0x000fe400078ec0ff */
[----:B------:R-:W-:Y:S02]  /*182c0*/  LOP3.LUT R98, R98, 0xffff, RZ, 0xc0, !PT ;  /* 0x0000ffff62627812 */ /* 0x000fe400078ec0ff */
[----:B------:R-:W-:Y:S02]  /*182d0*/  SHF.R.U32.HI R112, RZ, 0x8, R112 ;  /* 0x00000008ff707819 */ /* 0x000fe40000011670 */
[----:B------:R-:W-:Y:S02]  /*182e0*/  SHF.R.U32.HI R114, RZ, 0x8, R114 ;  /* 0x00000008ff727819 */ /* 0x000fe40000011672 */
[----:B------:R-:W-:Y:S02]  /*182f0*/  PRMT R88, R88, 0x3340, R101 ;  /* 0x0000334058587816 */ /* 0x000fe40000000065 */
[----:B------:R-:W-:-:S02]  /*18300*/  PRMT R90, R90, 0x3340, R103 ;  /* 0x000033405a5a7816 */ /* 0x000fc40000000067 */
[----:B------:R-:W-:Y:S02]  /*18310*/  LOP3.LUT R105, R105, 0xffff, RZ, 0xc0, !PT ;  /* 0x0000ffff69697812 */ /* 0x000fe400078ec0ff */
[----:B------:R-:W-:Y:S02]  /*18320*/  LOP3.LUT R104, R104, 0xffff, RZ, 0xc0, !PT ;  /* 0x0000ffff68687812 */ /* 0x000fe400078ec0ff */
[----:B------:R-:W-:Y:S02]  /*18330*/  LOP3.LUT R107, R107, 0xffff, RZ, 0xc0, !PT ;  /* 0x0000ffff6b6b7812 */ /* 0x000fe400078ec0ff */
[----:B------:R-:W-:Y:S02]  /*18340*/  LOP3.LUT R106, R106, 0xffff, RZ, 0xc0, !PT ;  /* 0x0000ffff6a6a7812 */ /* 0x000fe400078ec0ff */
[--C-:B------:R-:W-:Y:S02]  /*18350*/  PRMT R101, R96, 0x3340, R1.reuse ;  /* 0x0000334060657816 */ /* 0x100fe40000000001 */
[----:B------:R-:W-:-:S02]  /*18360*/  PRMT R103, R98, 0x3340, R1 ;  /* 0x0000334062677816 */ /* 0x000fc40000000001 */
[----:B------:R-:W-:Y:S02]  /*18370*/  LOP3.LUT R112, R112, 0xffff, RZ, 0xc0, !PT ;  /* 0x0000ffff70707812 */ /* 0x000fe400078ec0ff */
[----:B------:R-:W-:Y:S02]  /*18380*/  LOP3.LUT R114, R114, 0xffff, RZ, 0xc0, !PT ;  /* 0x0000ffff72727812 */ /* 0x000fe400078ec0ff */
[----:B------:R-:W-:Y:S02]  /*18390*/  PRMT R104, R104, 0x3340, R105 ;  /* 0x0000334068687816 */ /* 0x000fe40000000069 */
[----:B------:R-:W-:Y:S02]  /*183a0*/  PRMT R106, R106, 0x3340, R107 ;  /* 0x000033406a6a7816 */ /* 0x000fe4000000006b */
[--C-:B------:R-:W-:Y:S02]  /*183b0*/  PRMT R105, R112, 0x3340, R1.reuse ;  /* 0x0000334070697816 */ /* 0x100fe40000000001 */
[----:B------:R-:W-:-:S02]  /*183c0*/  PRMT R107, R114, 0x3340, R1 ;  /* 0x00003340726b7816 */ /* 0x000fc40000000001 */
[----:B------:R-:W-:Y:S02]  /*183d0*/  PRMT R112, R88, 0x5410, R101 ;  /* 0x0000541058707816 */ /* 0x000fe40000000065 */
[----:B------:R-:W-:Y:S01]  /*183e0*/  PRMT R114, R90, 0x5410, R103 ;  /* 0x000054105a727816 */ /* 0x000fe20000000067 */
[----:B------:R-:W-:Y:S01]  /*183f0*/  BAR.SYNC.DEFER_BLOCKING 0x0 ;  /* 0x0000000000007b1d */ /* 0x000fe20000010000 */
[----:B------:R-:W-:Y:S02]  /*18400*/  LOP3.LUT R190, R190, 0xffff, RZ, 0xc0, !PT ;  /* 0x0000ffffbebe7812 */ /* 0x000fe400078ec0ff */
[----:B------:R-:W-:Y:S02]  /*18410*/  LOP3.LUT R194, R194, 0xffff, RZ, 0xc0, !PT ;  /* 0x0000ffffc2c27812 */ /* 0x000fe400078ec0ff */
[----:B------:R-:W-:Y:S02]  /*18420*/  PRMT R119, R190, 0x3340, R119 ;  /* 0x00003340be777816 */ /* 0x000fe40000000077 */
[----:B------:R-:W-:Y:S01]  /*18430*/  PRMT R124, R194, 0x3340, R1 ;  /* 0x00003340c27c7816 */ /* 0x000fe20000000001 */
[----:B------:R-:W-:Y:S03]  /*18440*/  LDS.128 R100, [R125+UR16] ;  /* 0x000000107d647984 */ /* 0x000fe60008000c00 */
[----:B------:R-:W-:-:S02]  /*18450*/  PRMT R119, R119, 0x5410, R124 ;  /* 0x0000541077777816 */ /* 0x000fc4000000007c */
[----:B------:R-:W-:Y:S02]  /*18460*/  LOP3.LUT R0, R185, 0xffff, RZ, 0xc0, !PT ;  /* 0x0000ffffb9007812 */ /* 0x000fe400078ec0ff */
[----:B------:R-:W-:Y:S02]  /*18470*/  LOP3.LUT R2, R187, 0xffff, RZ, 0xc0, !PT ;  /* 0x0000ffffbb027812 */ /* 0x000fe400078ec0ff */
[--C-:B--2---:R-:W-:Y:S02]  /*18480*/  PRMT R16, R61, 0x4210, R0.reuse ;  /* 0x000042103d107816 */ /* 0x104fe40000000000 */
[----:B------:R-:W-:Y:S01]  /*18490*/  PRMT R17, R99, 0x5210, R0 ;  /* 0x0000521063117816 */ /* 0x000fe20000000000 */
[----:B------:R-:W-:Y:S01]  /*184a0*/  BAR.SYNC.DEFER_BLOCKING 0x0 ;  /* 0x0000000000007b1d */ /* 0x000fe20000010000 */
[--C-:B------:R-:W-:Y:S02]  /*184b0*/  PRMT R18, R69, 0x4210, R2.reuse ;  /* 0x0000421045127816 */ /* 0x100fe40000000002 */
[----:B------:R-:W-:-:S02]  /*184c0*/  PRMT R19, R119, 0x5210, R2 ;  /* 0x0000521077137816 */ /* 0x000fc40000000002 */
[----:B------:R-:W-:Y:S02]  /*184d0*/  SHF.R.U32.HI R120, RZ, 0x8, R120 ;  /* 0x00000008ff787819 */ /* 0x000fe40000011678 */
[----:B------:R-:W-:Y:S02]  /*184e0*/  SHF.R.U32.HI R111, RZ, 0x8, R111 ;  /* 0x00000008ff6f7819 */ /* 0x000fe4000001166f */
[----:B------:R-:W-:Y:S01]  /*184f0*/  SHF.R.U32.HI R122, RZ, 0x8, R122 ;  /* 0x00000008ff7a7819 */ /* 0x000fe2000001167a */
[----:B------:R0:W-:Y:S01]  /*18500*/  STSM.16.M88.4 [R3], R16 ;  /* 0x0000001003007844 */ /* 0x0001e20000000200 */
[----:B------:R-:W-:Y:S02]  /*18510*/  SHF.R.U32.HI R113, RZ, 0x8, R113 ;  /* 0x00000008ff717819 */ /* 0x000fe40000011671 */
[----:B------:R-:W-:Y:S02]  /*18520*/  LOP3.LUT R111, R111, 0xffff, RZ, 0xc0, !PT ;  /* 0x0000ffff6f6f7812 */ /* 0x000fe400078ec0ff */
[----:B------:R-:W-:-:S02]  /*18530*/  LOP3.LUT R120, R120, 0xffff, RZ, 0xc0, !PT ;  /* 0x0000ffff78787812 */ /* 0x000fc400078ec0ff */
[----:B------:R-:W-:Y:S02]  /*18540*/  LOP3.LUT R113, R113, 0xffff, RZ, 0xc0, !PT ;  /* 0x0000ffff71717812 */ /* 0x000fe400078ec0ff */
[----:B------:R-:W-:Y:S02]  /*18550*/  LOP3.LUT R122, R122, 0xffff, RZ, 0xc0, !PT ;  /* 0x0000ffff7a7a7812 */ /* 0x000fe400078ec0ff */
[----:B------:R-:W-:Y:S02]  /*18560*/  PRMT R111, R120, 0x3340, R111 ;  /* 0x00003340786f7816 */ /* 0x000fe4000000006f */
[----:B------:R-:W-:Y:S02]  /*18570*/  PRMT R113, R122, 0x3340, R113 ;  /* 0x000033407a717816 */ /* 0x000fe40000000071 */
[----:B------:R-:W-:Y:S02]  /*18580*/  PRMT R120, R104, 0x5410, R105 ;  /* 0x0000541068787816 */ /* 0x000fe40000000069 */
[----:B------:R-:W-:Y:S01]  /*18590*/  PRMT R122, R106, 0x5410, R107 ;  /* 0x000054106a7a7816 */ /* 0x000fe2000000006b */
[----:B------:R-:W-:Y:S01]  /*185a0*/  BAR.SYNC.DEFER_BLOCKING 0x0 ;  /* 0x0000000000007b1d */ /* 0x000fe20000010000 */
[----:B------:R-:W-:-:S02]  /*185b0*/  SHF.R.U32.HI R79, RZ, 0x8, R79 ;  /* 0x00000008ff4f7819 */ /* 0x000fc4000001164f */
[----:B------:R-:W-:Y:S02]  /*185c0*/  SHF.R.U32.HI R166, RZ, 0x8, R166 ;  /* 0x00000008ffa67819 */ /* 0x000fe400000116a6 */
[----:B------:R-:W-:Y:S02]  /*185d0*/  LOP3.LUT R79, R79, 0xffff, RZ, 0xc0, !PT ;  /* 0x0000ffff4f4f7812 */ /* 0x000fe400078ec0ff */
[----:B------:R-:W-:Y:S02]  /*185e0*/  LOP3.LUT R166, R166, 0xffff, RZ, 0xc0, !PT ;  /* 0x0000ffffa6a67812 */ /* 0x000fe400078ec0ff */
[----:B------:R-:W-:Y:S02]  /*185f0*/  LOP3.LUT R140, R83, 0xffff, RZ, 0xc0, !PT ;  /* 0x0000ffff538c7812 */ /* 0x000fe400078ec0ff */
[----:B------:R-:W-:Y:S01]  /*18600*/  PRMT R79, R79, 0x3340, R166 ;  /* 0x000033404f4f7816 */ /* 0x000fe200000000a6 */
[----:B------:R-:W-:Y:S01]  /*18610*/  LDS.128 R104, [R125+UR16] ;  /* 0x000000107d687984 */ /* 0x000fe20008000c00 */
[----:B------:R-:W-:-:S02]  /*18620*/  PRMT R140, R140, 0x3340, R1 ;  /* 0x000033408c8c7816 */ /* 0x000fc40000000001 */
[----:B------:R-:W-:Y:S02]  /*18630*/  LOP3.LUT R33, R36, 0xffff, RZ, 0xc0, !PT ;  /* 0x0000ffff24217812 */ /* 0x000fe400078ec0ff */
[----:B------:R-:W-:Y:S02]  /*18640*/  LOP3.LUT R35, R38, 0xffff, RZ, 0xc0, !PT ;  /* 0x0000ffff26237812 */ /* 0x000fe400078ec0ff */
[----:B------:R-:W-:Y:S02]  /*18650*/  PRMT R140, R79, 0x5410, R140 ;  /* 0x000054104f8c7816 */ /* 0x000fe4000000008c */
[----:B------:R-:W-:Y:S02]  /*18660*/  PRMT R32, R32, 0x4210, R33 ;  /* 0x0000421020207816 */ /* 0x000fe40000000021 */
[----:B------:R-:W-:Y:S02]  /*18670*/  PRMT R34, R34, 0x4210, R35 ;  /* 0x0000421022227816 */ /* 0x000fe40000000023 */
[----:B------:R-:W-:-:S02]  /*18680*/  PRMT R33, R126, 0x5210, R33 ;  /* 0x000052107e217816 */ /* 0x000fc40000000021 */
[----:B------:R-:W-:Y:S01]  /*18690*/  PRMT R35, R140, 0x5210, R35 ;  /* 0x000052108c237816 */ /* 0x000fe20000000023 */
[----:B------:R-:W-:Y:S06]  /*186a0*/  BAR.SYNC.DEFER_BLOCKING 0x0 ;  /* 0x0000000000007b1d */ /* 0x000fec0000010000 */
[----:B------:R-:W-:Y:S02]  /*186b0*/  STSM.16.M88.4 [R3], R32 ;  /* 0x0000002003007844 */ /* 0x000fe40000000200 */
[----:B------:R-:W-:Y:S01]  /*186c0*/  BAR.SYNC.DEFER_BLOCKING 0x0 ;  /* 0x0000000000007b1d */ /* 0x000fe20000010000 */
[----:B------:R-:W-:-:S02]  /*186d0*/  SHF.R.U32.HI R176, RZ, 0x8, R176 ;  /* 0x00000008ffb07819 */ /* 0x000fc400000116b0 */
[----:B------:R-:W-:Y:S02]  /*186e0*/  SHF.R.U32.HI R184, RZ, 0x8, R184 ;  /* 0x00000008ffb87819 */ /* 0x000fe400000116b8 */
[----:B------:R-:W-:Y:S02]  /*186f0*/  LOP3.LUT R81, R176, 0xffff, RZ, 0xc0, !PT ;  /* 0x0000ffffb0517812 */ /* 0x000fe400078ec0ff */
[----:B------:R-:W-:Y:S02]  /*18700*/  LOP3.LUT R83, R184, 0xffff, RZ, 0xc0, !PT ;  /* 0x0000ffffb8537812 */ /* 0x000fe400078ec0ff */
[----:B------:R-:W-:Y:S02]  /*18710*/  PRMT R81, R142, 0x3340, R81 ;  /* 0x000033408e517816 */ /* 0x000fe40000000051 */
[----:B------:R-:W-:Y:S01]  /*18720*/  PRMT R142, R152, 0x3340, R1 ;  /* 0x00003340988e7816 */ /* 0x000fe20000000001 */
[----:B------:R-:W-:Y:S01]  /*18730*/  LDS.128 R96, [R125+UR16] ;  /* 0x000000107d607984 */ /* 0x000fe20008000c00 */
[----:B------:R-:W-:-:S02]  /*18740*/  PRMT R83, R156, 0x3340, R83 ;  /* 0x000033409c537816 */ /* 0x000fc40000000053 */
[----:B------:R-:W-:Y:S02]  /*18750*/  PRMT R152, R158, 0x3340, R1 ;  /* 0x000033409e987816 */ /* 0x000fe40000000001 */
[----:B------:R-:W-:Y:S02]  /*18760*/  PRMT R142, R81, 0x5410, R142 ;  /* 0x00005410518e7816 */ /* 0x000fe4000000008e */
[----:B------:R-:W-:Y:S02]  /*18770*/  PRMT R152, R83, 0x5410, R152 ;  /* 0x0000541053987816 */ /* 0x000fe40000000098 */
[----:B------:R-:W-:Y:S02]  /*18780*/  LOP3.LUT R5, R52, 0xffff, RZ, 0xc0, !PT ;  /* 0x0000ffff34057812 */ /* 0x000fe400078ec0ff */
[----:B------:R-:W-:Y:S01]  /*18790*/  LOP3.LUT R7, R54, 0xffff, RZ, 0xc0, !PT ;  /* 0x0000ffff36077812 */ /* 0x000fe200078ec0ff */
[----:B------:R-:W-:Y:S01]  /*187a0*/  BAR.SYNC.DEFER_BLOCKING 0x0 ;  /* 0x0000000000007b1d */ /* 0x000fe20000010000 */
[----:B0-----:R-:W-:-:S02]  /*187b0*/  PRMT R16, R26, 0x4210, R5 ;  /* 0x000042101a107816 */ /* 0x001fc40000000005 */
        /* <DEDUP_REMOVED lines=8> */
[--C-:B------:R-:W-:Y:S02]  /*18840*/  PRMT R40, R40, 0x4210, R5.reuse ;  /* 0x0000421028287816 */ /* 0x100fe40000000005 */
[----:B------:R-:W-:Y:S01]  /*18850*/  PRMT R41, R76, 0x5210, R5 ;  /* 0x000052104c297816 */ /* 0x000fe20000000005 */
[----:B------:R-:W-:Y:S01]  /*18860*/  BAR.SYNC.DEFER_BLOCKING 0x0 ;  /* 0x0000000000007b1d */ /* 0x000fe20000010000 */
[--C-:B------:R-:W-:Y:S02]  /*18870*/  PRMT R42, R42, 0x4210, R7.reuse ;  /* 0x000042102a2a7816 */ /* 0x100fe40000000007 */
[----:B------:R-:W-:-:S05]  /*18880*/  PRMT R43, R80, 0x5210, R7 ;  /* 0x00005210502b7816 */ /* 0x000fca0000000007 */
[----:B------:R-:W-:Y:S01]  /*18890*/  STSM.16.M88.4 [R3], R40 ;  /* 0x0000002803007844 */ /* 0x000fe20000000200 */
[--C-:B------:R-:W-:Y:S02]  /*188a0*/  PRMT R24, R28, 0x4210, R25.reuse ;  /* 0x000042101c187816 */ /* 0x100fe40000000019 */
[----:B------:R-:W-:Y:S01]  /*188b0*/  PRMT R25, R82, 0x5210, R25 ;  /* 0x0000521052197816 */ /* 0x000fe20000000019 */
[----:B------:R-:W-:Y:S01]  /*188c0*/  BAR.SYNC.DEFER_BLOCKING 0x0 ;  /* 0x0000000000007b1d */ /* 0x000fe20000010000 */
[--C-:B------:R-:W-:Y:S02]  /*188d0*/  PRMT R26, R30, 0x4210, R27.reuse ;  /* 0x000042101e1a7816 */ /* 0x100fe4000000001b */
[----:B------:R-:W-:-:S03]  /*188e0*/  PRMT R27, R110, 0x5210, R27 ;  /* 0x000052106e1b7816 */ /* 0x000fc6000000001b */
[----:B------:R-:W-:Y:S02]  /*188f0*/  LDS.128 R80, [R125+UR16] ;  /* 0x000000107d507984 */ /* 0x000fe40008000c00 */
[----:B------:R-:W-:Y:S06]  /*18900*/  BAR.SYNC.DEFER_BLOCKING 0x0 ;  /* 0x0000000000007b1d */ /* 0x000fec0000010000 */
[----:B------:R-:W-:Y:S02]  /*18910*/  STSM.16.M88.4 [R3], R24 ;  /* 0x0000001803007844 */ /* 0x000fe40000000200 */
[----:B------:R-:W-:Y:S01]  /*18920*/  BAR.SYNC.DEFER_BLOCKING 0x0 ;  /* 0x0000000000007b1d */ /* 0x000fe20000010000 */
[----:B------:R-:W-:-:S02]  /*18930*/  PRMT R49, R112, 0x5210, R29 ;  /* 0x0000521070317816 */ /* 0x000fc4000000001d */
[----:B------:R-:W-:-:S03]  /*18940*/  PRMT R50, R50, 0x4210, R31 ;  /* 0x0000421032327816 */ /* 0x000fc6000000001f */
[----:B------:R-:W-:Y:S01]  /*18950*/  LDS.128 R76, [R125+UR16] ;  /* 0x000000107d4c7984 */ /* 0x000fe20008000c00 */
[----:B------:R-:W-:Y:S01]  /*18960*/  PRMT R51, R114, 0x5210, R31 ;  /* 0x0000521072337816 */ /* 0x000fe2000000001f */
[----:B------:R-:W-:Y:S06]  /*18970*/  BAR.SYNC.DEFER_BLOCKING 0x0 ;  /* 0x0000000000007b1d */ /* 0x000fec0000010000 */
[----:B------:R-:W-:Y:S02]  /*18980*/  STSM.16.M88.4 [R3], R48 ;  /* 0x0000003003007844 */ /* 0x000fe40000000200 */
[----:B------:R-:W-:Y:S01]  /*18990*/  BAR.SYNC.DEFER_BLOCKING 0x0 ;  /* 0x0000000000007b1d */ /* 0x000fe20000010000 */
[----:B------:R-:W-:-:S02]  /*189a0*/  LOP3.LUT R5, R116, 0xffff, RZ, 0xc0, !PT ;  /* 0x0000ffff74057812 */ /* 0x000fc400078ec0ff */
[----:B------:R-:W-:-:S03]  /*189b0*/  LOP3.LUT R7, R118, 0xffff, RZ, 0xc0, !PT ;  /* 0x0000ffff76077812 */ /* 0x000fc600078ec0ff */
[----:B------:R-:W-:Y:S01]  /*189c0*/  LDS.128 R68, [R125+UR16] ;  /* 0x000000107d447984 */ /* 0x000fe20008000c00 */
[--C-:B------:R-:W-:Y:S02]  /*189d0*/  PRMT R44, R44, 0x4210, R5.reuse ;  /* 0x000042102c2c7816 */ /* 0x100fe40000000005 */
[----:B------:R-:W-:Y:S02]  /*189e0*/  PRMT R45, R120, 0x5210, R5 ;  /* 0x00005210782d7816 */ /* 0x000fe40000000005 */
[--C-:B------:R-:W-:Y:S02]  /*189f0*/  PRMT R46, R46, 0x4210, R7.reuse ;  /* 0x000042102e2e7816 */ /* 0x100fe40000000007 */
[----:B------:R-:W-:Y:S01]  /*18a00*/  PRMT R47, R122, 0x5210, R7 ;  /* 0x000052107a2f7816 */ /* 0x000fe20000000007 */
[----:B------:R-:W-:Y:S01]  /*18a10*/  BAR.SYNC.DEFER_BLOCKING 0x0 ;  /* 0x0000000000007b1d */ /* 0x000fe20000010000 */
[----:B------:R-:W-:-:S04]  /*18a20*/  LOP3.LUT R128, R128, 0xffff, RZ, 0xc0, !PT ;  /* 0x0000ffff80807812 */ /* 0x000fc800078ec0ff */
[----:B------:R-:W-:Y:S02]  /*18a30*/  PRMT R128, R128, 0x3340, R1 ;  /* 0x0000334080807816 */ /* 0x000fe40000000001 */
[----:B------:R-:W-:Y:S02]  /*18a40*/  LOP3.LUT R5, R132, 0xffff, RZ, 0xc0, !PT ;  /* 0x0000ffff84057812 */ /* 0x000fe400078ec0ff */
[----:B------:R-:W-:Y:S01]  /*18a50*/  PRMT R128, R111, 0x5410, R128 ;  /* 0x000054106f807816 */ /* 0x000fe20000000080 */
[----:B------:R-:W-:Y:S01]  /*18a60*/  STSM.16.M88.4 [R3], R44 ;  /* 0x0000002c03007844 */ /* 0x000fe20000000200 */
[--C-:B0-----:R-:W-:Y:S02]  /*18a70*/  PRMT R16, R60, 0x4210, R5.reuse ;  /* 0x000042103c107816 */ /* 0x101fe40000000005 */
[----:B------:R-:W-:Y:S02]  /*18a80*/  PRMT R17, R128, 0x5210, R5 ;  /* 0x0000521080117816 */ /* 0x000fe40000000005 */
[----:B------:R-:W-:-:S04]  /*18a90*/  LOP3.LUT R5, R134, 0xffff, RZ, 0xc0, !PT ;  /* 0x0000ffff86057812 */ /* 0x000fc800078ec0ff */
[----:B------:R-:W-:Y:S01]  /*18aa0*/  PRMT R18, R62, 0x4210, R5 ;  /* 0x000042103e127816 */ /* 0x000fe20000000005 */
[----:B------:R-:W-:Y:S01]  /*18ab0*/  BAR.SYNC.DEFER_BLOCKING 0x0 ;  /* 0x0000000000007b1d */ /* 0x000fe20000010000 */
[----:B------:R-:W-:-:S04]  /*18ac0*/  SHF.R.U32.HI R130, RZ, 0x8, R130 ;  /* 0x00000008ff827819 */ /* 0x000fc80000011682 */
[----:B------:R-:W-:-:S04]  /*18ad0*/  LOP3.LUT R130, R130, 0xffff, RZ, 0xc0, !PT ;  /* 0x0000ffff82827812 */ /* 0x000fc800078ec0ff */
[----:B------:R-:W-:Y:S01]  /*18ae0*/  PRMT R130, R130, 0x3340, R1 ;  /* 0x0000334082827816 */ /* 0x000fe20000000001 */
[----:B------:R-:W0:Y:S03]  /*18af0*/  LDS.128 R60, [R125+UR16] ;  /* 0x000000107d3c7984 */ /* 0x000e260008000c00 */
[----:B------:R-:W-:-:S04]  /*18b00*/  PRMT R130, R113, 0x5410, R130 ;  /* 0x0000541071827816 */ /* 0x000fc80000000082 */
[----:B------:R-:W-:Y:S01]  /*18b10*/  PRMT R19, R130, 0x5210, R5 ;  /* 0x0000521082137816 */ /* 0x000fe20000000005 */
[----:B------:R-:W-:Y:S06]  /*18b20*/  BAR.SYNC.DEFER_BLOCKING 0x0 ;  /* 0x0000000000007b1d */ /* 0x000fec0000010000 */
[----:B------:R1:W-:Y:S02]  /*18b30*/  STSM.16.M88.4 [R3], R16 ;  /* 0x0000001003007844 */ /* 0x0003e40000000200 */
[----:B------:R-:W-:Y:S01]  /*18b40*/  BAR.SYNC.DEFER_BLOCKING 0x0 ;  /* 0x0000000000007b1d */ /* 0x000fe20000010000 */
[----:B------:R-:W-:-:S02]  /*18b50*/  SHF.R.U32.HI R136, RZ, 0x8, R136 ;  /* 0x00000008ff887819 */ /* 0x000fc40000011688 */
[----:B------:R-:W-:Y:S02]  /*18b60*/  SHF.R.U32.HI R115, RZ, 0x8, R115 ;  /* 0x00000008ff737819 */ /* 0x000fe40000011673 */
[----:B------:R-:W-:Y:S02]  /*18b70*/  SHF.R.U32.HI R144, RZ, 0x8, R144 ;  /* 0x00000008ff907819 */ /* 0x000fe40000011690 */
[----:B------:R-:W-:Y:S02]  /*18b80*/  SHF.R.U32.HI R138, RZ, 0x8, R138 ;  /* 0x00000008ff8a7819 */ /* 0x000fe4000001168a */
[----:B------:R-:W-:Y:S02]  /*18b90*/  SHF.R.U32.HI R117, RZ, 0x8, R117 ;  /* 0x00000008ff757819 */ /* 0x000fe40000011675 */
[----:B------:R-:W-:Y:S02]  /*18ba0*/  SHF.R.U32.HI R146, RZ, 0x8, R146 ;  /* 0x00000008ff927819 */ /* 0x000fe40000011692 */
[----:B------:R-:W-:-:S02]  /*18bb0*/  LOP3.LUT R115, R115, 0xffff, RZ, 0xc0, !PT ;  /* 0x0000ffff73737812 */ /* 0x000fc400078ec0ff */
[----:B------:R-:W-:Y:S01]  /*18bc0*/  LOP3.LUT R136, R136, 0xffff, RZ, 0xc0, !PT ;  /* 0x0000ffff88887812 */ /* 0x000fe200078ec0ff */
[----:B------:R-:W2:Y:S01]  /*18bd0*/  LDS.128 R52, [R125+UR16] ;  /* 0x000000107d347984 */ /* 0x000ea20008000c00 */
[----:B------:R-:W-:Y:S02]  /*18be0*/  LOP3.LUT R144, R144, 0xffff, RZ, 0xc0, !PT ;  /* 0x0000ffff90907812 */ /* 0x000fe400078ec0ff */
[----:B------:R-:W-:Y:S02]  /*18bf0*/  LOP3.LUT R117, R117, 0xffff, RZ, 0xc0, !PT ;  /* 0x0000ffff75757812 */ /* 0x000fe400078ec0ff */
[----:B------:R-:W-:Y:S02]  /*18c00*/  LOP3.LUT R138, R138, 0xffff, RZ, 0xc0, !PT ;  /* 0x0000ffff8a8a7812 */ /* 0x000fe400078ec0ff */
[----:B------:R-:W-:Y:S02]  /*18c10*/  LOP3.LUT R146, R146, 0xffff, RZ, 0xc0, !PT ;  /* 0x0000ffff92927812 */ /* 0x000fe400078ec0ff */
[----:B------:R-:W-:-:S02]  /*18c20*/  PRMT R115, R136, 0x3340, R115 ;  /* 0x0000334088737816 */ /* 0x000fc40000000073 */
[----:B------:R-:W-:Y:S02]  /*18c30*/  PRMT R144, R144, 0x3340, R1 ;  /* 0x0000334090907816 */ /* 0x000fe40000000001 */
[----:B------:R-:W-:Y:S02]  /*18c40*/  PRMT R117, R138, 0x3340, R117 ;  /* 0x000033408a757816 */ /* 0x000fe40000000075 */
[----:B------:R-:W-:Y:S02]  /*18c50*/  PRMT R146, R146, 0x3340, R1 ;  /* 0x0000334092927816 */ /* 0x000fe40000000001 */
[----:B------:R-:W-:Y:S02]  /*18c60*/  PRMT R144, R115, 0x5410, R144 ;  /* 0x0000541073907816 */ /* 0x000fe40000000090 */
[----:B------:R-:W-:Y:S02]  /*18c70*/  PRMT R4, R117, 0x5410, R146 ;  /* 0x0000541075047816 */ /* 0x000fe40000000092 */
[----:B------:R-:W-:-:S02]  /*18c80*/  LOP3.LUT R15, R148, 0xffff, RZ, 0xc0, !PT ;  /* 0x0000ffff940f7812 */ /* 0x000fc400078ec0ff */
[--C-:B------:R-:W-:Y:S02]  /*18c90*/  PRMT R22, R109, 0x4210, R150.reuse ;  /* 0x000042106d167816 */ /* 0x100fe40000000096 */
[--C-:B------:R-:W-:Y:S02]  /*18ca0*/  PRMT R20, R108, 0x4210, R15.reuse ;  /* 0x000042106c147816 */ /* 0x100fe4000000000f */
[----:B------:R-:W-:Y:S02]  /*18cb0*/  PRMT R21, R144, 0x5210, R15 ;  /* 0x0000521090157816 */ /* 0x000fe4000000000f */
[----:B------:R-:W-:Y:S01]  /*18cc0*/  PRMT R23, R4, 0x5210, R150 ;  /* 0x0000521004177816 */ /* 0x000fe20000000096 */
[----:B------:R-:W-:Y:S01]  /*18cd0*/  BAR.SYNC.DEFER_BLOCKING 0x0 ;  /* 0x0000000000007b1d */ /* 0x000fe20000010000 */
[C---:B------:R-:W-:Y:S01]  /*18ce0*/  IMAD R0, R127.reuse, UR4, RZ ;  /* 0x000000047f007c24 */ /* 0x040fe2000f8e02ff */
[----:B------:R-:W-:-:S04]  /*18cf0*/  ISETP.GE.AND P0, PT, R127, UR6, PT ;  /* 0x000000067f007c0c */ /* 0x000fc8000bf06270 */
[----:B------:R-:W-:Y:S01]  /*18d00*/  ULDC.64 UR4, c[0x0][0x220] ;  /* 0x0000880000047ab9 */ /* 0x000fe20000000a00 */
[----:B------:R-:W-:Y:S01]  /*18d10*/  LOP3.LUT R5, R6, R13, RZ, 0xfc, !PT ;  /* 0x0000000d06057212 */ /* 0x000fe200078efcff */
[----:B------:R-:W-:Y:S01]  /*18d20*/  ULDC UR6, c[0x0][0x22c] ;  /* 0x00008b0000067ab9 */ /* 0x000fe20000000800 */
[----:B------:R-:W-:Y:S01]  /*18d30*/  IADD3 R2, P2, R0, UR4, RZ ;  /* 0x0000000400027c10 */ /* 0x000fe2000ff5e0ff */
[----:B------:R-:W-:Y:S01]  /*18d40*/  ULDC UR4, c[0x0][0x248] ;  /* 0x0000920000047ab9 */ /* 0x000fe20000000800 */
[----:B------:R-:W-:Y:S02]  /*18d50*/  LOP3.LUT R7, R6, 0x2, R13, 0xfe, !PT ;  /* 0x0000000206077812 */ /* 0x000fe400078efe0d */
[----:B------:R-:W-:Y:S01]  /*18d60*/  LEA.HI.X.SX32 R0, R0, UR5, 0x1, P2 ;  /* 0x0000000500007c11 */ /* 0x000fe200090f0eff */
[----:B------:R-:W-:Y:S01]  /*18d70*/  ULDC UR5, c[0x0][0x248] ;  /* 0x0000920000057ab9 */ /* 0x000fe20000000800 */
[----:B------:R3:W-:Y:S01]  /*18d80*/  STSM.16.M88.4 [R3], R20 ;  /* 0x0000001403007844 */ /* 0x0007e20000000200 */
[C---:B------:R-:W-:Y:S01]  /*18d90*/  ISETP.LT.AND P1, PT, R5.reuse, UR7, !P0 ;  /* 0x0000000705007c0c */ /* 0x040fe2000c721270 */
[----:B------:R-:W-:Y:S01]  /*18da0*/  IMAD R5, R5, UR4, RZ ;  /* 0x0000000405057c24 */ /* 0x000fe2000f8e02ff */
[C---:B------:R-:W-:Y:S01]  /*18db0*/  ISETP.LT.AND P4, PT, R7.reuse, UR6, !P0 ;  /* 0x0000000607007c0c */ /* 0x040fe2000c781270 */
[----:B------:R-:W-:Y:S01]  /*18dc0*/  IMAD R7, R7, UR5, RZ ;  /* 0x0000000507077c24 */ /* 0x000fe2000f8e02ff */
[----:B-1----:R-:W-:Y:S01]  /*18dd0*/  PRMT R19, R8, 0x7770, RZ ;  /* 0x0000777008137816 */ /* 0x002fe200000000ff */
[----:B------:R-:W-:Y:S01]  /*18de0*/  ULDC UR4, c[0x0][0x248] ;  /* 0x0000920000047ab9 */ /* 0x000fe20000000800 */
[-C--:B------:R-:W-:Y:S01]  /*18df0*/  IADD3 R14, P2, R5, R2.reuse, RZ ;  /* 0x00000002050e7210 */ /* 0x080fe20007f5e0ff */
[----:B------:R-:W-:Y:S01]  /*18e00*/  ULDC UR5, c[0x0][0x248] ;  /* 0x0000920000057ab9 */ /* 0x000fe20000000800 */
[----:B------:R-:W-:Y:S01]  /*18e10*/  IADD3 R4, P3, R7, R2, RZ ;  /* 0x0000000207047210 */ /* 0x000fe20007f7e0ff */
[----:B------:R-:W-:Y:S01]  /*18e20*/  ULDC UR6, c[0x0][0x248] ;  /* 0x0000920000067ab9 */ /* 0x000fe20000000800 */
[-C--:B------:R-:W-:Y:S01]  /*18e30*/  LEA.HI.X.SX32 R15, R5, R0.reuse, 0x1, P2 ;  /* 0x00000000050f7211 */ /* 0x080fe200010f0eff */
[----:B------:R-:W-:Y:S01]  /*18e40*/  BAR.SYNC.DEFER_BLOCKING 0x0 ;  /* 0x0000000000007b1d */ /* 0x000fe20000010000 */
[----:B------:R-:W-:-:S02]  /*18e50*/  LEA.HI.X.SX32 R5, R7, R0, 0x1, P3 ;  /* 0x0000000007057211 */ /* 0x000fc400018f0eff */
[----:B------:R-:W-:Y:S02]  /*18e60*/  PRMT R17, R9, 0x7770, RZ ;  /* 0x0000777009117816 */ /* 0x000fe400000000ff */
[C-C-:B---3--:R-:W-:Y:S01]  /*18e70*/  LOP3.LUT R3, R6.reuse, 0x4, R13.reuse, 0xfe, !PT ;  /* 0x0000000406037812 */ /* 0x148fe200078efe0d */
[----:B------:R-:W-:Y:S01]  /*18e80*/  ULDC UR7, c[0x0][0x248] ;  /* 0x0000920000077ab9 */ /* 0x000fe20000000800 */
[C-C-:B------:R-:W-:Y:S02]  /*18e90*/  LOP3.LUT R12, R6.reuse, 0x6, R13.reuse, 0xfe, !PT ;  /* 0x00000006060c7812 */ /* 0x140fe400078efe0d */
[--C-:B------:R-:W-:Y:S01]  /*18ea0*/  LOP3.LUT R7, R6, 0x8, R13.reuse, 0xfe, !PT ;  /* 0x0000000806077812 */ /* 0x100fe200078efe0d */
[----:B0-----:R-:W-:Y:S01]  /*18eb0*/  STL [R1+0x680], R60 ;  /* 0x0006803c01007387 */ /* 0x001fe20000100800 */
[----:B------:R-:W-:Y:S01]  /*18ec0*/  ISETP.LT.AND P3, PT, R12, UR9, !P0 ;  /* 0x000000090c007c0c */ /* 0x000fe2000c761270 */
[----:B------:R-:W-:Y:S01]  /*18ed0*/  ULDC UR9, c[0x0][0x22c] ;  /* 0x00008b0000097ab9 */ /* 0x000fe20000000800 */
[----:B------:R-:W-:Y:S01]  /*18ee0*/  ISETP.LT.AND P2, PT, R7, UR10, !P0 ;  /* 0x0000000a07007c0c */ /* 0x000fe2000c741270 */
[----:B------:R-:W-:Y:S01]  /*18ef0*/  @P1 STG.E.U8 desc[UR24][R14.64], R19 ;  /* 0x000000130e001986 */ /* 0x000fe2000c101118 */
[----:B------:R-:W-:Y:S01]  /*18f00*/  ISETP.LT.AND P1, PT, R3, UR8, !P0 ;  /* 0x0000000803007c0c */ /* 0x000fe2000c721270 */
[----:B------:R-:W-:Y:S01]  /*18f10*/  IMAD R7, R7, UR6, RZ ;  /* 0x0000000607077c24 */ /* 0x000fe2000f8e02ff */
[----:B------:R-:W-:Y:S01]  /*18f20*/  PRMT R25, R10, 0x7770, RZ ;  /* 0x000077700a197816 */ /* 0x000fe200000000ff */
[----:B------:R0:W-:Y:S01]  /*18f30*/  @P4 STG.E.U8 desc[UR24][R4.64], R17 ;  /* 0x0000001104004986 */ /* 0x0001e2000c101118 */
[----:B------:R-:W-:Y:S01]  /*18f40*/  PRMT R23, R11, 0x7770, RZ ;  /* 0x000077700b177816 */ /* 0x000fe200000000ff */
[----:B------:R-:W-:Y:S01]  /*18f50*/  ULDC UR8, c[0x0][0x22c] ;  /* 0x00008b0000087ab9 */ /* 0x000fe20000000800 */
[----:B------:R-:W-:Y:S01]  /*18f60*/  PRMT R21, R8, 0x7771, RZ ;  /* 0x0000777108157816 */ /* 0x000fe200000000ff */
[----:B------:R-:W-:Y:S01]  /*18f70*/  STL [R1+0x67c], R61 ;  /* 0x00067c3d01007387 */ /* 0x000fe20000100800 */
[----:B------:R-:W-:Y:S01]  /*18f80*/  ULDC UR6, c[0x0][0x248] ;  /* 0x0000920000067ab9 */ /* 0x000fe20000000800 */
[----:B------:R-:W-:Y:S01]  /*18f90*/  ULDC UR10, c[0x0][0x22c] ;  /* 0x00008b00000a7ab9 */ /* 0x000fe20000000800 */
[----:B0-----:R-:W-:Y:S01]  /*18fa0*/  IMAD R5, R3, UR4, RZ ;  /* 0x0000000403057c24 */ /* 0x001fe2000f8e02ff */
[----:B------:R-:W-:Y:S01]  /*18fb0*/  LOP3.LUT R3, R6, 0xa, R13, 0xfe, !PT ;  /* 0x0000000a06037812 */ /* 0x000fe200078efe0d */
[----:B------:R-:W-:Y:S01]  /*18fc0*/  IMAD R15, R12, UR5, RZ ;  /* 0x000000050c0f7c24 */ /* 0x000fe2000f8e02ff */
[----:B------:R-:W-:Y:S01]  /*18fd0*/  STL [R1+0x678], R62 ;  /* 0x0006783e01007387 */ /* 0x000fe20000100800 */
[----:B------:R-:W-:Y:S01]  /*18fe0*/  ULDC UR4, c[0x0][0x248] ;  /* 0x0000920000047ab9 */ /* 0x000fe20000000800 */
[----:B------:R-:W-:Y:S01]  /*18ff0*/  IADD3 R4, P6, R5, R2, RZ ;  /* 0x0000000205047210 */ /* 0x000fe20007fde0ff */
[----:B------:R-:W-:Y:S01]  /*19000*/  ULDC UR5, c[0x0][0x248] ;  /* 0x0000920000057ab9 */ /* 0x000fe20000000800 */
[C---:B------:R-:W-:Y:S01]  /*19010*/  ISETP.LT.AND P4, PT, R3.reuse, UR11, !P0 ;  /* 0x0000000b03007c0c */ /* 0x040fe2000c781270 */
[----:B------:R-:W-:Y:S01]  /*19020*/  IMAD R3, R3, UR7, RZ ;  /* 0x0000000703037c24 */ /* 0x000fe2000f8e02ff */
[----:B------:R-:W-:Y:S01]  /*19030*/  LEA.HI.X.SX32 R5, R5, R0, 0x1, P6 ;  /* 0x0000000005057211 */ /* 0x000fe200030f0eff */
[----:B------:R-:W-:Y:S01]  /*19040*/  STL [R1+0x674], R63 ;  /* 0x0006743f01007387 */ /* 0x000fe20000100800 */
[-C--:B------:R-:W-:Y:S01]  /*19050*/  IADD3 R14, P5, R15, R2.reuse, RZ ;  /* 0x000000020f0e7210 */ /* 0x080fe20007fbe0ff */
[----:B------:R-:W-:Y:S01]  /*19060*/  ULDC UR11, c[0x0][0x22c] ;  /* 0x00008b00000b7ab9 */ /* 0x000fe20000000800 */
[----:B------:R-:W-:Y:S01]  /*19070*/  ULDC UR7, c[0x0][0x248] ;  /* 0x0000920000077ab9 */ /* 0x000fe20000000800 */
[----:B--2---:R-:W-:Y:S01]  /*19080*/  STL [R1+0x670], R52 ;  /* 0x0006703401007387 */ /* 0x004fe20000100800 */
[----:B------:R-:W-:-:S03]  /*19090*/  IADD3 R16, P6, R7, R2, RZ ;  /* 0x0000000207107210 */ /* 0x000fc60007fde0ff */
[----:B------:R0:W-:Y:S01]  /*190a0*/  STL [R1+0x66c], R53 ;  /* 0x00066c3501007387 */ /* 0x0001e20000100800 */
[----:B------:R-:W-:-:S03]  /*190b0*/  LEA.HI.X.SX32 R15, R15, R0, 0x1, P5 ;  /* 0x000000000f0f7211 */ /* 0x000fc600028f0eff */
[----:B------:R1:W-:Y:S04]  /*190c0*/  STL [R1+0x668], R54 ;  /* 0x0006683601007387 */ /* 0x0003e80000100800 */
[----:B------:R2:W-:Y:S01]  /*190d0*/  @P1 STG.E.U8 desc[UR24][R4.64], R25 ;  /* 0x0000001904001986 */ /* 0x0005e2000c101118 */
[----:B------:R-:W-:Y:S02]  /*190e0*/  IADD3 R18, P1, R3, R2, RZ ;  /* 0x0000000203127210 */ /* 0x000fe40007f3e0ff */
[C-C-:B0-----:R-:W-:Y:S02]  /*190f0*/  LOP3.LUT R53, R6.reuse, 0x19e, R13.reuse, 0xfe, !PT ;  /* 0x0000019e06357812 */ /* 0x141fe400078efe0d */
[C-C-:B-1----:R-:W-:Y:S02]  /*19100*/  LOP3.LUT R54, R6.reuse, 0x19c, R13.reuse, 0xfe, !PT ;  /* 0x0000019c06367812 */ /* 0x142fe400078efe0d */
[----:B------:R-:W-:Y:S01]  /*19110*/  LOP3.LUT R52, R6, 0x1a0, R13, 0xfe, !PT ;  /* 0x000001a006347812 */ /* 0x000fe200078efe0d */
[----:B------:R-:W-:Y:S01]  /*19120*/  STL [R1+0x664], R55 ;  /* 0x0006643701007387 */ /* 0x000fe20000100800 */
[----:B------:R-:W-:-:S02]  /*19130*/  LEA.HI.X.SX32 R17, R7, R0, 0x1, P6 ;  /* 0x0000000007117211 */ /* 0x000fc400030f0eff */
[----:B------:R-:W-:Y:S01]  /*19140*/  LEA.HI.X.SX32 R19, R3, R0, 0x1, P1 ;  /* 0x0000000003137211 */ /* 0x000fe200008f0eff */
[----:B------:R0:W-:Y:S01]  /*19150*/  STL [R1], R54 ;  /* 0x0000003601007387 */ /* 0x0001e20000100800 */
[----:B------:R-:W-:Y:S02]  /*19160*/  PRMT R7, R9, 0x7771, RZ ;  /* 0x0000777109077816 */ /* 0x000fe400000000ff */
[C-C-:B------:R-:W-:Y:S01]  /*19170*/  LOP3.LUT R3, R6.reuse, 0xc, R13.reuse, 0xfe, !PT ;  /* 0x0000000c06037812 */ /* 0x140fe200078efe0d */
[----:B------:R1:W-:Y:S01]  /*19180*/  STL [R1+0x4], R53 ;  /* 0x0000043501007387 */ /* 0x0003e20000100800 */
[----:B--2---:R-:W-:-:S03]  /*19190*/  LOP3.LUT R4, R6, 0xe, R13, 0xfe, !PT ;  /* 0x0000000e06047812 */ /* 0x004fc600078efe0d */
[----:B------:R-:W-:Y:S04]  /*191a0*/  @P3 STG.E.U8 desc[UR24][R14.64], R23 ;  /* 0x000000170e003986 */ /* 0x000fe8000c101118 */
[----:B------:R2:W-:Y:S01]  /*191b0*/  STL [R1+0x8], R52 ;  /* 0x0000083401007387 */ /* 0x0005e20000100800 */
[C-C-:B0-----:R-:W-:Y:S02]  /*191c0*/  LOP3.LUT R54, R6.reuse, 0x1ae, R13.reuse, 0xfe, !PT ;  /* 0x000001ae06367812 */ /* 0x141fe400078efe0d */
[----:B-1----:R-:W-:Y:S01]  /*191d0*/  LOP3.LUT R53, R6, 0x1ac, R13, 0xfe, !PT ;  /* 0x000001ac06357812 */ /* 0x002fe200078efe0d */
[----:B------:R-:W-:Y:S01]  /*191e0*/  @P2 STG.E.U8 desc[UR24][R16.64], R21 ;  /* 0x0000001510002986 */ /* 0x000fe2000c101118 */
[----:B------:R-:W-:Y:S01]  /*191f0*/  ISETP.LT.AND P1, PT, R3, UR8, !P0 ;  /* 0x0000000803007c0c */ /* 0x000fe2000c721270 */
[----:B------:R-:W-:-:S02]  /*19200*/  ULDC UR8, c[0x0][0x22c] ;  /* 0x00008b0000087ab9 */ /* 0x000fc40000000800 */
[----:B------:R0:W-:Y:S01]  /*19210*/  @P4 STG.E.U8 desc[UR24][R18.64], R7 ;  /* 0x0000000712004986 */ /* 0x0001e2000c101118 */
[--C-:B--2---:R-:W-:Y:S01]  /*19220*/  LOP3.LUT R52, R6, 0x1aa, R13.reuse, 0xfe, !PT ;  /* 0x000001aa06347812 */ /* 0x104fe200078efe0d */
[C---:B------:R-:W-:Y:S01]  /*19230*/  IMAD R15, R4.reuse, UR5, RZ ;  /* 0x00000005040f7c24 */ /* 0x040fe2000f8e02ff */
[----:B------:R-:W-:Y:S01]  /*19240*/  ISETP.LT.AND P3, PT, R4, UR9, !P0 ;  /* 0x0000000904007c0c */ /* 0x000fe2000c761270 */
[----:B------:R-:W-:Y:S01]  /*19250*/  ULDC UR5, c[0x0][0x248] ;  /* 0x0000920000057ab9 */ /* 0x000fe20000000800 */
[----:B------:R-:W-:Y:S01]  /*19260*/  LOP3.LUT R5, R6, 0x10, R13, 0xfe, !PT ;  /* 0x0000001006057812 */ /* 0x000fe200078efe0d */
[----:B------:R1:W-:Y:S01]  /*19270*/  STL [R1+0x28], R52 ;  /* 0x0000283401007387 */ /* 0x0003e20000100800 */
[----:B0-----:R-:W-:-:S03]  /*19280*/  IMAD R7, R3, UR4, RZ ;  /* 0x0000000403077c24 */ /* 0x001fc6000f8e02ff */
[----:B------:R0:W-:Y:S01]  /*19290*/  STL [R1+0x2c], R53 ;  /* 0x00002c3501007387 */ /* 0x0001e20000100800 */
[C-C-:B------:R-:W-:Y:S02]  /*192a0*/  LOP3.LUT R3, R6.reuse, 0x12, R13.reuse, 0xfe, !PT ;  /* 0x0000001206037812 */ /* 0x140fe400078efe0d */
[-C--:B------:R-:W-:Y:S01]  /*192b0*/  IADD3 R14, P5, R15, R2.reuse, RZ ;  /* 0x000000020f0e7210 */ /* 0x080fe20007fbe0ff */
[----:B------:R2:W-:Y:S01]  /*192c0*/  STL [R1+0x30], R54 ;  /* 0x0000303601007387 */ /* 0x0005e20000100800 */
[--C-:B-1----:R-:W-:Y:S01]  /*192d0*/  LOP3.LUT R52, R6, 0x1b0, R13.reuse, 0xfe, !PT ;  /* 0x000001b006347812 */ /* 0x102fe200078efe0d */
[----:B------:R-:W-:Y:S01]  /*192e0*/  IMAD R17, R5, UR6, RZ ;  /* 0x0000000605117c24 */ /* 0x000fe2000f8e02ff */
[----:B------:R-:W-:Y:S01]  /*192f0*/  IADD3 R4, P6, R7, R2, RZ ;  /* 0x0000000207047210 */ /* 0x000fe20007fde0ff */
[----:B------:R-:W-:Y:S01]  /*19300*/  ULDC UR4, c[0x0][0x248] ;  /* 0x0000920000047ab9 */ /* 0x000fe20000000800 */
[----:B------:R-:W-:Y:S01]  /*19310*/  PRMT R25, R10, 0x7771, RZ ;  /* 0x000077710a197816 */ /* 0x000fe200000000ff */
[----:B------:R-:W-:Y:S01]  /*19320*/  ULDC UR9, c[0x0][0x22c] ;  /* 0x00008b0000097ab9 */ /* 0x000fe20000000800 */
[----:B0-----:R-:W-:-:S02]  /*19330*/  LOP3.LUT R53, R6, 0x1b2, R13, 0xfe, !PT ;  /* 0x000001b206357812 */ /* 0x001fc400078efe0d */
[C-C-:B--2---:R-:W-:Y:S01]  /*19340*/  LOP3.LUT R54, R6.reuse, 0x1b4, R13.reuse, 0xfe, !PT ;  /* 0x000001b406367812 */ /* 0x144fe200078efe0d */
[----:B------:R0:W-:Y:S01]  /*19350*/  STL [R1+0x34], R52 ;  /* 0x0000343401007387 */ /* 0x0001e20000100800 */
[----:B------:R-:W-:Y:S01]  /*19360*/  ISETP.LT.AND P2, PT, R5, UR10, !P0 ;  /* 0x0000000a05007c0c */ /* 0x000fe2000c741270 */
[----:B------:R-:W-:Y:S01]  /*19370*/  ULDC UR6, c[0x0][0x248] ;  /* 0x0000920000067ab9 */ /* 0x000fe20000000800 */
[C---:B------:R-:W-:Y:S01]  /*19380*/  ISETP.LT.AND P4, PT, R3.reuse, UR11, !P0 ;  /* 0x0000000b03007c0c */ /* 0x040fe2000c781270 */
[----:B------:R-:W-:Y:S01]  /*19390*/  IMAD R3, R3, UR7, RZ ;  /* 0x0000000703037c24 */ /* 0x000fe2000f8e02ff */
[-C--:B------:R-:W-:Y:S01]  /*193a0*/  LEA.HI.X.SX32 R5, R7, R0.reuse, 0x1, P6 ;  /* 0x0000000007057211 */ /* 0x080fe200030f0eff */
[----:B------:R1:W-:Y:S01]  /*193b0*/  STL [R1+0x38], R53 ;  /* 0x0000383501007387 */ /* 0x0003e20000100800 */
[----:B------:R-:W-:Y:S01]  /*193c0*/  LEA.HI.X.SX32 R15, R15, R0, 0x1, P5 ;  /* 0x000000000f0f7211 */ /* 0x000fe200028f0eff */
[----:B------:R-:W-:Y:S01]  /*193d0*/  ULDC UR10, c[0x0][0x22c] ;  /* 0x00008b00000a7ab9 */ /* 0x000fe20000000800 */
[----:B------:R-:W-:Y:S01]  /*193e0*/  PRMT R7, R11, 0x7771, RZ ;  /* 0x000077710b077816 */ /* 0x000fe200000000ff */
[----:B------:R2:W-:Y:S01]  /*193f0*/  STL [R1+0x3c], R54 ;  /* 0x00003c3601007387 */ /* 0x0005e20000100800 */
[--C-:B0-----:R-:W-:Y:S01]  /*19400*/  LOP3.LUT R52, R6, 0x1b6, R13.reuse, 0xfe, !PT ;  /* 0x000001b606347812 */ /* 0x101fe200078efe0d */
[----:B------:R-:W-:Y:S01]  /*19410*/  ULDC UR11, c[0x0][0x22c] ;  /* 0x00008b00000b7ab9 */ /* 0x000fe20000000800 */
[----:B------:R-:W-:Y:S01]  /*19420*/  PRMT R23, R8, 0x7772, RZ ;  /* 0x0000777208177816 */ /* 0x000fe200000000ff */
[----:B------:R-:W-:Y:S01]  /*19430*/  ULDC UR7, c[0x0][0x248] ;  /* 0x0000920000077ab9 */ /* 0x000fe20000000800 */
[C-C-:B-1----:R-:W-:Y:S01]  /*19440*/  LOP3.LUT R53, R6.reuse, 0x1b8, R13.reuse, 0xfe, !PT ;  /* 0x000001b806357812 */ /* 0x142fe200078efe0d */
[----:B------:R0:W-:Y:S01]  /*19450*/  @P1 STG.E.U8 desc[UR24][R4.64], R25 ;  /* 0x0000001904001986 */ /* 0x0001e2000c101118 */
[----:B--2---:R-:W-:-:S03]  /*19460*/  LOP3.LUT R54, R6, 0x1ba, R13, 0xfe, !PT ;  /* 0x000001ba06367812 */ /* 0x004fc600078efe0d */
[----:B------:R1:W-:Y:S01]  /*19470*/  @P3 STG.E.U8 desc[UR24][R14.64], R7 ;  /* 0x000000070e003986 */ /* 0x0003e2000c101118 */
[-C--:B------:R-:W-:Y:S02]  /*19480*/  IADD3 R16, P6, R17, R2.reuse, RZ ;  /* 0x0000000211107210 */ /* 0x080fe40007fde0ff */
[----:B------:R-:W-:Y:S01]  /*19490*/  IADD3 R18, P1, R3, R2, RZ ;  /* 0x0000000203127210 */ /* 0x000fe20007f3e0ff */
[----:B------:R2:W-:Y:S01]  /*194a0*/  STL [R1+0x40], R52 ;  /* 0x0000403401007387 */ /* 0x0005e20000100800 */
[----:B------:R-:W-:-:S03]  /*194b0*/  LEA.HI.X.SX32 R17, R17, R0, 0x1, P6 ;  /* 0x0000000011117211 */ /* 0x000fc600030f0eff */
[----:B------:R3:W-:Y:S01]  /*194c0*/  STL [R1+0x44], R53 ;  /* 0x0000443501007387 */ /* 0x0007e20000100800 */
[C-C-:B0-----:R-:W-:Y:S02]  /*194d0*/  LOP3.LUT R5, R6.reuse, 0x16, R13.reuse, 0xfe, !PT ;  /* 0x0000001606057812 */ /* 0x141fe400078efe0d */
[C-C-:B-1----:R-:W-:Y:S01]  /*194e0*/  LOP3.LUT R7, R6.reuse, 0x14, R13.reuse, 0xfe, !PT ;  /* 0x0000001406077812 */ /* 0x142fe200078efe0d */
[----:B------:R0:W-:Y:S01]  /*194f0*/  STL [R1+0x48], R54 ;  /* 0x0000483601007387 */ /* 0x0001e20000100800 */
[C-C-:B--2---:R-:W-:Y:S02]  /*19500*/  LOP3.LUT R52, R6.reuse, 0x1bc, R13.reuse, 0xfe, !PT ;  /* 0x000001bc06347812 */ /* 0x144fe400078efe0d */
[----:B------:R-:W-:Y:S02]  /*19510*/  LEA.HI.X.SX32 R19, R3, R0, 0x1, P1 ;  /* 0x0000000003137211 */ /* 0x000fe400008f0eff */
[C-C-:B---3--:R-:W-:Y:S02]  /*19520*/  LOP3.LUT R53, R6.reuse, 0x1be, R13.reuse, 0xfe, !PT ;  /* 0x000001be06357812 */ /* 0x148fe400078efe0d */
[----:B------:R-:W-:-:S02]  /*19530*/  LOP3.LUT R152, R6, 0x1ca, R13, 0xfe, !PT ;  /* 0x000001ca06987812 */ /* 0x000fc400078efe0d */
[C-C-:B0-----:R-:W-:Y:S01]  /*19540*/  LOP3.LUT R54, R6.reuse, 0x1c0, R13.reuse, 0xfe, !PT ;  /* 0x000001c006367812 */ /* 0x141fe200078efe0d */
[----:B------:R-:W-:Y:S01]  /*19550*/  STL [R1+0x4c], R52 ;  /* 0x00004c3401007387 */ /* 0x000fe20000100800 */
[----:B------:R-:W-:Y:S02]  /*19560*/  PRMT R21, R9, 0x7772, RZ ;  /* 0x0000777209157816 */ /* 0x000fe400000000ff */
[C-C-:B------:R-:W-:Y:S02]  /*19570*/  LOP3.LUT R4, R6.reuse, 0x18, R13.reuse, 0xfe, !PT ;  /* 0x0000001806047812 */ /* 0x140fe400078efe0d */
[C---:B------:R-:W-:Y:S01]  /*19580*/  ISETP.LT.AND P1, PT, R7.reuse, UR8, !P0 ;  /* 0x0000000807007c0c */ /* 0x040fe2000c721270 */
[----:B------:R-:W-:Y:S01]  /*19590*/  IMAD R7, R7, UR4, RZ ;  /* 0x0000000407077c24 */ /* 0x000fe2000f8e02ff */
[C-C-:B------:R-:W-:Y:S01]  /*195a0*/  LOP3.LUT R252, R6.reuse, 0x1cc, R13.reuse, 0xfe, !PT ;  /* 0x000001cc06fc7812 */ /* 0x140fe200078efe0d */
[----:B------:R-:W-:Y:S01]  /*195b0*/  IMAD R15, R5, UR5, RZ ;  /* 0x00000005050f7c24 */ /* 0x000fe2000f8e02ff */
[C-C-:B------:R-:W-:Y:S01]  /*195c0*/  LOP3.LUT R3, R6.reuse, 0x1a, R13.reuse, 0xfe, !PT ;  /* 0x0000001a06037812 */ /* 0x140fe200078efe0d */
[----:B------:R-:W-:Y:S01]  /*195d0*/  STL [R1+0x50], R53 ;  /* 0x0000503501007387 */ /* 0x000fe20000100800 */
[----:B------:R-:W-:Y:S01]  /*195e0*/  LOP3.LUT R154, R6, 0x1ce, R13, 0xfe, !PT ;  /* 0x000001ce069a7812 */ /* 0x000fe200078efe0d */
[----:B------:R-:W-:-:S02]  /*195f0*/  ULDC UR4, c[0x0][0x248] ;  /* 0x0000920000047ab9 */ /* 0x000fc40000000800 */
[----:B------:R0:W-:Y:S01]  /*19600*/  @P2 STG.E.U8 desc[UR24][R16.64], R23 ;  /* 0x0000001710002986 */ /* 0x0001e2000c101118 */
[----:B------:R-:W-:Y:S01]  /*19610*/  ISETP.LT.AND P2, PT, R4, UR10, !P0 ;  /* 0x0000000a04007c0c */ /* 0x000fe2000c741270 */
[----:B------:R-:W-:Y:S01]  /*19620*/  ULDC UR8, c[0x0][0x22c] ;  /* 0x00008b0000087ab9 */ /* 0x000fe20000000800 */
[----:B------:R-:W-:Y:S01]  /*19630*/  ISETP.LT.AND P3, PT, R5, UR9, !P0 ;  /* 0x0000000905007c0c */ /* 0x000fe2000c761270 */
[----:B------:R-:W-:Y:S01]  /*19640*/  STL [R1+0x54], R54 ;  /* 0x0000543601007387 */ /* 0x000fe20000100800 */
[----:B------:R-:W-:Y:S01]  /*19650*/  IADD3 R14, P5, R15, R2, RZ ;  /* 0x000000020f0e7210 */ /* 0x000fe20007fbe0ff */
[----:B------:R-:W-:Y:S01]  /*19660*/  ULDC UR5, c[0x0][0x248] ;  /* 0x0000920000057ab9 */ /* 0x000fe20000000800 */
[----:B------:R-:W-:Y:S01]  /*19670*/  PRMT R25, R10, 0x7772, RZ ;  /* 0x000077720a197816 */ /* 0x000fe200000000ff */
[----:B------:R1:W-:Y:S01]  /*19680*/  STL [R1+0x68], R152 ;  /* 0x0000689801007387 */ /* 0x0003e20000100800 */
[----:B------:R-:W-:Y:S01]  /*19690*/  ULDC UR9, c[0x0][0x22c] ;  /* 0x00008b0000097ab9 */ /* 0x000fe20000000800 */
[----:B------:R-:W-:-:S02]  /*196a0*/  ULDC UR10, c[0x0][0x22c] ;  /* 0x00008b00000a7ab9 */ /* 0x000fc40000000800 */
[----:B------:R-:W-:Y:S01]  /*196b0*/  @P4 STG.E.U8 desc[UR24][R18.64], R21 ;  /* 0x0000001512004986 */ /* 0x000fe2000c101118 */
[----:B0-----:R-:W-:Y:S01]  /*196c0*/  IMAD R17, R4, UR6, RZ ;  /* 0x0000000604117c24 */ /* 0x001fe2000f8e02ff */
[----:B------:R-:W-:Y:S01]  /*196d0*/  IADD3 R4, P6, R7, R2, RZ ;  /* 0x0000000207047210 */ /* 0x000fe20007fde0ff */
[----:B------:R-:W-:Y:S01]  /*196e0*/  ULDC UR6, c[0x0][0x248] ;  /* 0x0000920000067ab9 */ /* 0x000fe20000000800 */
[C---:B------:R-:W-:Y:S01]  /*196f0*/  ISETP.LT.AND P4, PT, R3.reuse, UR11, !P0 ;  /* 0x0000000b03007c0c */ /* 0x040fe2000c781270 */
[----:B------:R0:W-:Y:S01]  /*19700*/  STL [R1+0x6c], R252 ;  /* 0x00006cfc01007387 */ /* 0x0001e20000100800 */
[----:B-1----:R-:W-:Y:S01]  /*19710*/  LOP3.LUT R152, R6, 0x1d0, R13, 0xfe, !PT ;  /* 0x000001d006987812 */ /* 0x002fe200078efe0d */
[----:B------:R-:W-:Y:S01]  /*19720*/  IMAD R3, R3, UR7, RZ ;  /* 0x0000000703037c24 */ /* 0x000fe2000f8e02ff */
[----:B------:R-:W-:Y:S01]  /*19730*/  LEA.HI.X.SX32 R5, R7, R0, 0x1, P6 ;  /* 0x0000000007057211 */ /* 0x000fe200030f0eff */
[----:B------:R1:W-:Y:S01]  /*19740*/  STL [R1+0x70], R154 ;  /* 0x0000709a01007387 */ /* 0x0003e20000100800 */
[----:B------:R-:W-:Y:S01]  /*19750*/  IADD3 R16, P6, R17, R2, RZ ;  /* 0x0000000211107210 */ /* 0x000fe20007fde0ff */
[----:B------:R-:W-:Y:S01]  /*19760*/  ULDC UR11, c[0x0][0x22c] ;  /* 0x00008b00000b7ab9 */ /* 0x000fe20000000800 */
[----:B------:R-:W-:-:S02]  /*19770*/  PRMT R23, R8, 0x7773, RZ ;  /* 0x0000777308177816 */ /* 0x000fc400000000ff */
[C-C-:B0-----:R-:W-:Y:S01]  /*19780*/  LOP3.LUT R252, R6.reuse, 0x1d2, R13.reuse, 0xfe, !PT ;  /* 0x000001d206fc7812 */ /* 0x141fe200078efe0d */
[----:B------:R0:W-:Y:S01]  /*19790*/  STL [R1+0x74], R152 ;  /* 0x0000749801007387 */ /* 0x0001e20000100800 */
[----:B------:R-:W-:Y:S01]  /*197a0*/  LEA.HI.X.SX32 R15, R15, R0, 0x1, P5 ;  /* 0x000000000f0f7211 */ /* 0x000fe200028f0eff */
[----:B------:R-:W-:Y:S01]  /*197b0*/  ULDC UR7, c[0x0][0x248] ;  /* 0x0000920000077ab9 */ /* 0x000fe20000000800 */
[C-C-:B-1----:R-:W-:Y:S01]  /*197c0*/  LOP3.LUT R154, R6.reuse, 0x1d4, R13.reuse, 0xfe, !PT ;  /* 0x000001d4069a7812 */ /* 0x142fe200078efe0d */
[----:B------:R1:W-:Y:S01]  /*197d0*/  STL [R1+0x78], R252 ;  /* 0x000078fc01007387 */ /* 0x0003e20000100800 */
[----:B------:R-:W-:Y:S02]  /*197e0*/  IADD3 R8, P5, R3, R2, RZ ;  /* 0x0000000203087210 */ /* 0x000fe40007fbe0ff */
[C---:B------:R-:W-:Y:S02]  /*197f0*/  PRMT R19, R11.reuse, 0x7773, RZ ;  /* 0x000077730b137816 */ /* 0x040fe400000000ff */
[----:B0-----:R-:W-:Y:S01]  /*19800*/  LOP3.LUT R152, R6, 0x1d6, R13, 0xfe, !PT ;  /* 0x000001d606987812 */ /* 0x001fe200078efe0d */
[----:B------:R0:W-:Y:S01]  /*19810*/  STL [R1+0x7c], R154 ;  /* 0x00007c9a01007387 */ /* 0x0001e20000100800 */
[----:B------:R-:W-:-:S02]  /*19820*/  PRMT R11, R11, 0x7772, RZ ;  /* 0x000077720b0b7816 */ /* 0x000fc400000000ff */
[C-C-:B-1----:R-:W-:Y:S01]  /*19830*/  LOP3.LUT R252, R6.reuse, 0x1d8, R13.reuse, 0xfe, !PT ;  /* 0x000001d806fc7812 */ /* 0x142fe200078efe0d */
[----:B------:R1:W-:Y:S01]  /*19840*/  @P1 STG.E.U8 desc[UR24][R4.64], R25 ;  /* 0x0000001904001986 */ /* 0x0003e2000c101118 */
[----:B------:R-:W-:Y:S02]  /*19850*/  PRMT R7, R9, 0x7773, RZ ;  /* 0x0000777309077816 */ /* 0x000fe400000000ff */
[-C--:B------:R-:W-:Y:S01]  /*19860*/  LEA.HI.X.SX32 R17, R17, R0.reuse, 0x1, P6 ;  /* 0x0000000011117211 */ /* 0x080fe200030f0eff */
[----:B------:R2:W-:Y:S01]  /*19870*/  STL [R1+0x80], R152 ;  /* 0x0000809801007387 */ /* 0x0005e20000100800 */
[----:B------:R-:W-:Y:S02]  /*19880*/  LEA.HI.X.SX32 R9, R3, R0, 0x1, P5 ;  /* 0x0000000003097211 */ /* 0x000fe400028f0eff */
[C-C-:B0-----:R-:W-:Y:S01]  /*19890*/  LOP3.LUT R154, R6.reuse, 0x1da, R13.reuse, 0xfe, !PT ;  /* 0x000001da069a7812 */ /* 0x141fe200078efe0d */
[----:B------:R0:W-:Y:S01]  /*198a0*/  STL [R1+0x84], R252 ;  /* 0x000084fc01007387 */ /* 0x0001e20000100800 */
[----:B------:R-:W-:-:S02]  /*198b0*/  LOP3.LUT R3, R6, 0x1e, R13, 0xfe, !PT ;  /* 0x0000001e06037812 */ /* 0x000fc400078efe0d */
[C-C-:B-1----:R-:W-:Y:S02]  /*198c0*/  LOP3.LUT R4, R6.reuse, 0x1c, R13.reuse, 0xfe, !PT ;  /* 0x0000001c06047812 */ /* 0x142fe400078efe0d */
[C-C-:B--2---:R-:W-:Y:S01]  /*198d0*/  LOP3.LUT R152, R6.reuse, 0x1dc, R13.reuse, 0xfe, !PT ;  /* 0x000001dc06987812 */ /* 0x144fe200078efe0d */
[----:B------:R-:W-:Y:S01]  /*198e0*/  @P3 STG.E.U8 desc[UR24][R14.64], R11 ;  /* 0x0000000b0e003986 */ /* 0x000fe2000c101118 */
[C-C-:B------:R-:W-:Y:S02]  /*198f0*/  LOP3.LUT R5, R6.reuse, 0x20, R13.reuse, 0xfe, !PT ;  /* 0x0000002006057812 */ /* 0x140fe400078efe0d */
[----:B0-----:R-:W-:Y:S01]  /*19900*/  LOP3.LUT R252, R6, 0x1de, R13, 0xfe, !PT ;  /* 0x000001de06fc7812 */ /* 0x001fe200078efe0d */
[----:B------:R-:W-:Y:S04]  /*19910*/  @P2 STG.E.U8 desc[UR24][R16.64], R23 ;  /* 0x0000001710002986 */ /* 0x000fe8000c101118 */
[----:B------:R0:W-:Y:S01]  /*19920*/  STL [R1+0x88], R154 ;  /* 0x0000889a01007387 */ /* 0x0001e20000100800 */
[----:B------:R-:W-:Y:S01]  /*19930*/  ISETP.LT.AND P1, PT, R4, UR8, !P0 ;  /* 0x0000000804007c0c */ /* 0x000fe2000c721270 */
[----:B------:R-:W-:-:S02]  /*19940*/  ULDC UR8, c[0x0][0x22c] ;  /* 0x00008b0000087ab9 */ /* 0x000fc40000000800 */
[----:B------:R1:W-:Y:S04]  /*19950*/  @P4 STG.E.U8 desc[UR24][R8.64], R7 ;  /* 0x0000000708004986 */ /* 0x0003e8000c101118 */
[----:B------:R2:W-:Y:S01]  /*19960*/  STL [R1+0x8c], R152 ;  /* 0x00008c9801007387 */ /* 0x0005e20000100800 */
[----:B0-----:R-:W-:-:S03]  /*19970*/  LOP3.LUT R154, R6, 0x1e0, R13, 0xfe, !PT ;  /* 0x000001e0069a7812 */ /* 0x001fc600078efe0d */
[----:B------:R0:W-:Y:S01]  /*19980*/  STL [R1+0x90], R252 ;  /* 0x000090fc01007387 */ /* 0x0001e20000100800 */
[----:B-1----:R-:W-:Y:S01]  /*19990*/  IMAD R7, R4, UR4, RZ ;  /* 0x0000000404077c24 */ /* 0x002fe2000f8e02ff */
[C-C-:B--2---:R-:W-:Y:S01]  /*199a0*/  LOP3.LUT R152, R6.reuse, 0x1e2, R13.reuse, 0xfe, !PT ;  /* 0x000001e206987812 */ /* 0x144fe200078efe0d */
[C---:B------:R-:W-:Y:S01]  /*199b0*/  IMAD R9, R3.reuse, UR5, RZ ;  /* 0x0000000503097c24 */ /* 0x040fe2000f8e02ff */
[----:B------:R-:W-:Y:S01]  /*199c0*/  ISETP.LT.AND P2, PT, R3, UR9, !P0 ;  /* 0x0000000903007c0c */ /* 0x000fe2000c741270 */
[----:B------:R-:W-:Y:S01]  /*199d0*/  IMAD R11, R5, UR6, RZ ;  /* 0x00000006050b7c24 */ /* 0x000fe2000f8e02ff */
[C-C-:B0-----:R-:W-:Y:S01]  /*199e0*/  LOP3.LUT R252, R6.reuse, 0x1e4, R13.reuse, 0xfe, !PT ;  /* 0x000001e406fc7812 */ /* 0x141fe200078efe0d */
[----:B------:R0:W-:Y:S01]  /*199f0*/  STL [R1+0x94], R154 ;  /* 0x0000949a01007387 */ /* 0x0001e20000100800 */
[-C--:B------:R-:W-:Y:S01]  /*19a00*/  IADD3 R4, P5, R7, R2.reuse, RZ ;  /* 0x0000000207047210 */ /* 0x080fe20007fbe0ff */
[----:B------:R-:W-:Y:S01]  /*19a10*/  ULDC UR6, c[0x0][0x22c] ;  /* 0x00008b0000067ab9 */ /* 0x000fe20000000800 */
[----:B------:R-:W-:Y:S01]  /*19a20*/  ISETP.LT.AND P3, PT, R5, UR10, !P0 ;  /* 0x0000000a05007c0c */ /* 0x000fe2000c761270 */
[----:B------:R1:W-:Y:S01]  /*19a30*/  STL [R1+0x98], R152 ;  /* 0x0000989801007387 */ /* 0x0003e20000100800 */
[--C-:B------:R-:W-:Y:S01]  /*19a40*/  LOP3.LUT R3, R6, 0x22, R13.reuse, 0xfe, !PT ;  /* 0x0000002206037812 */ /* 0x100fe200078efe0d */
[----:B------:R-:W-:Y:S01]  /*19a50*/  ULDC UR4, c[0x0][0x248] ;  /* 0x0000920000047ab9 */ /* 0x000fe20000000800 */
[----:B------:R-:W-:Y:S01]  /*19a60*/  PRMT R21, R10, 0x7773, RZ ;  /* 0x000077730a157816 */ /* 0x000fe200000000ff */
[----:B------:R-:W-:Y:S01]  /*19a70*/  ULDC UR5, c[0x0][0x248] ;  /* 0x0000920000057ab9 */ /* 0x000fe20000000800 */
[----:B------:R-:W-:Y:S01]  /*19a80*/  IADD3 R8, P4, R9, R2, RZ ;  /* 0x0000000209087210 */ /* 0x000fe20007f9e0ff */
[----:B------:R-:W-:Y:S01]  /*19a90*/  ULDC UR9, c[0x0][0x22c] ;  /* 0x00008b0000097ab9 */ /* 0x000fe20000000800 */
[C-C-:B0-----:R-:W-:Y:S01]  /*19aa0*/  LOP3.LUT R154, R6.reuse, 0x1e6, R13.reuse, 0xfe, !PT ;  /* 0x000001e6069a7812 */ /* 0x141fe200078efe0d */
[----:B------:R0:W-:Y:S01]  /*19ab0*/  STL [R1+0x9c], R252 ;  /* 0x00009cfc01007387 */ /* 0x0001e20000100800 */
[----:B-1----:R-:W-:-:S02]  /*19ac0*/  LOP3.LUT R152, R6, 0x1e8, R13, 0xfe, !PT ;  /* 0x000001e806987812 */ /* 0x002fc400078efe0d */
[----:B------:R-:W-:Y:S01]  /*19ad0*/  LEA.HI.X.SX32 R5, R7, R0, 0x1, P5 ;  /* 0x0000000007057211 */ /* 0x000fe200028f0eff */
[----:B------:R1:W-:Y:S01]  /*19ae0*/  STL [R1+0xa0], R154 ;  /* 0x0000a09a01007387 */ /* 0x0003e20000100800 */
[----:B------:R-:W-:Y:S02]  /*19af0*/  IADD3 R10, P6, R11, R2, RZ ;  /* 0x000000020b0a7210 */ /* 0x000fe40007fde0ff */
[C---:B------:R-:W-:Y:S02]  /*19b00*/  ISETP.LT.AND P5, PT, R3.reuse, UR11, !P0 ;  /* 0x0000000b03007c0c */ /* 0x040fe4000c7a1270 */
[C-C-:B0-----:R-:W-:Y:S01]  /*19b10*/  LOP3.LUT R252, R6.reuse, 0x1ea, R13.reuse, 0xfe, !PT ;  /* 0x000001ea06fc7812 */ /* 0x141fe200078efe0d */
[----:B------:R-:W-:Y:S01]  /*19b20*/  IMAD R3, R3, UR7, RZ ;  /* 0x0000000703037c24 */ /* 0x000fe2000f8e02ff */
[-C--:B------:R-:W-:Y:S01]  /*19b30*/  LEA.HI.X.SX32 R9, R9, R0.reuse, 0x1, P4 ;  /* 0x0000000009097211 */ /* 0x080fe200020f0eff */
[----:B------:R0:W-:Y:S01]  /*19b40*/  STL [R1+0xa4], R152 ;  /* 0x0000a49801007387 */ /* 0x0001e20000100800 */
[----:B-1----:R-:W-:Y:S01]  /*19b50*/  LOP3.LUT R154, R6, 0x1ec, R13, 0xfe, !PT ;  /* 0x000001ec069a7812 */ /* 0x002fe200078efe0d */
[----:B------:R-:W-:Y:S01]  /*19b60*/  ULDC UR7, c[0x0][0x22c] ;  /* 0x00008b0000077ab9 */ /* 0x000fe20000000800 */
[----:B------:R-:W-:Y:S01]  /*19b70*/  LEA.HI.X.SX32 R11, R11, R0, 0x1, P6 ;  /* 0x000000000b0b7211 */ /* 0x000fe200030f0eff */
[----:B------:R1:W-:Y:S01]  /*19b80*/  STL [R1+0xa8], R252 ;  /* 0x0000a8fc01007387 */ /* 0x0003e20000100800 */
[----:B------:R-:W-:-:S02]  /*19b90*/  PRMT R7, R56, 0x7770, RZ ;  /* 0x0000777038077816 */ /* 0x000fc400000000ff */
[C-C-:B------:R-:W-:Y:S02]  /*19ba0*/  LOP3.LUT R153, R6.reuse, 0x24, R13.reuse, 0xfe, !PT ;  /* 0x0000002406997812 */ /* 0x140fe400078efe0d */
[C-C-:B0-----:R-:W-:Y:S01]  /*19bb0*/  LOP3.LUT R152, R6.reuse, 0x1ee, R13.reuse, 0xfe, !PT ;  /* 0x000001ee06987812 */ /* 0x141fe200078efe0d */
[----:B------:R-:W-:Y:S01]  /*19bc0*/  @P1 STG.E.U8 desc[UR24][R4.64], R21 ;  /* 0x0000001504001986 */ /* 0x000fe2000c101118 */
[----:B------:R-:W-:Y:S02]  /*19bd0*/  IADD3 R14, P1, R3, R2, RZ ;  /* 0x00000002030e7210 */ /* 0x000fe40007f3e0ff */
[C-C-:B-1----:R-:W-:Y:S01]  /*19be0*/  LOP3.LUT R252, R6.reuse, 0x1f0, R13.reuse, 0xfe, !PT ;  /* 0x000001f006fc7812 */ /* 0x142fe200078efe0d */
[----:B------:R0:W-:Y:S01]  /*19bf0*/  STL [R1+0xac], R154 ;  /* 0x0000ac9a01007387 */ /* 0x0001e20000100800 */
[----:B------:R-:W-:-:S03]  /*19c00*/  LOP3.LUT R155, R6, 0x26, R13, 0xfe, !PT ;  /* 0x00000026069b7812 */ /* 0x000fc600078efe0d */
[----:B------:R-:W-:Y:S01]  /*19c10*/  @P2 STG.E.U8 desc[UR24][R8.64], R19 ;  /* 0x0000001308002986 */ /* 0x000fe2000c101118 */
[----:B------:R-:W-:-:S03]  /*19c20*/  LEA.HI.X.SX32 R15, R3, R0, 0x1, P1 ;  /* 0x00000000030f7211 */ /* 0x000fc600008f0eff */
[----:B------:R-:W-:Y:S01]  /*19c30*/  @P3 STG.E.U8 desc[UR24][R10.64], R7 ;  /* 0x000000070a003986 */ /* 0x000fe2000c101118 */
[----:B0-----:R-:W-:-:S03]  /*19c40*/  LOP3.LUT R154, R6, 0x1f2, R13, 0xfe, !PT ;  /* 0x000001f2069a7812 */ /* 0x001fc600078efe0d */
[----:B------:R0:W-:Y:S01]  /*19c50*/  STL [R1+0xb0], R152 ;  /* 0x0000b09801007387 */ /* 0x0001e20000100800 */
[C---:B------:R-:W-:Y:S01]  /*19c60*/  ISETP.LT.AND P3, PT, R153.reuse, UR6, !P0 ;  /* 0x0000000699007c0c */ /* 0x040fe2000c761270 */
[----:B------:R-:W-:Y:S01]  /*19c70*/  IMAD R153, R153, UR4, RZ ;  /* 0x0000000499997c24 */ /* 0x000fe2000f8e02ff */
[----:B------:R-:W-:Y:S01]  /*19c80*/  PRMT R3, R57, 0x7770, RZ ;  /* 0x0000777039037816 */ /* 0x000fe200000000ff */
[----:B------:R1:W-:Y:S01]  /*19c90*/  STL [R1+0xb4], R252 ;  /* 0x0000b4fc01007387 */ /* 0x0003e20000100800 */
[C---:B------:R-:W-:Y:S02]  /*19ca0*/  ISETP.LT.AND P4, PT, R155.reuse, UR7, !P0 ;  /* 0x000000079b007c0c */ /* 0x040fe4000c781270 */
[C-C-:B0-----:R-:W-:Y:S01]  /*19cb0*/  LOP3.LUT R152, R6.reuse, 0x1f4, R13.reuse, 0xfe, !PT ;  /* 0x000001f406987812 */ /* 0x141fe200078efe0d */
[----:B------:R0:W-:Y:S01]  /*19cc0*/  STL [R1+0xb8], R154 ;  /* 0x0000b89a01007387 */ /* 0x0001e20000100800 */
[C-C-:B------:R-:W-:Y:S01]  /*19cd0*/  LOP3.LUT R249, R6.reuse, 0x28, R13.reuse, 0xfe, !PT ;  /* 0x0000002806f97812 */ /* 0x140fe200078efe0d */
[----:B------:R-:W-:Y:S01]  /*19ce0*/  ULDC UR6, c[0x0][0x22c] ;  /* 0x00008b0000067ab9 */ /* 0x000fe20000000800 */
[C-C-:B-1----:R-:W-:Y:S01]  /*19cf0*/  LOP3.LUT R252, R6.reuse, 0x1f6, R13.reuse, 0xfe, !PT ;  /* 0x000001f606fc7812 */ /* 0x142fe200078efe0d */
[----:B------:R1:W-:Y:S01]  /*19d00*/  STL [R1+0xbc], R152 ;  /* 0x0000bc9801007387 */ /* 0x0003e20000100800 */
[----:B------:R-:W-:Y:S01]  /*19d10*/  IMAD R155, R155, UR5, RZ ;  /* 0x000000059b9b7c24 */ /* 0x000fe2000f8e02ff */
[C-C-:B------:R-:W-:Y:S01]  /*19d20*/  LOP3.LUT R159, R6.reuse, 0x1fe, R13.reuse, 0xfe, !PT ;  /* 0x000001fe069f7812 */ /* 0x140fe200078efe0d */
[----:B------:R-:W-:Y:S01]  /*19d30*/  ULDC UR4, c[0x0][0x248] ;  /* 0x0000920000047ab9 */ /* 0x000fe20000000800 */
[----:B------:R2:W-:Y:S01]  /*19d40*/  @P5 STG.E.U8 desc[UR24][R14.64], R3 ;  /* 0x000000030e005986 */ /* 0x0005e2000c101118 */
[C-C-:B------:R-:W-:Y:S01]  /*19d50*/  LOP3.LUT R248, R6.reuse, 0x2a, R13.reuse, 0xfe, !PT ;  /* 0x0000002a06f87812 */ /* 0x140fe200078efe0d */
[----:B------:R-:W-:Y:S01]  /*19d60*/  ULDC UR7, c[0x0][0x22c] ;  /* 0x00008b0000077ab9 */ /* 0x000fe20000000800 */
[C-C-:B0-----:R-:W-:Y:S01]  /*19d70*/  LOP3.LUT R154, R6.reuse, 0x1f8, R13.reuse, 0xfe, !PT ;  /* 0x000001f8069a7812 */ /* 0x141fe200078efe0d */
[----:B------:R0:W-:Y:S01]  /*19d80*/  STL [R1+0xc], R252 ;  /* 0x00000cfc01007387 */ /* 0x0001e20000100800 */
[----:B-1----:R-:W-:Y:S01]  /*19d90*/  IADD3 R152, P1, R153, R2, RZ ;  /* 0x0000000299987210 */ /* 0x002fe20007f3e0ff */
[----:B------:R-:W-:Y:S01]  /*19da0*/  ULDC UR5, c[0x0][0x248] ;  /* 0x0000920000057ab9 */ /* 0x000fe20000000800 */
[C-C-:B------:R-:W-:Y:S01]  /*19db0*/  LOP3.LUT R247, R6.reuse, 0x2c, R13.reuse, 0xfe, !PT ;  /* 0x0000002c06f77812 */ /* 0x140fe200078efe0d */
[----:B------:R1:W-:Y:S01]  /*19dc0*/  STL [R1+0x10], R154 ;  /* 0x0000109a01007387 */ /* 0x0003e20000100800 */
[----:B------:R-:W-:-:S02]  /*19dd0*/  LOP3.LUT R158, R6, 0x2e, R13, 0xfe, !PT ;  /* 0x0000002e069e7812 */ /* 0x000fc400078efe0d */
[C-C-:B------:R-:W-:Y:S02]  /*19de0*/  LOP3.LUT R244, R6.reuse, 0x30, R13.reuse, 0xfe, !PT ;  /* 0x0000003006f47812 */ /* 0x140fe400078efe0d */
[C-C-:B------:R-:W-:Y:S02]  /*19df0*/  LOP3.LUT R241, R6.reuse, 0x32, R13.reuse, 0xfe, !PT ;  /* 0x0000003206f17812 */ /* 0x140fe400078efe0d */
[C-C-:B------:R-:W-:Y:S02]  /*19e00*/  LOP3.LUT R242, R6.reuse, 0x34, R13.reuse, 0xfe, !PT ;  /* 0x0000003406f27812 */ /* 0x140fe400078efe0d */
[C-C-:B------:R-:W-:Y:S02]  /*19e10*/  LOP3.LUT R243, R6.reuse, 0x36, R13.reuse, 0xfe, !PT ;  /* 0x0000003606f37812 */ /* 0x140fe400078efe0d */
[C-C-:B------:R-:W-:Y:S02]  /*19e20*/  LOP3.LUT R236, R6.reuse, 0x38, R13.reuse, 0xfe, !PT ;  /* 0x0000003806ec7812 */ /* 0x140fe400078efe0d */
        /* <DEDUP_REMOVED lines=123> */
[C-C-:B--2---:R-:W-:Y:S02]  /*1a5e0*/  LOP3.LUT R14, R6.reuse, 0x130, R13.reuse, 0xfe, !PT ;  /* 0x00000130060e7812 */ /* 0x144fe400078efe0d */
        /* <DEDUP_REMOVED lines=61> */
[C-C-:B0-----:R-:W-:Y:S02]  /*1a9c0*/  LOP3.LUT R252, R6.reuse, 0x1fa, R13.reuse, 0xfe, !PT ;  /* 0x000001fa06fc7812 */ /* 0x141fe400078efe0d */
[----:B------:R-:W-:-:S02]  /*1a9d0*/  LOP3.LUT R6, R6, 0x1fc, R13, 0xfe, !PT ;  /* 0x000001fc06067812 */ /* 0x000fc400078efe0d */
[----:B-1----:R-:W-:Y:S02]  /*1a9e0*/  IADD3 R154, P2, R155, R2, RZ ;  /* 0x000000029b9a7210 */ /* 0x002fe40007f5e0ff */
[-C--:B------:R-:W-:Y:S02]  /*1a9f0*/  LEA.HI.X.SX32 R153, R153, R0.reuse, 0x1, P1 ;  /* 0x0000000099997211 */ /* 0x080fe400008f0eff */
[----:B------:R-:W-:Y:S02]  /*1aa00*/  PRMT R13, R58, 0x7770, RZ ;  /* 0x000077703a0d7816 */ /* 0x000fe400000000ff */
[C---:B------:R-:W-:Y:S01]  /*1aa10*/  ISETP.LT.AND P5, PT, R249.reuse, UR6, !P0 ;  /* 0x00000006f9007c0c */ /* 0x040fe2000c7a1270 */
[----:B------:R-:W-:Y:S01]  /*1aa20*/  IMAD R249, R249, UR4, RZ ;  /* 0x00000004f9f97c24 */ /* 0x000fe2000f8e02ff */
[----:B------:R0:W-:Y:S01]  /*1aa30*/  STL [R1+0x14], R252 ;  /* 0x000014fc01007387 */ /* 0x0001e20000100800 */
[----:B------:R-:W-:Y:S01]  /*1aa40*/  LEA.HI.X.SX32 R155, R155, R0, 0x1, P2 ;  /* 0x000000009b9b7211 */ /* 0x000fe200010f0eff */
[----:B------:R-:W-:-:S02]  /*1aa50*/  ULDC UR4, c[0x0][0x248] ;  /* 0x0000920000047ab9 */ /* 0x000fc40000000800 */
[----:B------:R1:W-:Y:S01]  /*1aa60*/  @P3 STG.E.U8 desc[UR24][R152.64], R13 ;  /* 0x0000000d98003986 */ /* 0x0003e2000c101118 */
[----:B------:R-:W-:Y:S01]  /*1aa70*/  ULDC UR6, c[0x0][0x248] ;  /* 0x0000920000067ab9 */ /* 0x000fe20000000800 */
[----:B0-----:R-:W-:Y:S02]  /*1aa80*/  PRMT R252, R59, 0x7770, RZ ;  /* 0x000077703bfc7816 */ /* 0x001fe400000000ff */
[----:B------:R-:W-:Y:S02]  /*1aa90*/  ISETP.LT.AND P3, PT, R247, UR8, !P0 ;  /* 0x00000008f7007c0c */ /* 0x000fe4000c761270 */
[----:B-1----:R-:W-:Y:S01]  /*1aaa0*/  IADD3 R152, P1, R249, R2, RZ ;  /* 0x00000002f9987210 */ /* 0x002fe20007f3e0ff */
[----:B------:R0:W-:Y:S01]  /*1aab0*/  @P4 STG.E.U8 desc[UR24][R154.64], R252 ;  /* 0x000000fc9a004986 */ /* 0x0001e2000c101118 */
[C---:B------:R-:W-:Y:S01]  /*1aac0*/  ISETP.LT.AND P2, PT, R248.reuse, UR7, !P0 ;  /* 0x00000007f8007c0c */ /* 0x040fe2000c741270 */
[----:B------:R-:W-:Y:S01]  /*1aad0*/  IMAD R247, R247, UR4, RZ ;  /* 0x00000004f7f77c24 */ /* 0x000fe2000f8e02ff */
[----:B------:R-:W-:Y:S01]  /*1aae0*/  LEA.HI.X.SX32 R153, R249, R0, 0x1, P1 ;  /* 0x00000000f9997211 */ /* 0x000fe200008f0eff */
[----:B------:R-:W-:Y:S01]  /*1aaf0*/  IMAD R248, R248, UR5, RZ ;  /* 0x00000005f8f87c24 */ /* 0x000fe2000f8e02ff */
[----:B------:R-:W-:Y:S01]  /*1ab00*/  ULDC UR8, c[0x0][0x22c] ;  /* 0x00008b0000087ab9 */ /* 0x000fe20000000800 */
[----:B0-----:R-:W-:Y:S01]  /*1ab10*/  PRMT R154, R56, 0x7771, RZ ;  /* 0x00007771389a7816 */ /* 0x001fe200000000ff */
[C---:B------:R-:W-:Y:S01]  /*1ab20*/  IMAD R13, R158.reuse, UR6, RZ ;  /* 0x000000069e0d7c24 */ /* 0x040fe2000f8e02ff */
[----:B------:R-:W-:Y:S01]  /*1ab30*/  ISETP.LT.AND P4, PT, R158, UR9, !P0 ;  /* 0x000000099e007c0c */ /* 0x000fe2000c781270 */
[----:B------:R-:W-:Y:S01]  /*1ab40*/  ULDC UR4, c[0x0][0x22c] ;  /* 0x00008b0000047ab9 */ /* 0x000fe20000000800 */
[----:B------:R-:W-:Y:S01]  /*1ab50*/  ULDC UR7, c[0x0][0x22c] ;  /* 0x00008b0000077ab9 */ /* 0x000fe20000000800 */
[----:B------:R0:W-:Y:S01]  /*1ab60*/  @P5 STG.E.U8 desc[UR24][R152.64], R154 ;  /* 0x0000009a98005986 */ /* 0x0001e2000c101118 */
[-C--:B------:R-:W-:Y:S01]  /*1ab70*/  IADD3 R158, P6, R13, R2.reuse, RZ ;  /* 0x000000020d9e7210 */ /* 0x080fe20007fde0ff */
[----:B------:R-:W-:Y:S01]  /*1ab80*/  ULDC UR5, c[0x0][0x248] ;  /* 0x0000920000057ab9 */ /* 0x000fe20000000800 */
[----:B------:R-:W-:Y:S01]  /*1ab90*/  ULDC UR6, c[0x0][0x248] ;  /* 0x0000920000067ab9 */ /* 0x000fe20000000800 */
[----:B------:R-:W-:Y:S01]  /*1aba0*/  ULDC UR9, c[0x0][0x22c] ;  /* 0x00008b0000097ab9 */ /* 0x000fe20000000800 */
[----:B------:R-:W2:Y:S04]  /*1abb0*/  LDL.LU R252, [R1+0x8] ;  /* 0x0000080001fc7983 */ /* 0x000ea80000300800 */
[----:B------:R-:W3:Y:S01]  /*1abc0*/  LDL.LU R249, [R1+0x4] ;  /* 0x0000040001f97983 */ /* 0x000ee20000300800 */
[----:B0-----:R-:W-:-:S02]  /*1abd0*/  IADD3 R154, P5, R247, R2, RZ ;  /* 0x00000002f79a7210 */ /* 0x001fc40007fbe0ff */
[C---:B------:R-:W-:Y:S02]  /*1abe0*/  IADD3 R152, P1, R248.reuse, R2, RZ ;  /* 0x00000002f8987210 */ /* 0x040fe40007f3e0ff */
[-C--:B------:R-:W-:Y:S02]  /*1abf0*/  LEA.HI.X.SX32 R155, R247, R0.reuse, 0x1, P5 ;  /* 0x00000000f79b7211 */ /* 0x080fe400028f0eff */
[-C--:B------:R-:W-:Y:S02]  /*1ac00*/  LEA.HI.X.SX32 R153, R248, R0.reuse, 0x1, P1 ;  /* 0x00000000f8997211 */ /* 0x080fe400008f0eff */
[----:B------:R-:W-:Y:S02]  /*1ac10*/  PRMT R247, R57, 0x7771, RZ ;  /* 0x0000777139f77816 */ /* 0x000fe400000000ff */
[----:B------:R-:W-:Y:S01]  /*1ac20*/  ISETP.LT.AND P1, PT, R159, UR4, !P0 ;  /* 0x000000049f007c0c */ /* 0x000fe2000c721270 */
[----:B------:R-:W-:Y:S01]  /*1ac30*/  ULDC UR4, c[0x0][0x248] ;  /* 0x0000920000047ab9 */ /* 0x000fe20000000800 */
[----:B------:R-:W-:Y:S01]  /*1ac40*/  LEA.HI.X.SX32 R159, R13, R0, 0x1, P6 ;  /* 0x000000000d9f7211 */ /* 0x000fe200030f0eff */
[----:B------:R0:W-:Y:S01]  /*1ac50*/  @P2 STG.E.U8 desc[UR24][R152.64], R247 ;  /* 0x000000f798002986 */ /* 0x0001e2000c101118 */
[----:B------:R-:W-:-:S02]  /*1ac60*/  PRMT R13, R58, 0x7771, RZ ;  /* 0x000077713a0d7816 */ /* 0x000fc400000000ff */
[C---:B------:R-:W-:Y:S01]  /*1ac70*/  ISETP.LT.AND P2, PT, R244.reuse, UR7, !P0 ;  /* 0x00000007f4007c0c */ /* 0x040fe2000c741270 */
[----:B------:R-:W-:Y:S01]  /*1ac80*/  IMAD R244, R244, UR4, RZ ;  /* 0x00000004f4f47c24 */ /* 0x000fe2000f8e02ff */
[----:B------:R-:W-:Y:S01]  /*1ac90*/  PRMT R248, R59, 0x7771, RZ ;  /* 0x000077713bf87816 */ /* 0x000fe200000000ff */
[----:B------:R1:W-:Y:S01]  /*1aca0*/  @P3 STG.E.U8 desc[UR24][R154.64], R13 ;  /* 0x0000000d9a003986 */ /* 0x0003e2000c101118 */
[C---:B------:R-:W-:Y:S01]  /*1acb0*/  ISETP.LT.AND P5, PT, R241.reuse, UR8, !P0 ;  /* 0x00000008f1007c0c */ /* 0x040fe2000c7a1270 */
[----:B------:R-:W-:Y:S01]  /*1acc0*/  ULDC UR7, c[0x0][0x22c] ;  /* 0x00008b0000077ab9 */ /* 0x000fe20000000800 */
[----:B------:R-:W-:Y:S01]  /*1acd0*/  IMAD R241, R241, UR5, RZ ;  /* 0x00000005f1f17c24 */ /* 0x000fe2000f8e02ff */
[----:B------:R-:W-:Y:S01]  /*1ace0*/  @P4 STG.E.U8 desc[UR24][R158.64], R248 ;  /* 0x000000f89e004986 */ /* 0x000fe2000c101118 */
[C---:B------:R-:W-:Y:S01]  /*1acf0*/  ISETP.LT.AND P4, PT, R242.reuse, UR7, !P0 ;  /* 0x00000007f2007c0c */ /* 0x040fe2000c781270 */
[----:B------:R-:W-:Y:S01]  /*1ad00*/  IMAD R242, R242, UR6, RZ ;  /* 0x00000006f2f27c24 */ /* 0x000fe2000f8e02ff */
[----:B------:R-:W-:Y:S01]  /*1ad10*/  ULDC UR4, c[0x0][0x248] ;  /* 0x0000920000047ab9 */ /* 0x000fe20000000800 */
[----:B0-----:R-:W4:Y:S01]  /*1ad20*/  LDL.LU R247, [R1] ;  /* 0x0000000001f77983 */ /* 0x001f220000300800 */
[----:B-1----:R-:W-:Y:S01]  /*1ad30*/  IADD3 R154, P3, R244, R2, RZ ;  /* 0x00000002f49a7210 */ /* 0x002fe20007f7e0ff */
[----:B------:R-:W-:Y:S01]  /*1ad40*/  ULDC UR6, c[0x0][0x22c] ;  /* 0x00008b0000067ab9 */ /* 0x000fe20000000800 */
[----:B------:R-:W-:Y:S01]  /*1ad50*/  PRMT R13, R56, 0x7772, RZ ;  /* 0x00007772380d7816 */ /* 0x000fe200000000ff */
[----:B------:R-:W-:Y:S01]  /*1ad60*/  ULDC UR5, c[0x0][0x248] ;  /* 0x0000920000057ab9 */ /* 0x000fe20000000800 */
[----:B------:R-:W-:-:S02]  /*1ad70*/  LEA.HI.X.SX32 R155, R244, R0, 0x1, P3 ;  /* 0x00000000f49b7211 */ /* 0x000fc400018f0eff */
[----:B------:R-:W-:-:S03]  /*1ad80*/  IADD3 R152, P6, R241, R2, RZ ;  /* 0x00000002f1987210 */ /* 0x000fc60007fde0ff */
[----:B------:R0:W-:Y:S01]  /*1ad90*/  @P2 STG.E.U8 desc[UR24][R154.64], R13 ;  /* 0x0000000d9a002986 */ /* 0x0001e2000c101118 */
[C---:B------:R-:W-:Y:S01]  /*1ada0*/  ISETP.LT.AND P3, PT, R243.reuse, UR9, !P0 ;  /* 0x00000009f3007c0c */ /* 0x040fe2000c761270 */
[----:B------:R-:W-:Y:S01]  /*1adb0*/  IMAD R243, R243, UR4, RZ ;  /* 0x00000004f3f37c24 */ /* 0x000fe2000f8e02ff */
[----:B------:R-:W-:Y:S01]  /*1adc0*/  LEA.HI.X.SX32 R153, R241, R0, 0x1, P6 ;  /* 0x00000000f1997211 */ /* 0x000fe200030f0eff */
[----:B------:R-:W-:Y:S01]  /*1add0*/  ULDC UR4, c[0x0][0x22c] ;  /* 0x00008b0000047ab9 */ /* 0x000fe20000000800 */
[C---:B0-----:R-:W-:Y:S02]  /*1ade0*/  IADD3 R154, P2, R242.reuse, R2, RZ ;  /* 0x00000002f29a7210 */ /* 0x041fe40007f5e0ff */
[----:B------:R-:W-:Y:S02]  /*1adf0*/  PRMT R13, R57, 0x7772, RZ ;  /* 0x00007772390d7816 */ /* 0x000fe400000000ff */
[----:B------:R-:W-:Y:S02]  /*1ae00*/  LEA.HI.X.SX32 R155, R242, R0, 0x1, P2 ;  /* 0x00000000f29b7211 */ /* 0x000fe400010f0eff */
[----:B------:R-:W-:Y:S01]  /*1ae10*/  ISETP.LT.AND P2, PT, R237, UR4, !P0 ;  /* 0x00000004ed007c0c */ /* 0x000fe2000c741270 */
[----:B------:R0:W-:Y:S01]  /*1ae20*/  @P5 STG.E.U8 desc[UR24][R152.64], R13 ;  /* 0x0000000d98005986 */ /* 0x0001e2000c101118 */
[----:B------:R-:W-:Y:S01]  /*1ae30*/  PRMT R237, R58, 0x7772, RZ ;  /* 0x000077723aed7816 */ /* 0x000fe200000000ff */
[----:B------:R-:W-:Y:S01]  /*1ae40*/  ULDC UR4, c[0x0][0x248] ;  /* 0x0000920000047ab9 */ /* 0x000fe20000000800 */
[C---:B------:R-:W-:Y:S01]  /*1ae50*/  ISETP.LT.AND P5, PT, R236.reuse, UR6, !P0 ;  /* 0x00000006ec007c0c */ /* 0x040fe2000c7a1270 */
[----:B------:R-:W-:Y:S01]  /*1ae60*/  IMAD R236, R236, UR4, RZ ;  /* 0x00000004ecec7c24 */ /* 0x000fe2000f8e02ff */
[----:B------:R-:W-:Y:S01]  /*1ae70*/  IADD3 R158, P6, R243, R2, RZ ;  /* 0x00000002f39e7210 */ /* 0x000fe20007fde0ff */
[----:B------:R-:W-:Y:S01]  /*1ae80*/  ULDC UR4, c[0x0][0x22c] ;  /* 0x00008b0000047ab9 */ /* 0x000fe20000000800 */
[----:B------:R1:W-:Y:S01]  /*1ae90*/  @P4 STG.E.U8 desc[UR24][R154.64], R237 ;  /* 0x000000ed9a004986 */ /* 0x0003e2000c101118 */
[----:B------:R-:W-:Y:S01]  /*1aea0*/  PRMT R241, R59, 0x7772, RZ ;  /* 0x000077723bf17816 */ /* 0x000fe200000000ff */
[----:B------:R-:W-:Y:S01]  /*1aeb0*/  ULDC UR6, c[0x0][0x22c] ;  /* 0x00008b0000067ab9 */ /* 0x000fe20000000800 */
[----:B------:R-:W-:-:S02]  /*1aec0*/  LEA.HI.X.SX32 R159, R243, R0, 0x1, P6 ;  /* 0x00000000f39f7211 */ /* 0x000fc400030f0eff */
[C---:B------:R-:W-:Y:S01]  /*1aed0*/  ISETP.LT.AND P4, PT, R235.reuse, UR4, !P0 ;  /* 0x00000004eb007c0c */ /* 0x040fe2000c781270 */
[----:B------:R-:W-:Y:S01]  /*1aee0*/  IMAD R235, R235, UR5, RZ ;  /* 0x00000005ebeb7c24 */ /* 0x000fe2000f8e02ff */
[----:B0-----:R-:W-:Y:S01]  /*1aef0*/  IADD3 R152, P6, R236, R2, RZ ;  /* 0x00000002ec987210 */ /* 0x001fe20007fde0ff */
[----:B------:R0:W-:Y:S01]  /*1af00*/  @P3 STG.E.U8 desc[UR24][R158.64], R241 ;  /* 0x000000f19e003986 */ /* 0x0001e2000c101118 */
[----:B------:R-:W-:Y:S01]  /*1af10*/  ULDC UR4, c[0x0][0x248] ;  /* 0x0000920000047ab9 */ /* 0x000fe20000000800 */
[----:B------:R-:W-:Y:S01]  /*1af20*/  ISETP.LT.AND P3, PT, R234, UR6, !P0 ;  /* 0x00000006ea007c0c */ /* 0x000fe2000c761270 */
[----:B------:R-:W-:Y:S01]  /*1af30*/  ULDC UR5, c[0x0][0x22c] ;  /* 0x00008b0000057ab9 */ /* 0x000fe20000000800 */
[----:B------:R-:W-:Y:S01]  /*1af40*/  LEA.HI.X.SX32 R153, R236, R0, 0x1, P6 ;  /* 0x00000000ec997211 */ /* 0x000fe200030f0eff */
[----:B------:R-:W-:Y:S01]  /*1af50*/  IMAD R234, R234, UR4, RZ ;  /* 0x00000004eaea7c24 */ /* 0x000fe2000f8e02ff */
[----:B-1----:R-:W-:Y:S01]  /*1af60*/  IADD3 R154, P6, R235, R2, RZ ;  /* 0x00000002eb9a7210 */ /* 0x002fe20007fde0ff */
[----:B------:R-:W-:Y:S01]  /*1af70*/  ULDC UR4, c[0x0][0x248] ;  /* 0x0000920000047ab9 */ /* 0x000fe20000000800 */
[----:B------:R-:W-:-:S02]  /*1af80*/  PRMT R56, R56, 0x7773, RZ ;  /* 0x0000777338387816 */ /* 0x000fc400000000ff */
[----:B------:R-:W-:Y:S01]  /*1af90*/  PRMT R57, R57, 0x7773, RZ ;  /* 0x0000777339397816 */ /* 0x000fe200000000ff */
[----:B0-----:R-:W0:Y:S01]  /*1afa0*/  LDC R158, c[0x0][0x248] ;  /* 0x00009200ff9e7b82 */ /* 0x001e220000000800 */
[----:B------:R-:W-:Y:S01]  /*1afb0*/  LEA.HI.X.SX32 R155, R235, R0, 0x1, P6 ;  /* 0x00000000eb9b7211 */ /* 0x000fe200030f0eff */
[----:B------:R1:W-:Y:S01]  /*1afc0*/  @P5 STG.E.U8 desc[UR24][R152.64], R56 ;  /* 0x0000003898005986 */ /* 0x0003e2000c101118 */
[----:B------:R-:W-:-:S03]  /*1afd0*/  PRMT R58, R58, 0x7773, RZ ;  /* 0x000077733a3a7816 */ /* 0x000fc600000000ff */
[----:B------:R1:W-:Y:S01]  /*1afe0*/  @P4 STG.E.U8 desc[UR24][R154.64], R57 ;  /* 0x000000399a004986 */ /* 0x0003e2000c101118 */
[C---:B------:R-:W-:Y:S01]  /*1aff0*/  ISETP.LT.AND P4, PT, R231.reuse, UR5, !P0 ;  /* 0x00000005e7007c0c */ /* 0x040fe2000c781270 */
[----:B------:R-:W-:Y:S01]  /*1b000*/  IMAD R231, R231, UR4, RZ ;  /* 0x00000004e7e77c24 */ /* 0x000fe2000f8e02ff */
[----:B------:R-:W-:Y:S01]  /*1b010*/  ULDC UR5, c[0x0][0x22c] ;  /* 0x00008b0000057ab9 */ /* 0x000fe20000000800 */
[----:B------:R-:W-:Y:S01]  /*1b020*/  ULDC UR4, c[0x0][0x248] ;  /* 0x0000920000047ab9 */ /* 0x000fe20000000800 */
[----:B------:R-:W-:Y:S01]  /*1b030*/  PRMT R13, R59, 0x7773, RZ ;  /* 0x000077733b0d7816 */ /* 0x000fe200000000ff */
[----:B------:R-:W2:Y:S01]  /*1b040*/  LDC R159, c[0x0][0x248] ;  /* 0x00009200ff9f7b82 */ /* 0x000ea20000000800 */
[----:B-1----:R-:W-:-:S04]  /*1b050*/  IADD3 R56, P5, R234, R2, RZ ;  /* 0x00000002ea387210 */ /* 0x002fc80007fbe0ff */
[----:B------:R-:W-:-:S03]  /*1b060*/  LEA.HI.X.SX32 R57, R234, R0, 0x1, P5 ;  /* 0x00000000ea397211 */ /* 0x000fc600028f0eff */
[----:B------:R-:W1:Y:S02]  /*1b070*/  LDC R152, c[0x0][0x248] ;  /* 0x00009200ff987b82 */ /* 0x000e640000000800 */
[----:B------:R0:W-:Y:S01]  /*1b080*/  @P3 STG.E.U8 desc[UR24][R56.64], R58 ;  /* 0x0000003a38003986 */ /* 0x0001e2000c101118 */
[C---:B------:R-:W-:Y:S01]  /*1b090*/  ISETP.LT.AND P6, PT, R229.reuse, UR5, !P0 ;  /* 0x00000005e5007c0c */ /* 0x040fe2000c7c1270 */
[----:B------:R-:W-:Y:S01]  /*1b0a0*/  IMAD R229, R229, UR4, RZ ;  /* 0x00000004e5e57c24 */ /* 0x000fe2000f8e02ff */
[----:B------:R-:W-:Y:S01]  /*1b0b0*/  ULDC UR4, c[0x0][0x22c] ;  /* 0x00008b0000047ab9 */ /* 0x000fe20000000800 */
[----:B------:R-:W-:Y:S02]  /*1b0c0*/  ULDC UR5, c[0x0][0x22c] ;  /* 0x00008b0000057ab9 */ /* 0x000fe40000000800 */
[----:B------:R-:W1:Y:S01]  /*1b0d0*/  LDC R153, c[0x0][0x248] ;  /* 0x00009200ff997b82 */ /* 0x000e620000000800 */
[----:B0-----:R-:W-:-:S07]  /*1b0e0*/  IADD3 R58, P3, R231, R2, RZ ;  /* 0x00000002e73a7210 */ /* 0x001fce0007f7e0ff */
[----:B------:R-:W0:Y:S01]  /*1b0f0*/  LDC R154, c[0x0][0x248] ;  /* 0x00009200ff9a7b82 */ /* 0x000e220000000800 */
[----:B------:R-:W-:Y:S02]  /*1b100*/  LEA.HI.X.SX32 R59, R231, R0, 0x1, P3 ;  /* 0x00000000e73b7211 */ /* 0x000fe400018f0eff */
[----:B------:R-:W-:-:S03]  /*1b110*/  IADD3 R56, P5, R229, R2, RZ ;  /* 0x00000002e5387210 */ /* 0x000fc60007fbe0ff */
[----:B------:R1:W-:Y:S01]  /*1b120*/  @P4 STG.E.U8 desc[UR24][R58.64], R13 ;  /* 0x0000000d3a004986 */ /* 0x0003e2000c101118 */
[----:B------:R-:W-:Y:S01]  /*1b130*/  LEA.HI.X.SX32 R57, R229, R0, 0x1, P5 ;  /* 0x00000000e5397211 */ /* 0x000fe200028f0eff */
[----:B------:R-:W0:Y:S01]  /*1b140*/  LDC R155, c[0x0][0x248] ;  /* 0x00009200ff9b7b82 */ /* 0x000e220000000800 */
[----:B-1----:R-:W-:Y:S01]  /*1b150*/  IMAD R13, R158, 0x2, R229 ;  /* 0x000000029e0d7824 */ /* 0x002fe200078e02e5 */
[----:B------:R-:W-:-:S06]  /*1b160*/  PRMT R59, R64, 0x7770, RZ ;  /* 0x00007770403b7816 */ /* 0x000fcc00000000ff */
[----:B------:R-:W1:Y:S01]  /*1b170*/  LDC R158, c[0x0][0x248] ;  /* 0x00009200ff9e7b82 */ /* 0x000e620000000800 */
[C---:B------:R-:W-:Y:S01]  /*1b180*/  IADD3 R58, P4, R13.reuse, R2, RZ ;  /* 0x000000020d3a7210 */ /* 0x040fe20007f9e0ff */
[----:B------:R0:W-:Y:S01]  /*1b190*/  @P6 STG.E.U8 desc[UR24][R56.64], R59 ;  /* 0x0000003b38006986 */ /* 0x0001e2000c101118 */
[----:B------:R-:W-:Y:S01]  /*1b1a0*/  ISETP.LT.AND P3, PT, R228, UR4, !P0 ;  /* 0x00000004e4007c0c */ /* 0x000fe2000c761270 */
[----:B------:R-:W-:Y:S01]  /*1b1b0*/  ULDC UR4, c[0x0][0x22c] ;  /* 0x00008b0000047ab9 */ /* 0x000fe20000000800 */
[----:B0-----:R-:W-:Y:S01]  /*1b1c0*/  LEA.HI.X.SX32 R59, R13, R0, 0x1, P4 ;  /* 0x000000000d3b7211 */ /* 0x001fe200020f0eff */
[----:B------:R-:W-:Y:S01]  /*1b1d0*/  IMAD R13, R152, 0x2, R13 ;  /* 0x00000002980d7824 */ /* 0x000fe200078e020d */
[----:B------:R-:W-:-:S03]  /*1b1e0*/  PRMT R56, R65, 0x7770, RZ ;  /* 0x0000777041387816 */ /* 0x000fc600000000ff */
[----:B------:R-:W-:Y:S02]  /*1b1f0*/  IMAD R152, R153, 0x2, R13 ;  /* 0x0000000299987824 */ /* 0x000fe400078e020d */
[----:B------:R0:W-:Y:S01]  /*1b200*/  @P2 STG.E.U8 desc[UR24][R58.64], R56 ;  /* 0x000000383a002986 */ /* 0x0001e2000c101118 */
[----:B------:R-:W-:Y:S01]  /*1b210*/  ISETP.LT.AND P5, PT, R227, UR4, !P0 ;  /* 0x00000004e3007c0c */ /* 0x000fe2000c7a1270 */
[----:B------:R-:W-:Y:S01]  /*1b220*/  ULDC UR4, c[0x0][0x22c] ;  /* 0x00008b0000047ab9 */ /* 0x000fe20000000800 */
[----:B0-----:R-:W-:-:S04]  /*1b230*/  IADD3 R56, P2, R13, R2, RZ ;  /* 0x000000020d387210 */ /* 0x001fc80007f5e0ff */
[----:B------:R-:W-:Y:S02]  /*1b240*/  LEA.HI.X.SX32 R57, R13, R0, 0x1, P2 ;  /* 0x000000000d397211 */ /* 0x000fe400010f0eff */
[----:B------:R-:W-:-:S04]  /*1b250*/  IADD3 R58, P2, R152, R2, RZ ;  /* 0x00000002983a7210 */ /* 0x000fc80007f5e0ff */
[----:B------:R-:W-:Y:S01]  /*1b260*/  LEA.HI.X.SX32 R59, R152, R0, 0x1, P2 ;  /* 0x00000000983b7211 */ /* 0x000fe200010f0eff */
[----:B------:R-:W-:Y:S02]  /*1b270*/  IMAD R152, R154, 0x2, R152 ;  /* 0x000000029a987824 */ /* 0x000fe400078e0298 */
[----:B------:R-:W0:Y:S01]  /*1b280*/  LDC R154, c[0x0][0x248] ;  /* 0x00009200ff9a7b82 */ /* 0x000e220000000800 */
[----:B------:R-:W-:Y:S02]  /*1b290*/  PRMT R13, R66, 0x7770, RZ ;  /* 0x00007770420d7816 */ /* 0x000fe400000000ff */
[----:B------:R-:W-:Y:S02]  /*1b2a0*/  PRMT R153, R67, 0x7770, RZ ;  /* 0x0000777043997816 */ /* 0x000fe400000000ff */
[----:B------:R-:W-:Y:S01]  /*1b2b0*/  ISETP.LT.AND P4, PT, R225, UR4, !P0 ;  /* 0x00000004e1007c0c */ /* 0x000fe2000c781270 */
[----:B------:R1:W-:Y:S01]  /*1b2c0*/  @P3 STG.E.U8 desc[UR24][R56.64], R13 ;  /* 0x0000000d38003986 */ /* 0x0003e2000c101118 */
[----:B------:R-:W-:-:S03]  /*1b2d0*/  ULDC UR4, c[0x0][0x22c] ;  /* 0x00008b0000047ab9 */ /* 0x000fc60000000800 */
[----:B------:R1:W-:Y:S01]  /*1b2e0*/  @P5 STG.E.U8 desc[UR24][R58.64], R153 ;  /* 0x000000993a005986 */ /* 0x0003e2000c101118 */
[----:B------:R-:W-:Y:S01]  /*1b2f0*/  ISETP.LT.AND P6, PT, R223, UR4, !P0 ;  /* 0x00000004df007c0c */ /* 0x000fe2000c7c1270 */
[----:B------:R-:W-:Y:S01]  /*1b300*/  ULDC UR4, c[0x0][0x22c] ;  /* 0x00008b0000047ab9 */ /* 0x000fe20000000800 */
[----:B-1----:R-:W-:Y:S02]  /*1b310*/  IMAD R57, R155, 0x2, R152 ;  /* 0x000000029b397824 */ /* 0x002fe400078e0298 */
[----:B------:R-:W1:Y:S01]  /*1b320*/  LDC R155, c[0x0][0x248] ;  /* 0x00009200ff9b7b82 */ /* 0x000e620000000800 */
[----:B------:R-:W-:Y:S01]  /*1b330*/  IADD3 R58, P5, R152, R2, RZ ;  /* 0x00000002983a7210 */ /* 0x000fe20007fbe0ff */
[----:B------:R-:W-:Y:S01]  /*1b340*/  IMAD R13, R158, 0x2, R57 ;  /* 0x000000029e0d7824 */ /* 0x000fe200078e0239 */
[----:B------:R-:W-:Y:S02]  /*1b350*/  PRMT R153, R64, 0x7771, RZ ;  /* 0x0000777140997816 */ /* 0x000fe400000000ff */
[----:B------:R-:W-:-:S02]  /*1b360*/  LEA.HI.X.SX32 R59, R152, R0, 0x1, P5 ;  /* 0x00000000983b7211 */ /* 0x000fc400028f0eff */
[----:B------:R-:W-:Y:S01]  /*1b370*/  IADD3 R56, P5, R57, R2, RZ ;  /* 0x0000000239387210 */ /* 0x000fe20007fbe0ff */
[----:B------:R-:W3:Y:S01]  /*1b380*/  LDC R158, c[0x0][0x248] ;  /* 0x00009200ff9e7b82 */ /* 0x000ee20000000800 */
[----:B------:R-:W-:Y:S01]  /*1b390*/  ISETP.LT.AND P3, PT, R221, UR4, !P0 ;  /* 0x00000004dd007c0c */ /* 0x000fe2000c761270 */
[----:B------:R0:W-:Y:S01]  /*1b3a0*/  @P4 STG.E.U8 desc[UR24][R58.64], R153 ;  /* 0x000000993a004986 */ /* 0x0001e2000c101118 */
[----:B------:R-:W-:Y:S01]  /*1b3b0*/  LEA.HI.X.SX32 R57, R57, R0, 0x1, P5 ;  /* 0x0000000039397211 */ /* 0x000fe200028f0eff */
[----:B------:R-:W-:Y:S01]  /*1b3c0*/  ULDC UR4, c[0x0][0x22c] ;  /* 0x00008b0000047ab9 */ /* 0x000fe20000000800 */
[----:B------:R-:W-:Y:S02]  /*1b3d0*/  PRMT R152, R65, 0x7771, RZ ;  /* 0x0000777141987816 */ /* 0x000fe400000000ff */
[C---:B0-----:R-:W-:Y:S01]  /*1b3e0*/  IADD3 R58, P4, R13.reuse, R2, RZ ;  /* 0x000000020d3a7210 */ /* 0x041fe20007f9e0ff */
[----:B------:R-:W0:Y:S02]  /*1b3f0*/  LDC R153, c[0x0][0x248] ;  /* 0x00009200ff997b82 */ /* 0x000e240000000800 */
[----:B------:R1:W-:Y:S01]  /*1b400*/  @P6 STG.E.U8 desc[UR24][R56.64], R152 ;  /* 0x0000009838006986 */ /* 0x0003e2000c101118 */
[----:B------:R-:W-:Y:S01]  /*1b410*/  LEA.HI.X.SX32 R59, R13, R0, 0x1, P4 ;  /* 0x000000000d3b7211 */ /* 0x000fe200020f0eff */
[----:B------:R-:W-:-:S04]  /*1b420*/  IMAD R13, R154, 0x2, R13 ;  /* 0x000000029a0d7824 */ /* 0x000fc800078e020d */
[----:B------:R-:W2:Y:S01]  /*1b430*/  LDC R154, c[0x0][0x248] ;  /* 0x00009200ff9a7b82 */ /* 0x000ea20000000800 */
[----:B------:R-:W-:Y:S01]  /*1b440*/  ISETP.LT.AND P2, PT, R219, UR4, !P0 ;  /* 0x00000004db007c0c */ /* 0x000fe2000c741270 */
[----:B------:R-:W-:Y:S01]  /*1b450*/  ULDC UR4, c[0x0][0x22c] ;  /* 0x00008b0000047ab9 */ /* 0x000fe20000000800 */
[----:B-1----:R-:W-:Y:S01]  /*1b460*/  PRMT R56, R66, 0x7771, RZ ;  /* 0x0000777142387816 */ /* 0x002fe200000000ff */
[----:B------:R-:W-:Y:S01]  /*1b470*/  IMAD R152, R155, 0x2, R13 ;  /* 0x000000029b987824 */ /* 0x000fe200078e020d */
[----:B------:R-:W-:-:S03]  /*1b480*/  ISETP.LT.AND P5, PT, R217, UR4, !P0 ;  /* 0x00000004d9007c0c */ /* 0x000fc6000c7a1270 */
[----:B------:R-:W1:Y:S01]  /*1b490*/  LDC R155, c[0x0][0x248] ;  /* 0x00009200ff9b7b82 */ /* 0x000e620000000800 */
[----:B------:R-:W-:Y:S01]  /*1b4a0*/  ULDC UR4, c[0x0][0x22c] ;  /* 0x00008b0000047ab9 */ /* 0x000fe20000000800 */
[----:B------:R0:W-:Y:S02]  /*1b4b0*/  @P3 STG.E.U8 desc[UR24][R58.64], R56 ;  /* 0x000000383a003986 */ /* 0x0001e4000c101118 */
[----:B0-----:R-:W-:-:S04]  /*1b4c0*/  IADD3 R56, P3, R13, R2, RZ ;  /* 0x000000020d387210 */ /* 0x001fc80007f7e0ff */
[----:B------:R-:W-:Y:S02]  /*1b4d0*/  LEA.HI.X.SX32 R57, R13, R0, 0x1, P3 ;  /* 0x000000000d397211 */ /* 0x000fe400018f0eff */
[----:B------:R-:W-:Y:S02]  /*1b4e0*/  PRMT R13, R67, 0x7771, RZ ;  /* 0x00007771430d7816 */ /* 0x000fe400000000ff */
[----:B------:R-:W-:-:S03]  /*1b4f0*/  IADD3 R58, P4, R152, R2, RZ ;  /* 0x00000002983a7210 */ /* 0x000fc60007f9e0ff */
[----:B------:R0:W-:Y:S01]  /*1b500*/  @P2 STG.E.U8 desc[UR24][R56.64], R13 ;  /* 0x0000000d38002986 */ /* 0x0001e2000c101118 */
[----:B------:R-:W-:Y:S01]  /*1b510*/  LEA.HI.X.SX32 R59, R152, R0, 0x1, P4 ;  /* 0x00000000983b7211 */ /* 0x000fe200020f0eff */
[----:B------:R-:W-:Y:S01]  /*1b520*/  IMAD R152, R153, 0x2, R152 ;  /* 0x0000000299987824 */ /* 0x000fe200078e0298 */
[----:B------:R-:W-:Y:S01]  /*1b530*/  ISETP.LT.AND P6, PT, R215, UR4, !P0 ;  /* 0x00000004d7007c0c */ /* 0x000fe2000c7c1270 */
[----:B------:R-:W-:Y:S01]  /*1b540*/  ULDC UR4, c[0x0][0x22c] ;  /* 0x00008b0000047ab9 */ /* 0x000fe20000000800 */
[----:B0-----:R-:W-:-:S05]  /*1b550*/  PRMT R13, R64, 0x7772, RZ ;  /* 0x00007772400d7816 */ /* 0x001fca00000000ff */
[----:B------:R2:W-:Y:S01]  /*1b560*/  @P5 STG.E.U8 desc[UR24][R58.64], R13 ;  /* 0x0000000d3a005986 */ /* 0x0005e2000c101118 */
[C---:B------:R-:W-:Y:S02]  /*1b570*/  IADD3 R56, P5, R152.reuse, R2, RZ ;  /* 0x0000000298387210 */ /* 0x040fe40007fbe0ff */
[----:B------:R-:W-:Y:S01]  /*1b580*/  ISETP.LT.AND P3, PT, R213, UR4, !P0 ;  /* 0x00000004d5007c0c */ /* 0x000fe2000c761270 */
[----:B------:R-:W-:Y:S01]  /*1b590*/  ULDC UR4, c[0x0][0x22c] ;  /* 0x00008b0000047ab9 */ /* 0x000fe20000000800 */
[----:B------:R-:W-:Y:S01]  /*1b5a0*/  LEA.HI.X.SX32 R57, R152, R0, 0x1, P5 ;  /* 0x0000000098397211 */ /* 0x000fe200028f0eff */
[----:B--2---:R-:W-:Y:S02]  /*1b5b0*/  IMAD R59, R154, 0x2, R152 ;  /* 0x000000029a3b7824 */ /* 0x004fe400078e0298 */
[----:B------:R-:W0:Y:S01]  /*1b5c0*/  LDC R154, c[0x0][0x248] ;  /* 0x00009200ff9a7b82 */ /* 0x000e220000000800 */
[----:B------:R-:W-:Y:S01]  /*1b5d0*/  PRMT R153, R65, 0x7772, RZ ;  /* 0x0000777241997816 */ /* 0x000fe200000000ff */
[----:B------:R-:W-:Y:S01]  /*1b5e0*/  IMAD R13, R159, 0x2, R59 ;  /* 0x000000029f0d7824 */ /* 0x000fe200078e023b */
[----:B------:R-:W-:-:S02]  /*1b5f0*/  IADD3 R58, P5, R59, R2, RZ ;  /* 0x000000023b3a7210 */ /* 0x000fc40007fbe0ff */
[----:B------:R-:W-:Y:S01]  /*1b600*/  ISETP.LT.AND P2, PT, R210, UR4, !P0 ;  /* 0x00000004d2007c0c */ /* 0x000fe2000c741270 */
[----:B------:R2:W-:Y:S01]  /*1b610*/  @P6 STG.E.U8 desc[UR24][R56.64], R153 ;  /* 0x0000009938006986 */ /* 0x0005e2000c101118 */
[----:B------:R-:W-:Y:S01]  /*1b620*/  LEA.HI.X.SX32 R59, R59, R0, 0x1, P5 ;  /* 0x000000003b3b7211 */ /* 0x000fe200028f0eff */
[----:B------:R-:W-:Y:S01]  /*1b630*/  ULDC UR4, c[0x0][0x22c] ;  /* 0x00008b0000047ab9 */ /* 0x000fe20000000800 */
[----:B------:R-:W-:-:S05]  /*1b640*/  PRMT R152, R66, 0x7772, RZ ;  /* 0x0000777242987816 */ /* 0x000fca00000000ff */
[----:B------:R1:W-:Y:S01]  /*1b650*/  @P3 STG.E.U8 desc[UR24][R58.64], R152 ;  /* 0x000000983a003986 */ /* 0x0003e2000c101118 */
[C---:B--2---:R-:W-:Y:S01]  /*1b660*/  IADD3 R56, P6, R13.reuse, R2, RZ ;  /* 0x000000020d387210 */ /* 0x044fe20007fde0ff */
[----:B------:R-:W2:Y:S03]  /*1b670*/  LDC R153, c[0x0][0x248] ;  /* 0x00009200ff997b82 */ /* 0x000ea60000000800 */
[----:B------:R-:W-:Y:S01]  /*1b680*/  LEA.HI.X.SX32 R57, R13, R0, 0x1, P6 ;  /* 0x000000000d397211 */ /* 0x000fe200030f0eff */
[----:B-1----:R-:W-:Y:S01]  /*1b690*/  IMAD R59, R155, 0x2, R13 ;  /* 0x000000029b3b7824 */ /* 0x002fe200078e020d */
[----:B------:R-:W-:-:S03]  /*1b6a0*/  PRMT R13, R67, 0x7772, RZ ;  /* 0x00007772430d7816 */ /* 0x000fc600000000ff */
[----:B------:R-:W1:Y:S01]  /*1b6b0*/  LDC R155, c[0x0][0x248] ;  /* 0x00009200ff9b7b82 */ /* 0x000e620000000800 */
[----:B------:R-:W-:Y:S01]  /*1b6c0*/  ISETP.LT.AND P4, PT, R211, UR4, !P0 ;  /* 0x00000004d3007c0c */ /* 0x000fe2000c781270 */
[----:B------:R-:W-:Y:S01]  /*1b6d0*/  ULDC UR4, c[0x0][0x22c] ;  /* 0x00008b0000047ab9 */ /* 0x000fe20000000800 */
[----:B------:R-:W-:Y:S01]  /*1b6e0*/  IADD3 R58, P6, R59, R2, RZ ;  /* 0x000000023b3a7210 */ /* 0x000fe20007fde0ff */
[----:B------:R0:W-:Y:S01]  /*1b6f0*/  @P2 STG.E.U8 desc[UR24][R56.64], R13 ;  /* 0x0000000d38002986 */ /* 0x0001e2000c101118 */
[----:B------:R-:W-:Y:S01]  /*1b700*/  ISETP.LT.AND P5, PT, R207, UR4, !P0 ;  /* 0x00000004cf007c0c */ /* 0x000fe2000c7a1270 */
[----:B------:R-:W-:Y:S01]  /*1b710*/  ULDC UR4, c[0x0][0x22c] ;  /* 0x00008b0000047ab9 */ /* 0x000fe20000000800 */
[----:B------:R-:W-:Y:S01]  /*1b720*/  PRMT R64, R64, 0x7773, RZ ;  /* 0x0000777340407816 */ /* 0x000fe200000000ff */
[----:B------:R-:W4:Y:S01]  /*1b730*/  LDC R152, c[0x0][0x248] ;  /* 0x00009200ff987b82 */ /* 0x000f220000000800 */
[----:B0-----:R-:W-:-:S07]  /*1b740*/  IMAD R13, R154, 0x2, R59 ;  /* 0x000000029a0d7824 */ /* 0x001fce00078e023b */
[----:B------:R-:W0:Y:S01]  /*1b750*/  LDC R154, c[0x0][0x248] ;  /* 0x00009200ff9a7b82 */ /* 0x000e220000000800 */
[----:B------:R-:W-:Y:S02]  /*1b760*/  LEA.HI.X.SX32 R59, R59, R0, 0x1, P6 ;  /* 0x000000003b3b7211 */ /* 0x000fe400030f0eff */
[----:B------:R-:W-:Y:S02]  /*1b770*/  IADD3 R56, P6, R13, R2, RZ ;  /* 0x000000020d387210 */ /* 0x000fe40007fde0ff */
[----:B------:R-:W-:Y:S01]  /*1b780*/  PRMT R65, R65, 0x7773, RZ ;  /* 0x0000777341417816 */ /* 0x000fe200000000ff */
[----:B------:R3:W-:Y:S01]  /*1b790*/  @P4 STG.E.U8 desc[UR24][R58.64], R64 ;  /* 0x000000403a004986 */ /* 0x0007e2000c101118 */
[----:B------:R-:W-:Y:S02]  /*1b7a0*/  LEA.HI.X.SX32 R57, R13, R0, 0x1, P6 ;  /* 0x000000000d397211 */ /* 0x000fe400030f0eff */
[----:B------:R-:W-:Y:S01]  /*1b7b0*/  ISETP.LT.AND P3, PT, R205, UR4, !P0 ;  /* 0x00000004cd007c0c */ /* 0x000fe2000c761270 */
[----:B------:R-:W-:-:S02]  /*1b7c0*/  ULDC UR4, c[0x0][0x22c] ;  /* 0x00008b0000047ab9 */ /* 0x000fc40000000800 */
[----:B------:R2:W-:Y:S01]  /*1b7d0*/  @P5 STG.E.U8 desc[UR24][R56.64], R65 ;  /* 0x0000004138005986 */ /* 0x0005e2000c101118 */
[----:B---3--:R-:W-:Y:S01]  /*1b7e0*/  IMAD R58, R158, 0x2, R13 ;  /* 0x000000029e3a7824 */ /* 0x008fe200078e020d */
[----:B------:R-:W-:Y:S01]  /*1b7f0*/  PRMT R66, R66, 0x7773, RZ ;  /* 0x0000777342427816 */ /* 0x000fe200000000ff */
[----:B------:R-:W3:Y:S03]  /*1b800*/  LDC R64, c[0x0][0x248] ;  /* 0x00009200ff407b82 */ /* 0x000ee60000000800 */
[C---:B--2---:R-:W-:Y:S01]  /*1b810*/  IADD3 R56, P5, R58.reuse, R2, RZ ;  /* 0x000000023a387210 */ /* 0x044fe20007fbe0ff */
[----:B-1----:R-:W-:Y:S01]  /*1b820*/  IMAD R13, R155, 0x2, R58 ;  /* 0x000000029b0d7824 */ /* 0x002fe200078e023a */
[----:B------:R-:W-:Y:S01]  /*1b830*/  ISETP.LT.AND P2, PT, R203, UR4, !P0 ;  /* 0x00000004cb007c0c */ /* 0x000fe2000c741270 */
[----:B------:R-:W-:Y:S01]  /*1b840*/  ULDC UR4, c[0x0][0x22c] ;  /* 0x00008b0000047ab9 */ /* 0x000fe20000000800 */
[----:B------:R-:W-:Y:S01]  /*1b850*/  LEA.HI.X.SX32 R57, R58, R0, 0x1, P5 ;  /* 0x000000003a397211 */ /* 0x000fe200028f0eff */
[----:B------:R-:W1:Y:S01]  /*1b860*/  LDC R65, c[0x0][0x248] ;  /* 0x00009200ff417b82 */ /* 0x000e620000000800 */
[----:B------:R-:W-:-:S03]  /*1b870*/  IADD3 R58, P6, R13, R2, RZ ;  /* 0x000000020d3a7210 */ /* 0x000fc60007fde0ff */
[----:B------:R0:W-:Y:S01]  /*1b880*/  @P3 STG.E.U8 desc[UR24][R56.64], R66 ;  /* 0x0000004238003986 */ /* 0x0001e2000c101118 */
[----:B------:R-:W-:Y:S01]  /*1b890*/  ISETP.LT.AND P4, PT, R201, UR4, !P0 ;  /* 0x00000004c9007c0c */ /* 0x000fe2000c781270 */
[----:B------:R-:W-:Y:S01]  /*1b8a0*/  ULDC UR4, c[0x0][0x22c] ;  /* 0x00008b0000047ab9 */ /* 0x000fe20000000800 */
[----:B------:R-:W-:Y:S02]  /*1b8b0*/  PRMT R67, R67, 0x7773, RZ ;  /* 0x0000777343437816 */ /* 0x000fe400000000ff */
[----:B------:R-:W-:Y:S01]  /*1b8c0*/  LEA.HI.X.SX32 R59, R13, R0, 0x1, P6 ;  /* 0x000000000d3b7211 */ /* 0x000fe200030f0eff */
[----:B0-----:R-:W-:Y:S01]  /*1b8d0*/  IMAD R57, R154, 0x2, R13 ;  /* 0x000000029a397824 */ /* 0x001fe200078e020d */
[----:B------:R-:W-:-:S03]  /*1b8e0*/  ISETP.LT.AND P5, PT, R199, UR4, !P0 ;  /* 0x00000004c7007c0c */ /* 0x000fc6000c7a1270 */
[----:B------:R0:W-:Y:S01]  /*1b8f0*/  @P2 STG.E.U8 desc[UR24][R58.64], R67 ;  /* 0x000000433a002986 */ /* 0x0001e2000c101118 */
[----:B------:R-:W-:Y:S01]  /*1b900*/  ULDC UR4, c[0x0][0x22c] ;  /* 0x00008b0000047ab9 */ /* 0x000fe20000000800 */
[----:B----4-:R-:W-:Y:S01]  /*1b910*/  IMAD R13, R152, 0x2, R57 ;  /* 0x00000002980d7824 */ /* 0x010fe200078e0239 */
[C---:B------:R-:W-:Y:S01]  /*1b920*/  IADD3 R56, P6, R57.reuse, R2, RZ ;  /* 0x0000000239387210 */ /* 0x040fe20007fde0ff */
[----:B------:R-:W2:Y:S03]  /*1b930*/  LDC R66, c[0x0][0x248] ;  /* 0x00009200ff427b82 */ /* 0x000ea60000000800 */
[----:B------:R-:W-:Y:S02]  /*1b940*/  LEA.HI.X.SX32 R57, R57, R0, 0x1, P6 ;  /* 0x0000000039397211 */ /* 0x000fe400030f0eff */
[----:B0-----:R-:W-:-:S03]  /*1b950*/  PRMT R59, R72, 0x7770, RZ ;  /* 0x00007770483b7816 */ /* 0x001fc600000000ff */
[----:B------:R-:W0:Y:S01]  /*1b960*/  LDC R67, c[0x0][0x248] ;  /* 0x00009200ff437b82 */ /* 0x000e220000000800 */
[----:B------:R-:W-:Y:S01]  /*1b970*/  IADD3 R58, P6, R13, R2, RZ ;  /* 0x000000020d3a7210 */ /* 0x000fe20007fde0ff */
[----:B------:R4:W-:Y:S01]  /*1b980*/  @P4 STG.E.U8 desc[UR24][R56.64], R59 ;  /* 0x0000003b38004986 */ /* 0x0009e2000c101118 */
[----:B------:R-:W-:Y:S01]  /*1b990*/  ISETP.LT.AND P3, PT, R197, UR4, !P0 ;  /* 0x00000004c5007c0c */ /* 0x000fe2000c761270 */
[----:B------:R-:W-:-:S04]  /*1b9a0*/  ULDC UR4, c[0x0][0x22c] ;  /* 0x00008b0000047ab9 */ /* 0x000fc80000000800 */
[----:B------:R-:W2:Y:S01]  /*1b9b0*/  LDC R152, c[0x0][0x248] ;  /* 0x00009200ff987b82 */ /* 0x000ea20000000800 */
[----:B----4-:R-:W-:Y:S01]  /*1b9c0*/  IMAD R57, R153, 0x2, R13 ;  /* 0x0000000299397824 */ /* 0x010fe200078e020d */
[----:B------:R-:W-:-:S06]  /*1b9d0*/  LEA.HI.X.SX32 R59, R13, R0, 0x1, P6 ;  /* 0x000000000d3b7211 */ /* 0x000fcc00030f0eff */
[----:B------:R-:W4:Y:S01]  /*1b9e0*/  LDC R153, c[0x0][0x248] ;  /* 0x00009200ff997b82 */ /* 0x000f220000000800 */
[----:B------:R-:W-:Y:S02]  /*1b9f0*/  PRMT R13, R73, 0x7770, RZ ;  /* 0x00007770490d7816 */ /* 0x000fe400000000ff */
[----:B------:R-:W-:-:S03]  /*1ba00*/  IADD3 R56, P6, R57, R2, RZ ;  /* 0x0000000239387210 */ /* 0x000fc60007fde0ff */
[----:B------:R3:W-:Y:S01]  /*1ba10*/  @P5 STG.E.U8 desc[UR24][R58.64], R13 ;  /* 0x0000000d3a005986 */ /* 0x0007e2000c101118 */
[----:B------:R-:W-:Y:S01]  /*1ba20*/  ISETP.LT.AND P2, PT, R195, UR4, !P0 ;  /* 0x00000004c3007c0c */ /* 0x000fe2000c741270 */
[----:B------:R-:W-:Y:S01]  /*1ba30*/  ULDC UR4, c[0x0][0x22c] ;  /* 0x00008b0000047ab9 */ /* 0x000fe20000000800 */
[----:B---3--:R-:W-:Y:S01]  /*1ba40*/  IMAD R13, R64, 0x2, R57 ;  /* 0x00000002400d7824 */ /* 0x008fe200078e0239 */
[----:B------:R-:W-:Y:S01]  /*1ba50*/  LEA.HI.X.SX32 R57, R57, R0, 0x1, P6 ;  /* 0x0000000039397211 */ /* 0x000fe200030f0eff */
[----:B------:R-:W3:Y:S01]  /*1ba60*/  LDC R64, c[0x0][0x248] ;  /* 0x00009200ff407b82 */ /* 0x000ee20000000800 */
[----:B------:R-:W-:Y:S02]  /*1ba70*/  PRMT R59, R74, 0x7770, RZ ;  /* 0x000077704a3b7816 */ /* 0x000fe400000000ff */
[----:B------:R-:W-:-:S03]  /*1ba80*/  IADD3 R58, P6, R13, R2, RZ ;  /* 0x000000020d3a7210 */ /* 0x000fc60007fde0ff */
[----:B------:R1:W-:Y:S01]  /*1ba90*/  @P3 STG.E.U8 desc[UR24][R56.64], R59 ;  /* 0x0000003b38003986 */ /* 0x0003e2000c101118 */
[----:B------:R-:W-:Y:S01]  /*1baa0*/  ISETP.LT.AND P4, PT, R193, UR4, !P0 ;  /* 0x00000004c1007c0c */ /* 0x000fe2000c781270 */
[----:B------:R-:W-:Y:S02]  /*1bab0*/  ULDC UR4, c[0x0][0x22c] ;  /* 0x00008b0000047ab9 */ /* 0x000fe40000000800 */
[----:B------:R-:W-:Y:S01]  /*1bac0*/  ISETP.LT.AND P5, PT, R191, UR4, !P0 ;  /* 0x00000004bf007c0c */ /* 0x000fe2000c7a1270 */
[----:B------:R-:W-:Y:S01]  /*1bad0*/  ULDC UR4, c[0x0][0x22c] ;  /* 0x00008b0000047ab9 */ /* 0x000fe20000000800 */
[----:B-1----:R-:W-:Y:S01]  /*1bae0*/  IMAD R57, R65, 0x2, R13 ;  /* 0x0000000241397824 */ /* 0x002fe200078e020d */
[----:B------:R-:W-:Y:S01]  /*1baf0*/  LEA.HI.X.SX32 R59, R13, R0, 0x1, P6 ;  /* 0x000000000d3b7211 */ /* 0x000fe200030f0eff */
[----:B------:R-:W1:Y:S01]  /*1bb00*/  LDC R65, c[0x0][0x248] ;  /* 0x00009200ff417b82 */ /* 0x000e620000000800 */
[----:B------:R-:W-:Y:S02]  /*1bb10*/  PRMT R13, R75, 0x7770, RZ ;  /* 0x000077704b0d7816 */ /* 0x000fe400000000ff */
[----:B------:R-:W-:-:S03]  /*1bb20*/  IADD3 R56, P6, R57, R2, RZ ;  /* 0x0000000239387210 */ /* 0x000fc60007fde0ff */
[----:B------:R0:W-:Y:S02]  /*1bb30*/  @P2 STG.E.U8 desc[UR24][R58.64], R13 ;  /* 0x0000000d3a002986 */ /* 0x0001e4000c101118 */
[----:B0-----:R-:W-:Y:S01]  /*1bb40*/  IMAD R13, R67, 0x2, R57 ;  /* 0x00000002430d7824 */ /* 0x001fe200078e0239 */
[----:B------:R-:W-:Y:S01]  /*1bb50*/  LEA.HI.X.SX32 R57, R57, R0, 0x1, P6 ;  /* 0x0000000039397211 */ /* 0x000fe200030f0eff */
[----:B------:R-:W0:Y:S01]  /*1bb60*/  LDC R67, c[0x0][0x248] ;  /* 0x00009200ff437b82 */ /* 0x000e220000000800 */
[----:B------:R-:W-:Y:S02]  /*1bb70*/  PRMT R59, R72, 0x7771, RZ ;  /* 0x00007771483b7816 */ /* 0x000fe400000000ff */
[----:B------:R-:W-:-:S03]  /*1bb80*/  IADD3 R58, P6, R13, R2, RZ ;  /* 0x000000020d3a7210 */ /* 0x000fc60007fde0ff */
[----:B------:R2:W-:Y:S01]  /*1bb90*/  @P4 STG.E.U8 desc[UR24][R56.64], R59 ;  /* 0x0000003b38004986 */ /* 0x0005e2000c101118 */
[----:B------:R-:W-:Y:S01]  /*1bba0*/  ISETP.LT.AND P3, PT, R189, UR4, !P0 ;  /* 0x00000004bd007c0c */ /* 0x000fe2000c761270 */
[----:B------:R-:W-:Y:S01]  /*1bbb0*/  ULDC UR4, c[0x0][0x22c] ;  /* 0x00008b0000047ab9 */ /* 0x000fe20000000800 */
[----:B--2---:R-:W-:Y:S01]  /*1bbc0*/  LEA.HI.X.SX32 R59, R13, R0, 0x1, P6 ;  /* 0x000000000d3b7211 */ /* 0x004fe200030f0eff */
[----:B---3--:R-:W-:Y:S01]  /*1bbd0*/  IMAD R13, R64, 0x2, R13 ;  /* 0x00000002400d7824 */ /* 0x008fe200078e020d */
[----:B------:R-:W-:Y:S01]  /*1bbe0*/  PRMT R56, R73, 0x7771, RZ ;  /* 0x0000777149387816 */ /* 0x000fe200000000ff */
[----:B------:R-:W2:Y:S04]  /*1bbf0*/  LDC R64, c[0x0][0x248] ;  /* 0x00009200ff407b82 */ /* 0x000ea80000000800 */
[----:B------:R3:W-:Y:S01]  /*1bc00*/  @P5 STG.E.U8 desc[UR24][R58.64], R56 ;  /* 0x000000383a005986 */ /* 0x0007e2000c101118 */
[----:B------:R-:W-:Y:S01]  /*1bc10*/  ISETP.LT.AND P2, PT, R184, UR4, !P0 ;  /* 0x00000004b8007c0c */ /* 0x000fe2000c741270 */
[----:B------:R-:W-:Y:S01]  /*1bc20*/  ULDC UR4, c[0x0][0x22c] ;  /* 0x00008b0000047ab9 */ /* 0x000fe20000000800 */
[----:B---3--:R-:W-:Y:S01]  /*1bc30*/  IADD3 R56, P5, R13, R2, RZ ;  /* 0x000000020d387210 */ /* 0x008fe20007fbe0ff */
[----:B-1----:R-:W-:-:S02]  /*1bc40*/  IMAD R59, R65, 0x2, R13 ;  /* 0x00000002413b7824 */ /* 0x002fc400078e020d */
[----:B------:R-:W1:Y:S01]  /*1bc50*/  LDC R65, c[0x0][0x248] ;  /* 0x00009200ff417b82 */ /* 0x000e620000000800 */
[----:B------:R-:W-:Y:S02]  /*1bc60*/  LEA.HI.X.SX32 R57, R13, R0, 0x1, P5 ;  /* 0x000000000d397211 */ /* 0x000fe400028f0eff */
        /* <DEDUP_REMOVED lines=8> */
[----:B------:R-:W-:-:S05]  /*1bcf0*/  PRMT R56, R75, 0x7771, RZ ;  /* 0x000077714b387816 */ /* 0x000fca00000000ff */
[----:B------:R4:W-:Y:S01]  /*1bd00*/  @P2 STG.E.U8 desc[UR24][R58.64], R56 ;  /* 0x000000383a002986 */ /* 0x0009e2000c101118 */
[----:B------:R-:W-:Y:S01]  /*1bd10*/  ISETP.LT.AND P6, PT, R183, UR4, !P0 ;  /* 0x00000004b7007c0c */ /* 0x000fe2000c7c1270 */
[----:B------:R-:W-:Y:S01]  /*1bd20*/  ULDC UR4, c[0x0][0x22c] ;  /* 0x00008b0000047ab9 */ /* 0x000fe20000000800 */
[C---:B----4-:R-:W-:Y:S02]  /*1bd30*/  IADD3 R56, P2, R13.reuse, R2, RZ ;  /* 0x000000020d387210 */ /* 0x050fe40007f5e0ff */
[----:B------:R-:W-:Y:S02]  /*1bd40*/  PRMT R58, R72, 0x7772, RZ ;  /* 0x00007772483a7816 */ /* 0x000fe400000000ff */
[----:B------:R-:W-:Y:S01]  /*1bd50*/  LEA.HI.X.SX32 R57, R13, R0, 0x1, P2 ;  /* 0x000000000d397211 */ /* 0x000fe200010f0eff */
[----:B--2---:R-:W-:Y:S01]  /*1bd60*/  IMAD R13, R64, 0x2, R13 ;  /* 0x00000002400d7824 */ /* 0x004fe200078e020d */
[----:B------:R-:W-:Y:S01]  /*1bd70*/  ISETP.LT.AND P3, PT, R181, UR4, !P0 ;  /* 0x00000004b5007c0c */ /* 0x000fe2000c761270 */
[----:B------:R-:W-:-:S02]  /*1bd80*/  ULDC UR4, c[0x0][0x22c] ;  /* 0x00008b0000047ab9 */ /* 0x000fc40000000800 */
[----:B------:R2:W-:Y:S01]  /*1bd90*/  @P4 STG.E.U8 desc[UR24][R56.64], R58 ;  /* 0x0000003a38004986 */ /* 0x0005e2000c101118 */
[----:B-1----:R-:W-:Y:S01]  /*1bda0*/  IMAD R59, R65, 0x2, R13 ;  /* 0x00000002413b7824 */ /* 0x002fe200078e020d */
[----:B------:R-:W-:Y:S02]  /*1bdb0*/  PRMT R65, R73, 0x7772, RZ ;  /* 0x0000777249417816 */ /* 0x000fe400000000ff */
[----:B--2---:R-:W-:-:S04]  /*1bdc0*/  IADD3 R56, P4, R13, R2, RZ ;  /* 0x000000020d387210 */ /* 0x004fc80007f9e0ff */
[----:B------:R-:W-:Y:S02]  /*1bdd0*/  LEA.HI.X.SX32 R57, R13, R0, 0x1, P4 ;  /* 0x000000000d397211 */ /* 0x000fe400020f0eff */
[----:B------:R-:W-:Y:S01]  /*1bde0*/  IADD3 R58, P4, R59, R2, RZ ;  /* 0x000000023b3a7210 */ /* 0x000fe20007f9e0ff */
[----:B------:R-:W-:Y:S01]  /*1bdf0*/  IMAD R64, R153, 0x2, R59 ;  /* 0x0000000299407824 */ /* 0x000fe200078e023b */
[----:B------:R-:W-:Y:S02]  /*1be00*/  PRMT R13, R74, 0x7772, RZ ;  /* 0x000077724a0d7816 */ /* 0x000fe400000000ff */
[----:B------:R-:W-:Y:S02]  /*1be10*/  LEA.HI.X.SX32 R59, R59, R0, 0x1, P4 ;  /* 0x000000003b3b7211 */ /* 0x000fe400020f0eff */
[----:B------:R-:W-:Y:S01]  /*1be20*/  ISETP.LT.AND P2, PT, R178, UR4, !P0 ;  /* 0x00000004b2007c0c */ /* 0x000fe2000c741270 */
[----:B------:R1:W-:Y:S01]  /*1be30*/  @P6 STG.E.U8 desc[UR24][R56.64], R65 ;  /* 0x0000004138006986 */ /* 0x0003e2000c101118 */
[----:B------:R-:W-:-:S03]  /*1be40*/  ULDC UR4, c[0x0][0x22c] ;  /* 0x00008b0000047ab9 */ /* 0x000fc60000000800 */
[----:B------:R2:W-:Y:S01]  /*1be50*/  @P3 STG.E.U8 desc[UR24][R58.64], R13 ;  /* 0x0000000d3a003986 */ /* 0x0005e2000c101118 */
[----:B-1----:R-:W-:Y:S01]  /*1be60*/  IADD3 R56, P6, R64, R2, RZ ;  /* 0x0000000240387210 */ /* 0x002fe20007fde0ff */
[----:B--2---:R-:W-:Y:S01]  /*1be70*/  IMAD R59, R152, 0x2, R64 ;  /* 0x00000002983b7824 */ /* 0x004fe200078e0240 */
[----:B------:R-:W1:Y:S02]  /*1be80*/  LDC R13, c[0x0][0x248] ;  /* 0x00009200ff0d7b82 */ /* 0x000e640000000800 */
[----:B------:R-:W-:Y:S02]  /*1be90*/  LEA.HI.X.SX32 R57, R64, R0, 0x1, P6 ;  /* 0x0000000040397211 */ /* 0x000fe400030f0eff */
[----:B------:R-:W-:Y:S01]  /*1bea0*/  PRMT R64, R75, 0x7772, RZ ;  /* 0x000077724b407816 */ /* 0x000fe200000000ff */
[----:B---3--:R-:W-:Y:S01]  /*1beb0*/  IMAD R65, R66, 0x2, R59 ;  /* 0x0000000242417824 */ /* 0x008fe200078e023b */
[----:B------:R-:W-:-:S03]  /*1bec0*/  IADD3 R58, P6, R59, R2, RZ ;  /* 0x000000023b3a7210 */ /* 0x000fc60007fde0ff */
[----:B------:R2:W-:Y:S01]  /*1bed0*/  @P2 STG.E.U8 desc[UR24][R56.64], R64 ;  /* 0x0000004038002986 */ /* 0x0005e2000c101118 */
[----:B------:R-:W-:Y:S01]  /*1bee0*/  LEA.HI.X.SX32 R59, R59, R0, 0x1, P6 ;  /* 0x000000003b3b7211 */ /* 0x000fe200030f0eff */
[----:B0-----:R-:W-:Y:S01]  /*1bef0*/  IMAD R67, R67, 0x2, R65 ;  /* 0x0000000243437824 */ /* 0x001fe200078e0241 */
[----:B------:R-:W-:Y:S01]  /*1bf00*/  ISETP.LT.AND P5, PT, R179, UR5, !P0 ;  /* 0x00000005b3007c0c */ /* 0x000fe2000c7a1270 */
[----:B------:R-:W0:Y:S01]  /*1bf10*/  LDC R66, c[0x0][0x248] ;  /* 0x00009200ff427b82 */ /* 0x000e220000000800 */
[----:B------:R-:W-:Y:S01]  /*1bf20*/  ISETP.LT.AND P4, PT, R175, UR4, !P0 ;  /* 0x00000004af007c0c */ /* 0x000fe2000c781270 */
[----:B------:R-:W-:Y:S01]  /*1bf30*/  ULDC UR4, c[0x0][0x22c] ;  /* 0x00008b0000047ab9 */ /* 0x000fe20000000800 */
[----:B------:R-:W-:Y:S01]  /*1bf40*/  PRMT R155, R72, 0x7773, RZ ;  /* 0x00007773489b7816 */ /* 0x000fe200000000ff */
[----:B------:R-:W-:-:S04]  /*1bf50*/  ULDC UR5, c[0x0][0x22c] ;  /* 0x00008b0000057ab9 */ /* 0x000fc80000000800 */
[----:B--2---:R-:W2:Y:S01]  /*1bf60*/  LDC R64, c[0x0][0x248] ;  /* 0x00009200ff407b82 */ /* 0x004ea20000000800 */
[----:B------:R-:W-:-:S04]  /*1bf70*/  IADD3 R56, P6, R65, R2, RZ ;  /* 0x0000000241387210 */ /* 0x000fc80007fde0ff */
[----:B------:R-:W-:-:S03]  /*1bf80*/  LEA.HI.X.SX32 R57, R65, R0, 0x1, P6 ;  /* 0x0000000041397211 */ /* 0x000fc600030f0eff */
[----:B------:R-:W3:Y:S01]  /*1bf90*/  LDC R65, c[0x0][0x248] ;  /* 0x00009200ff417b82 */ /* 0x000ee20000000800 */
[----:B------:R-:W-:Y:S01]  /*1bfa0*/  PRMT R153, R73, 0x7773, RZ ;  /* 0x0000777349997816 */ /* 0x000fe200000000ff */
[----:B-1----:R-:W-:Y:S01]  /*1bfb0*/  IMAD R13, R13, 0x2, R67 ;  /* 0x000000020d0d7824 */ /* 0x002fe200078e0243 */
[----:B------:R-:W-:Y:S01]  /*1bfc0*/  ISETP.LT.AND P3, PT, R173, UR4, !P0 ;  /* 0x00000004ad007c0c */ /* 0x000fe2000c761270 */
[----:B------:R1:W-:Y:S01]  /*1bfd0*/  @P5 STG.E.U8 desc[UR24][R58.64], R155 ;  /* 0x0000009b3a005986 */ /* 0x0003e2000c101118 */
[----:B------:R-:W-:-:S03]  /*1bfe0*/  ULDC UR4, c[0x0][0x22c] ;  /* 0x00008b0000047ab9 */ /* 0x000fc60000000800 */
[----:B------:R4:W-:Y:S01]  /*1bff0*/  @P4 STG.E.U8 desc[UR24][R56.64], R153 ;  /* 0x0000009938004986 */ /* 0x0009e2000c101118 */
[----:B------:R-:W-:Y:S01]  /*1c000*/  ISETP.LT.AND P2, PT, R171, UR4, !P0 ;  /* 0x00000004ab007c0c */ /* 0x000fe2000c741270 */
[----:B------:R-:W-:Y:S01]  /*1c010*/  ULDC UR4, c[0x0][0x22c] ;  /* 0x00008b0000047ab9 */ /* 0x000fe20000000800 */
[----:B------:R-:W-:Y:S01]  /*1c020*/  PRMT R73, R74, 0x7773, RZ ;  /* 0x000077734a497816 */ /* 0x000fe200000000ff */
[----:B------:R-:W0:Y:S01]  /*1c030*/  LDC R72, c[0x0][0x248] ;  /* 0x00009200ff487b82 */ /* 0x000e220000000800 */
[-C--:B-1----:R-:W-:Y:S02]  /*1c040*/  IADD3 R58, P6, R13, R2.reuse, RZ ;  /* 0x000000020d3a7210 */ /* 0x082fe40007fde0ff */
[----:B----4-:R-:W-:-:S05]  /*1c050*/  IADD3 R56, P4, R67, R2, RZ ;  /* 0x0000000243387210 */ /* 0x010fca0007f9e0ff */
[----:B------:R-:W1:Y:S01]  /*1c060*/  LDC R74, c[0x0][0x248] ;  /* 0x00009200ff4a7b82 */ /* 0x000e620000000800 */
[-C--:B------:R-:W-:Y:S02]  /*1c070*/  LEA.HI.X.SX32 R59, R13, R0.reuse, 0x1, P6 ;  /* 0x000000000d3b7211 */ /* 0x080fe400030f0eff */
[----:B------:R-:W-:Y:S01]  /*1c080*/  LEA.HI.X.SX32 R57, R67, R0, 0x1, P4 ;  /* 0x0000000043397211 */ /* 0x000fe200020f0eff */
[----:B--2---:R-:W-:Y:S01]  /*1c090*/  IMAD R67, R64, 0x2, R13 ;  /* 0x0000000240437824 */ /* 0x004fe200078e020d */
[----:B------:R-:W-:-:S03]  /*1c0a0*/  PRMT R75, R75, 0x7773, RZ ;  /* 0x000077734b4b7816 */ /* 0x000fc600000000ff */
[----:B------:R-:W2:Y:S01]  /*1c0b0*/  LDC R13, c[0x0][0x248] ;  /* 0x00009200ff0d7b82 */ /* 0x000ea20000000800 */
[----:B------:R4:W-:Y:S01]  /*1c0c0*/  @P3 STG.E.U8 desc[UR24][R56.64], R73 ;  /* 0x0000004938003986 */ /* 0x0009e2000c101118 */
[----:B---3--:R-:W-:Y:S01]  /*1c0d0*/  IMAD R65, R65, 0x2, R67 ;  /* 0x0000000241417824 */ /* 0x008fe200078e0243 */
[----:B------:R-:W-:Y:S01]  /*1c0e0*/  ISETP.LT.AND P5, PT, R169, UR4, !P0 ;  /* 0x00000004a9007c0c */ /* 0x000fe2000c7a1270 */
[----:B------:R-:W-:-:S04]  /*1c0f0*/  ULDC UR4, c[0x0][0x22c] ;  /* 0x00008b0000047ab9 */ /* 0x000fc80000000800 */
[----:B------:R-:W3:Y:S01]  /*1c100*/  LDC R64, c[0x0][0x248] ;  /* 0x00009200ff407b82 */ /* 0x000ee20000000800 */
[----:B------:R0:W-:Y:S01]  /*1c110*/  @P2 STG.E.U8 desc[UR24][R58.64], R75 ;  /* 0x0000004b3a002986 */ /* 0x0001e2000c101118 */
[----:B----4-:R-:W-:-:S04]  /*1c120*/  IADD3 R56, P6, R67, R2, RZ ;  /* 0x0000000243387210 */ /* 0x010fc80007fde0ff */
[----:B------:R-:W-:Y:S02]  /*1c130*/  LEA.HI.X.SX32 R57, R67, R0, 0x1, P6 ;  /* 0x0000000043397211 */ /* 0x000fe400030f0eff */
[C---:B0-----:R-:W-:Y:S01]  /*1c140*/  IADD3 R58, P6, R65.reuse, R2, RZ ;  /* 0x00000002413a7210 */ /* 0x041fe20007fde0ff */
[----:B------:R-:W-:Y:S01]  /*1c150*/  IMAD R67, R66, 0x2, R65 ;  /* 0x0000000242437824 */ /* 0x000fe200078e0241 */
[----:B------:R-:W-:Y:S01]  /*1c160*/  PRMT R73, R84, 0x7770, RZ ;  /* 0x0000777054497816 */ /* 0x000fe200000000ff */
[----:B------:R-:W0:Y:S01]  /*1c170*/  LDC R66, c[0x0][0x248] ;  /* 0x00009200ff427b82 */ /* 0x000e220000000800 */
[----:B------:R-:W-:Y:S02]  /*1c180*/  LEA.HI.X.SX32 R59, R65, R0, 0x1, P6 ;  /* 0x00000000413b7211 */ /* 0x000fe400030f0eff */
[----:B------:R-:W-:Y:S01]  /*1c190*/  ISETP.LT.AND P4, PT, R167, UR4, !P0 ;  /* 0x00000004a7007c0c */ /* 0x000fe2000c781270 */
[----:B------:R-:W-:-:S04]  /*1c1a0*/  ULDC UR4, c[0x0][0x22c] ;  /* 0x00008b0000047ab9 */ /* 0x000fc80000000800 */
[----:B------:R-:W4:Y:S01]  /*1c1b0*/  LDC R65, c[0x0][0x248] ;  /* 0x00009200ff417b82 */ /* 0x000f220000000800 */
[----:B------:R1:W-:Y:S01]  /*1c1c0*/  @P5 STG.E.U8 desc[UR24][R56.64], R73 ;  /* 0x0000004938005986 */ /* 0x0003e2000c101118 */
[----:B------:R-:W-:Y:S01]  /*1c1d0*/  ISETP.LT.AND P3, PT, R165, UR4, !P0 ;  /* 0x00000004a5007c0c */ /* 0x000fe2000c761270 */
[----:B--2---:R-:W-:Y:S01]  /*1c1e0*/  IMAD R13, R13, 0x2, R67 ;  /* 0x000000020d0d7824 */ /* 0x004fe200078e0243 */
[----:B------:R-:W-:Y:S01]  /*1c1f0*/  PRMT R75, R85, 0x7770, RZ ;  /* 0x00007770554b7816 */ /* 0x000fe200000000ff */
[----:B------:R-:W-:Y:S02]  /*1c200*/  ULDC UR4, c[0x0][0x22c] ;  /* 0x00008b0000047ab9 */ /* 0x000fe40000000800 */
[----:B------:R-:W-:Y:S01]  /*1c210*/  ISETP.LT.AND P2, PT, R164, UR4, !P0 ;  /* 0x00000004a4007c0c */ /* 0x000fe2000c741270 */
[----:B------:R-:W-:Y:S01]  /*1c220*/  ULDC UR4, c[0x0][0x22c] ;  /* 0x00008b0000047ab9 */ /* 0x000fe20000000800 */
[----:B-1----:R-:W-:-:S04]  /*1c230*/  IADD3 R56, P6, R67, R2, RZ ;  /* 0x0000000243387210 */ /* 0x002fc80007fde0ff */
[----:B------:R-:W-:Y:S01]  /*1c240*/  LEA.HI.X.SX32 R57, R67, R0, 0x1, P6 ;  /* 0x0000000043397211 */ /* 0x000fe200030f0eff */
[----:B---3--:R-:W-:Y:S02]  /*1c250*/  IMAD R67, R64, 0x2, R13 ;  /* 0x0000000240437824 */ /* 0x008fe400078e020d */
[----:B------:R-:W1:Y:S01]  /*1c260*/  LDC R64, c[0x0][0x248] ;  /* 0x00009200ff407b82 */ /* 0x000e620000000800 */
[----:B------:R2:W-:Y:S01]  /*1c270*/  @P4 STG.E.U8 desc[UR24][R58.64], R75 ;  /* 0x0000004b3a004986 */ /* 0x0005e2000c101118 */
[----:B------:R-:W-:Y:S02]  /*1c280*/  PRMT R73, R86, 0x7770, RZ ;  /* 0x0000777056497816 */ /* 0x000fe400000000ff */
[----:B------:R-:W-:Y:S01]  /*1c290*/  ISETP.LT.AND P5, PT, R161, UR4, !P0 ;  /* 0x00000004a1007c0c */ /* 0x000fe2000c7a1270 */
[----:B------:R-:W-:Y:S01]  /*1c2a0*/  ULDC UR4, c[0x0][0x22c] ;  /* 0x00008b0000047ab9 */ /* 0x000fe20000000800 */
[----:B----4-:R-:W-:Y:S01]  /*1c2b0*/  IMAD R65, R65, 0x2, R67 ;  /* 0x0000000241417824 */ /* 0x010fe200078e0243 */
[----:B------:R3:W-:Y:S01]  /*1c2c0*/  @P3 STG.E.U8 desc[UR24][R56.64], R73 ;  /* 0x0000004938003986 */ /* 0x0007e2000c101118 */
[----:B--2---:R-:W-:-:S04]  /*1c2d0*/  IADD3 R58, P6, R13, R2, RZ ;  /* 0x000000020d3a7210 */ /* 0x004fc80007fde0ff */
[----:B------:R-:W-:Y:S02]  /*1c2e0*/  LEA.HI.X.SX32 R59, R13, R0, 0x1, P6 ;  /* 0x000000000d3b7211 */ /* 0x000fe400030f0eff */
[----:B------:R-:W-:Y:S02]  /*1c2f0*/  PRMT R13, R87, 0x7770, RZ ;  /* 0x00007770570d7816 */ /* 0x000fe400000000ff */
[----:B---3--:R-:W-:Y:S02]  /*1c300*/  IADD3 R56, P6, R67, R2, RZ ;  /* 0x0000000243387210 */ /* 0x008fe40007fde0ff */
[----:B------:R-:W-:Y:S01]  /*1c310*/  ISETP.LT.AND P4, PT, R163, UR4, !P0 ;  /* 0x00000004a3007c0c */ /* 0x000fe2000c781270 */
[----:B------:R2:W-:Y:S01]  /*1c320*/  @P2 STG.E.U8 desc[UR24][R58.64], R13 ;  /* 0x0000000d3a002986 */ /* 0x0005e2000c101118 */
[----:B------:R-:W-:Y:S01]  /*1c330*/  LEA.HI.X.SX32 R57, R67, R0, 0x1, P6 ;  /* 0x0000000043397211 */ /* 0x000fe200030f0eff */
[----:B------:R-:W-:Y:S01]  /*1c340*/  ULDC UR4, c[0x0][0x22c] ;  /* 0x00008b0000047ab9 */ /* 0x000fe20000000800 */
[----:B------:R-:W-:-:S02]  /*1c350*/  PRMT R67, R84, 0x7771, RZ ;  /* 0x0000777154437816 */ /* 0x000fc400000000ff */
[----:B------:R-:W-:Y:S02]  /*1c360*/  PRMT R73, R85, 0x7771, RZ ;  /* 0x0000777155497816 */ /* 0x000fe400000000ff */
[----:B--2---:R-:W-:-:S04]  /*1c370*/  IADD3 R58, P6, R65, R2, RZ ;  /* 0x00000002413a7210 */ /* 0x004fc80007fde0ff */
[----:B------:R-:W-:Y:S01]  /*1c380*/  LEA.HI.X.SX32 R59, R65, R0, 0x1, P6 ;  /* 0x00000000413b7211 */ /* 0x000fe200030f0eff */
[----:B0-----:R-:W-:Y:S01]  /*1c390*/  IMAD R65, R66, 0x2, R65 ;  /* 0x0000000242417824 */ /* 0x001fe200078e0241 */
[----:B------:R0:W-:Y:S01]  /*1c3a0*/  @P5 STG.E.U8 desc[UR24][R56.64], R67 ;  /* 0x0000004338005986 */ /* 0x0001e2000c101118 */
[----:B------:R-:W2:Y:S01]  /*1c3b0*/  LDC R66, c[0x0][0x248] ;  /* 0x00009200ff427b82 */ /* 0x000ea20000000800 */
[----:B------:R-:W-:Y:S01]  /*1c3c0*/  ISETP.LT.AND P3, PT, R160, UR4, !P0 ;  /* 0x00000004a0007c0c */ /* 0x000fe2000c761270 */
[----:B------:R-:W-:Y:S01]  /*1c3d0*/  ULDC UR4, c[0x0][0x22c] ;  /* 0x00008b0000047ab9 */ /* 0x000fe20000000800 */
[----:B------:R3:W-:Y:S01]  /*1c3e0*/  @P4 STG.E.U8 desc[UR24][R58.64], R73 ;  /* 0x000000493a004986 */ /* 0x0007e2000c101118 */
[----:B-1----:R-:W-:Y:S01]  /*1c3f0*/  IMAD R13, R64, 0x2, R65 ;  /* 0x00000002400d7824 */ /* 0x002fe200078e0241 */
[----:B------:R-:W-:Y:S01]  /*1c400*/  ISETP.LT.AND P2, PT, R162, UR4, !P0 ;  /* 0x00000004a2007c0c */ /* 0x000fe2000c741270 */
[----:B------:R-:W-:Y:S02]  /*1c410*/  ULDC UR4, c[0x0][0x22c] ;  /* 0x00008b0000047ab9 */ /* 0x000fe40000000800 */
[----:B------:R-:W1:Y:S01]  /*1c420*/  LDC R64, c[0x0][0x248] ;  /* 0x00009200ff407b82 */ /* 0x000e620000000800 */
[----:B0-----:R-:W-:-:S04]  /*1c430*/  IADD3 R56, P4, R65, R2, RZ ;  /* 0x0000000241387210 */ /* 0x001fc80007f9e0ff */
[----:B------:R-:W-:Y:S02]  /*1c440*/  LEA.HI.X.SX32 R57, R65, R0, 0x1, P4 ;  /* 0x0000000041397211 */ /* 0x000fe400020f0eff */
[C---:B---3--:R-:W-:Y:S01]  /*1c450*/  IADD3 R58, P4, R13.reuse, R2, RZ ;  /* 0x000000020d3a7210 */ /* 0x048fe20007f9e0ff */
[----:B------:R-:W-:Y:S01]  /*1c460*/  IMAD R65, R72, 0x2, R13 ;  /* 0x0000000248417824 */ /* 0x000fe200078e020d */
[----:B------:R-:W-:Y:S01]  /*1c470*/  PRMT R67, R86, 0x7771, RZ ;  /* 0x0000777156437816 */ /* 0x000fe200000000ff */
[----:B------:R-:W0:Y:S01]  /*1c480*/  LDC R72, c[0x0][0x248] ;  /* 0x00009200ff487b82 */ /* 0x000e220000000800 */
[----:B------:R-:W-:Y:S02]  /*1c490*/  LEA.HI.X.SX32 R59, R13, R0, 0x1, P4 ;  /* 0x000000000d3b7211 */ /* 0x000fe400020f0eff */
[----:B------:R-:W-:Y:S01]  /*1c4a0*/  PRMT R13, R87, 0x7771, RZ ;  /* 0x00007771570d7816 */ /* 0x000fe200000000ff */
[----:B------:R3:W-:Y:S04]  /*1c4b0*/  @P3 STG.E.U8 desc[UR24][R56.64], R67 ;  /* 0x0000004338003986 */ /* 0x0007e8000c101118 */
[----:B------:R1:W-:Y:S01]  /*1c4c0*/  @P2 STG.E.U8 desc[UR24][R58.64], R13 ;  /* 0x0000000d3a002986 */ /* 0x0003e2000c101118 */
[----:B------:R-:W-:Y:S01]  /*1c4d0*/  ISETP.LT.AND P5, PT, R150, UR4, !P0 ;  /* 0x0000000496007c0c */ /* 0x000fe2000c7a1270 */
[----:B------:R-:W-:Y:S01]  /*1c4e0*/  ULDC UR4, c[0x0][0x22c] ;  /* 0x00008b0000047ab9 */ /* 0x000fe20000000800 */
[----:B---3--:R-:W-:-:S04]  /*1c4f0*/  IADD3 R56, P2, R65, R2, RZ ;  /* 0x0000000241387210 */ /* 0x008fc80007f5e0ff */
[----:B------:R-:W-:Y:S01]  /*1c500*/  LEA.HI.X.SX32 R57, R65, R0, 0x1, P2 ;  /* 0x0000000041397211 */ /* 0x000fe200010f0eff */
[----:B--2---:R-:W-:Y:S01]  /*1c510*/  IMAD R65, R66, 0x2, R65 ;  /* 0x0000000242417824 */ /* 0x004fe200078e0241 */
[----:B------:R-:W-:Y:S01]  /*1c520*/  PRMT R73, R84, 0x7772, RZ ;  /* 0x0000777254497816 */ /* 0x000fe200000000ff */
[----:B------:R-:W2:Y:S02]  /*1c530*/  LDC R66, c[0x0][0x248] ;  /* 0x00009200ff427b82 */ /* 0x000ea40000000800 */
[----:B-1----:R-:W-:Y:S01]  /*1c540*/  IMAD R13, R64, 0x2, R65 ;  /* 0x00000002400d7824 */ /* 0x002fe200078e0241 */
[----:B------:R-:W-:Y:S01]  /*1c550*/  ISETP.LT.AND P6, PT, R149, UR4, !P0 ;  /* 0x0000000495007c0c */ /* 0x000fe2000c7c1270 */
[----:B------:R-:W-:-:S04]  /*1c560*/  ULDC UR4, c[0x0][0x22c] ;  /* 0x00008b0000047ab9 */ /* 0x000fc80000000800 */
[----:B------:R-:W1:Y:S01]  /*1c570*/  LDC R64, c[0x0][0x248] ;  /* 0x00009200ff407b82 */ /* 0x000e620000000800 */
[----:B------:R3:W-:Y:S01]  /*1c580*/  @P5 STG.E.U8 desc[UR24][R56.64], R73 ;  /* 0x0000004938005986 */ /* 0x0007e2000c101118 */
[----:B------:R-:W-:Y:S01]  /*1c590*/  ISETP.LT.AND P3, PT, R140, UR4, !P0 ;  /* 0x000000048c007c0c */ /* 0x000fe2000c761270 */
[----:B------:R-:W-:Y:S01]  /*1c5a0*/  ULDC UR4, c[0x0][0x22c] ;  /* 0x00008b0000047ab9 */ /* 0x000fe20000000800 */
[----:B------:R-:W-:Y:S02]  /*1c5b0*/  PRMT R75, R85, 0x7772, RZ ;  /* 0x00007772554b7816 */ /* 0x000fe400000000ff */
[----:B---3--:R-:W-:-:S04]  /*1c5c0*/  IADD3 R56, P5, R65, R2, RZ ;  /* 0x0000000241387210 */ /* 0x008fc80007fbe0ff */
[----:B------:R-:W-:Y:S01]  /*1c5d0*/  LEA.HI.X.SX32 R57, R65, R0, 0x1, P5 ;  /* 0x0000000041397211 */ /* 0x000fe200028f0eff */
[----:B0-----:R-:W-:Y:S01]  /*1c5e0*/  IMAD R65, R72, 0x2, R13 ;  /* 0x0000000248417824 */ /* 0x001fe200078e020d */
[C---:B------:R-:W-:Y:S01]  /*1c5f0*/  IADD3 R58, P5, R13.reuse, R2, RZ ;  /* 0x000000020d3a7210 */ /* 0x040fe20007fbe0ff */
[----:B------:R-:W0:Y:S01]  /*1c600*/  LDC R72, c[0x0][0x248] ;  /* 0x00009200ff487b82 */ /* 0x000e220000000800 */
[----:B------:R-:W-:Y:S01]  /*1c610*/  PRMT R67, R86, 0x7772, RZ ;  /* 0x0000777256437816 */ /* 0x000fe200000000ff */
[----:B------:R3:W-:Y:S01]  /*1c620*/  @P6 STG.E.U8 desc[UR24][R56.64], R75 ;  /* 0x0000004b38006986 */ /* 0x0007e2000c101118 */
[----:B------:R-:W-:Y:S01]  /*1c630*/  LEA.HI.X.SX32 R59, R13, R0, 0x1, P5 ;  /* 0x000000000d3b7211 */ /* 0x000fe200028f0eff */
[----:B------:R-:W-:Y:S01]  /*1c640*/  IMAD R13, R74, 0x2, R65 ;  /* 0x000000024a0d7824 */ /* 0x000fe200078e0241 */
[----:B------:R-:W-:Y:S01]  /*1c650*/  ISETP.LT.AND P2, PT, R157, UR4, !P0 ;  /* 0x000000049d007c0c */ /* 0x000fe2000c741270 */
[----:B------:R-:W-:Y:S02]  /*1c660*/  ULDC UR4, c[0x0][0x22c] ;  /* 0x00008b0000047ab9 */ /* 0x000fe40000000800 */
[----:B------:R4:W-:Y:S01]  /*1c670*/  @P3 STG.E.U8 desc[UR24][R58.64], R67 ;  /* 0x000000433a003986 */ /* 0x0009e2000c101118 */
[C---:B---3--:R-:W-:Y:S01]  /*1c680*/  IADD3 R56, P6, R65.reuse, R2, RZ ;  /* 0x0000000241387210 */ /* 0x048fe20007fde0ff */
[----:B------:R-:W3:Y:S03]  /*1c690*/  LDC R74, c[0x0][0x248] ;  /* 0x00009200ff4a7b82 */ /* 0x000ee60000000800 */
[----:B------:R-:W-:Y:S01]  /*1c6a0*/  LEA.HI.X.SX32 R57, R65, R0, 0x1, P6 ;  /* 0x0000000041397211 */ /* 0x000fe200030f0eff */
[----:B-1----:R-:W-:Y:S01]  /*1c6b0*/  IMAD R65, R64, 0x2, R13 ;  /* 0x0000000240417824 */ /* 0x002fe200078e020d */
[----:B----4-:R-:W-:-:S03]  /*1c6c0*/  IADD3 R58, P6, R13, R2, RZ ;  /* 0x000000020d3a7210 */ /* 0x010fc60007fde0ff */
[----:B------:R-:W1:Y:S01]  /*1c6d0*/  LDC R64, c[0x0][0x248] ;  /* 0x00009200ff407b82 */ /* 0x000e620000000800 */
[----:B------:R-:W-:Y:S02]  /*1c6e0*/  PRMT R73, R87, 0x7772, RZ ;  /* 0x0000777257497816 */ /* 0x000fe400000000ff */
[----:B------:R-:W-:Y:S01]  /*1c6f0*/  LEA.HI.X.SX32 R59, R13, R0, 0x1, P6 ;  /* 0x000000000d3b7211 */ /* 0x000fe200030f0eff */
[----:B--2---:R-:W-:Y:S01]  /*1c700*/  IMAD R13, R66, 0x2, R65 ;  /* 0x00000002420d7824 */ /* 0x004fe200078e0241 */
[----:B------:R-:W-:Y:S02]  /*1c710*/  ISETP.LT.AND P4, PT, R156, UR5, !P0 ;  /* 0x000000059c007c0c */ /* 0x000fe4000c781270 */
[----:B------:R-:W-:Y:S01]  /*1c720*/  ISETP.LT.AND P5, PT, R151, UR4, !P0 ;  /* 0x0000000497007c0c */ /* 0x000fe2000c7a1270 */
[----:B------:R-:W2:Y:S01]  /*1c730*/  LDC R66, c[0x0][0x248] ;  /* 0x00009200ff427b82 */ /* 0x000ea20000000800 */
[----:B------:R4:W-:Y:S01]  /*1c740*/  @P2 STG.E.U8 desc[UR24][R56.64], R73 ;  /* 0x0000004938002986 */ /* 0x0009e2000c101118 */
[----:B------:R-:W-:Y:S01]  /*1c750*/  PRMT R67, R84, 0x7773, RZ ;  /* 0x0000777354437816 */ /* 0x000fe200000000ff */
[----:B------:R-:W-:Y:S01]  /*1c760*/  ULDC UR4, c[0x0][0x22c] ;  /* 0x00008b0000047ab9 */ /* 0x000fe20000000800 */
[----:B------:R-:W-:Y:S01]  /*1c770*/  PRMT R85, R85, 0x7773, RZ ;  /* 0x0000777355557816 */ /* 0x000fe200000000ff */
[----:B------:R-:W-:Y:S01]  /*1c780*/  ULDC UR5, c[0x0][0x22c] ;  /* 0x00008b0000057ab9 */ /* 0x000fe20000000800 */
[----:B----4-:R-:W-:-:S04]  /*1c790*/  IADD3 R56, P6, R65, R2, RZ ;  /* 0x0000000241387210 */ /* 0x010fc80007fde0ff */
[----:B------:R-:W-:Y:S01]  /*1c7a0*/  LEA.HI.X.SX32 R57, R65, R0, 0x1, P6 ;  /* 0x0000000041397211 */ /* 0x000fe200030f0eff */
[----:B------:R0:W-:Y:S04]  /*1c7b0*/  @P4 STG.E.U8 desc[UR24][R58.64], R67 ;  /* 0x000000433a004986 */ /* 0x0001e8000c101118 */
[----:B------:R4:W-:Y:S01]  /*1c7c0*/  @P5 STG.E.U8 desc[UR24][R56.64], R85 ;  /* 0x0000005538005986 */ /* 0x0009e2000c101118 */
[----:B------:R-:W-:Y:S01]  /*1c7d0*/  ISETP.LT.AND P3, PT, R145, UR4, !P0 ;  /* 0x0000000491007c0c */ /* 0x000fe2000c761270 */
[----:B------:R-:W-:Y:S01]  /*1c7e0*/  ULDC UR4, c[0x0][0x22c] ;  /* 0x00008b0000047ab9 */ /* 0x000fe20000000800 */
[----:B0-----:R-:W-:Y:S01]  /*1c7f0*/  IMAD R59, R72, 0x2, R13 ;  /* 0x00000002483b7824 */ /* 0x001fe200078e020d */
[C---:B----4-:R-:W-:Y:S01]  /*1c800*/  IADD3 R56, P5, R13.reuse, R2, RZ ;  /* 0x000000020d387210 */ /* 0x050fe20007fbe0ff */
[----:B------:R-:W0:Y:S03]  /*1c810*/  LDC R72, c[0x0][0x248] ;  /* 0x00009200ff487b82 */ /* 0x000e260000000800 */
[----:B------:R-:W-:Y:S01]  /*1c820*/  LEA.HI.X.SX32 R57, R13, R0, 0x1, P5 ;  /* 0x000000000d397211 */ /* 0x000fe200028f0eff */
[----:B-1----:R-:W-:-:S04]  /*1c830*/  IMAD R13, R64, 0x2, R59 ;  /* 0x00000002400d7824 */ /* 0x002fc800078e023b */
[----:B------:R-:W1:Y:S01]  /*1c840*/  LDC R64, c[0x0][0x248] ;  /* 0x00009200ff407b82 */ /* 0x000e620000000800 */
[----:B--2---:R-:W-:Y:S01]  /*1c850*/  IMAD R65, R66, 0x2, R13 ;  /* 0x0000000242417824 */ /* 0x004fe200078e020d */
[----:B------:R-:W-:Y:S01]  /*1c860*/  ISETP.LT.AND P2, PT, R148, UR4, !P0 ;  /* 0x0000000494007c0c */ /* 0x000fe2000c741270 */
[----:B------:R-:W-:Y:S01]  /*1c870*/  ULDC UR4, c[0x0][0x22c] ;  /* 0x00008b0000047ab9 */ /* 0x000fe20000000800 */
[----:B------:R-:W-:-:S04]  /*1c880*/  PRMT R67, R86, 0x7773, RZ ;  /* 0x0000777356437816 */ /* 0x000fc800000000ff */
[----:B------:R-:W2:Y:S01]  /*1c890*/  LDC R66, c[0x0][0x248] ;  /* 0x00009200ff427b82 */ /* 0x000ea20000000800 */
[----:B------:R-:W-:Y:S02]  /*1c8a0*/  IADD3 R58, P6, R59, R2, RZ ;  /* 0x000000023b3a7210 */ /* 0x000fe40007fde0ff */
[----:B------:R-:W-:Y:S01]  /*1c8b0*/  ISETP.LT.AND P4, PT, R146, UR4, !P0 ;  /* 0x0000000492007c0c */ /* 0x000fe2000c781270 */
[----:B------:R4:W-:Y:S01]  /*1c8c0*/  @P3 STG.E.U8 desc[UR24][R56.64], R67 ;  /* 0x0000004338003986 */ /* 0x0009e2000c101118 */
[----:B------:R-:W-:Y:S01]  /*1c8d0*/  PRMT R87, R87, 0x7773, RZ ;  /* 0x0000777357577816 */ /* 0x000fe200000000ff */
[----:B------:R-:W-:Y:S01]  /*1c8e0*/  ULDC UR4, c[0x0][0x22c] ;  /* 0x00008b0000047ab9 */ /* 0x000fe20000000800 */
[----:B------:R-:W-:Y:S02]  /*1c8f0*/  LEA.HI.X.SX32 R59, R59, R0, 0x1, P6 ;  /* 0x000000003b3b7211 */ /* 0x000fe400030f0eff */
[----:B------:R-:W-:Y:S01]  /*1c900*/  ISETP.LT.AND P5, PT, R147, UR4, !P0 ;  /* 0x0000000493007c0c */ /* 0x000fe2000c7a1270 */
[----:B------:R-:W-:-:S02]  /*1c910*/  ULDC UR4, c[0x0][0x22c] ;  /* 0x00008b0000047ab9 */ /* 0x000fc40000000800 */
[----:B------:R3:W-:Y:S01]  /*1c920*/  @P2 STG.E.U8 desc[UR24][R58.64], R87 ;  /* 0x000000573a002986 */ /* 0x0007e2000c101118 */
[C---:B----4-:R-:W-:Y:S02]  /*1c930*/  IADD3 R56, P6, R13.reuse, R2, RZ ;  /* 0x000000020d387210 */ /* 0x050fe40007fde0ff */
[----:B------:R-:W-:Y:S02]  /*1c940*/  PRMT R67, R92, 0x7770, RZ ;  /* 0x000077705c437816 */ /* 0x000fe400000000ff */
[----:B------:R-:W-:Y:S01]  /*1c950*/  LEA.HI.X.SX32 R57, R13, R0, 0x1, P6 ;  /* 0x000000000d397211 */ /* 0x000fe200030f0eff */
[----:B---3--:R-:W-:Y:S01]  /*1c960*/  IMAD R13, R74, 0x2, R65 ;  /* 0x000000024a0d7824 */ /* 0x008fe200078e0241 */
[----:B------:R-:W-:Y:S01]  /*1c970*/  ISETP.LT.AND P3, PT, R144, UR4, !P0 ;  /* 0x0000000490007c0c */ /* 0x000fe2000c761270 */
[----:B------:R-:W-:Y:S01]  /*1c980*/  ULDC UR4, c[0x0][0x22c] ;  /* 0x00008b0000047ab9 */ /* 0x000fe20000000800 */
[----:B------:R-:W-:Y:S01]  /*1c990*/  IADD3 R58, P6, R65, R2, RZ ;  /* 0x00000002413a7210 */ /* 0x000fe20007fde0ff */
[----:B------:R3:W-:Y:S01]  /*1c9a0*/  @P4 STG.E.U8 desc[UR24][R56.64], R67 ;  /* 0x0000004338004986 */ /* 0x0007e2000c101118 */
[----:B------:R-:W-:Y:S01]  /*1c9b0*/  PRMT R73, R93, 0x7770, RZ ;  /* 0x000077705d497816 */ /* 0x000fe200000000ff */
[----:B------:R-:W4:Y:S01]  /*1c9c0*/  LDC R74, c[0x0][0x248] ;  /* 0x00009200ff4a7b82 */ /* 0x000f220000000800 */
[----:B------:R-:W-:Y:S01]  /*1c9d0*/  LEA.HI.X.SX32 R59, R65, R0, 0x1, P6 ;  /* 0x00000000413b7211 */ /* 0x000fe200030f0eff */
[----:B-1----:R-:W-:Y:S01]  /*1c9e0*/  IMAD R65, R64, 0x2, R13 ;  /* 0x0000000240417824 */ /* 0x002fe200078e020d */
[----:B------:R-:W-:Y:S01]  /*1c9f0*/  ISETP.LT.AND P2, PT, R143, UR4, !P0 ;  /* 0x000000048f007c0c */ /* 0x000fe2000c741270 */
[----:B------:R-:W-:-:S04]  /*1ca00*/  ULDC UR4, c[0x0][0x22c] ;  /* 0x00008b0000047ab9 */ /* 0x000fc80000000800 */
[----:B------:R-:W1:Y:S01]  /*1ca10*/  LDC R64, c[0x0][0x248] ;  /* 0x00009200ff407b82 */ /* 0x000e620000000800 */
[----:B---3--:R-:W-:-:S04]  /*1ca20*/  IADD3 R56, P6, R13, R2, RZ ;  /* 0x000000020d387210 */ /* 0x008fc80007fde0ff */
[----:B------:R-:W-:Y:S01]  /*1ca30*/  LEA.HI.X.SX32 R57, R13, R0, 0x1, P6 ;  /* 0x000000000d397211 */ /* 0x000fe200030f0eff */
[----:B--2---:R-:W-:Y:S02]  /*1ca40*/  IMAD R13, R66, 0x2, R65 ;  /* 0x00000002420d7824 */ /* 0x004fe400078e0241 */
[----:B------:R-:W2:Y:S01]  /*1ca50*/  LDC R66, c[0x0][0x248] ;  /* 0x00009200ff427b82 */ /* 0x000ea20000000800 */
[----:B------:R3:W-:Y:S01]  /*1ca60*/  @P5 STG.E.U8 desc[UR24][R58.64], R73 ;  /* 0x000000493a005986 */ /* 0x0007e2000c101118 */
[----:B------:R-:W-:Y:S02]  /*1ca70*/  PRMT R67, R94, 0x7770, RZ ;  /* 0x000077705e437816 */ /* 0x000fe400000000ff */
[----:B------:R-:W-:Y:S01]  /*1ca80*/  ISETP.LT.AND P4, PT, R139, UR4, !P0 ;  /* 0x000000048b007c0c */ /* 0x000fe2000c781270 */
[----:B------:R-:W-:Y:S01]  /*1ca90*/  ULDC UR4, c[0x0][0x22c] ;  /* 0x00008b0000047ab9 */ /* 0x000fe20000000800 */
[----:B------:R-:W-:Y:S01]  /*1caa0*/  PRMT R75, R95, 0x7770, RZ ;  /* 0x000077705f4b7816 */ /* 0x000fe200000000ff */
[----:B------:R0:W-:Y:S01]  /*1cab0*/  @P3 STG.E.U8 desc[UR24][R56.64], R67 ;  /* 0x0000004338003986 */ /* 0x0001e2000c101118 */
[----:B---3--:R-:W-:-:S02]  /*1cac0*/  IADD3 R58, P6, R65, R2, RZ ;  /* 0x00000002413a7210 */ /* 0x008fc40007fde0ff */
[----:B------:R-:W-:Y:S01]  /*1cad0*/  ISETP.LT.AND P5, PT, R142, UR4, !P0 ;  /* 0x000000048e007c0c */ /* 0x000fe2000c7a1270 */
[----:B------:R-:W-:Y:S01]  /*1cae0*/  ULDC UR4, c[0x0][0x22c] ;  /* 0x00008b0000047ab9 */ /* 0x000fe20000000800 */
[----:B------:R-:W-:Y:S01]  /*1caf0*/  LEA.HI.X.SX32 R59, R65, R0, 0x1, P6 ;  /* 0x00000000413b7211 */ /* 0x000fe200030f0eff */
[----:B0-----:R-:W-:Y:S01]  /*1cb00*/  IMAD R65, R72, 0x2, R13 ;  /* 0x0000000248417824 */ /* 0x001fe200078e020d */
[C---:B------:R-:W-:Y:S01]  /*1cb10*/  IADD3 R56, P6, R13.reuse, R2, RZ ;  /* 0x000000020d387210 */ /* 0x040fe20007fde0ff */
[----:B------:R-:W0:Y:S02]  /*1cb20*/  LDC R72, c[0x0][0x248] ;  /* 0x00009200ff487b82 */ /* 0x000e240000000800 */
[----:B------:R3:W-:Y:S01]  /*1cb30*/  @P2 STG.E.U8 desc[UR24][R58.64], R75 ;  /* 0x0000004b3a002986 */ /* 0x0007e2000c101118 */
[----:B------:R-:W-:Y:S02]  /*1cb40*/  LEA.HI.X.SX32 R57, R13, R0, 0x1, P6 ;  /* 0x000000000d397211 */ /* 0x000fe400030f0eff */
[----:B------:R-:W-:-:S02]  /*1cb50*/  PRMT R67, R92, 0x7771, RZ ;  /* 0x000077715c437816 */ /* 0x000fc400000000ff */
[----:B------:R-:W-:Y:S02]  /*1cb60*/  PRMT R73, R93, 0x7771, RZ ;  /* 0x000077715d497816 */ /* 0x000fe400000000ff */
[----:B---3--:R-:W-:-:S04]  /*1cb70*/  IADD3 R58, P6, R65, R2, RZ ;  /* 0x00000002413a7210 */ /* 0x008fc80007fde0ff */
[----:B------:R-:W-:Y:S01]  /*1cb80*/  LEA.HI.X.SX32 R59, R65, R0, 0x1, P6 ;  /* 0x00000000413b7211 */ /* 0x000fe200030f0eff */
[----:B-1----:R-:W-:Y:S01]  /*1cb90*/  IMAD R65, R64, 0x2, R65 ;  /* 0x0000000240417824 */ /* 0x002fe200078e0241 */
[----:B------:R1:W-:Y:S01]  /*1cba0*/  @P4 STG.E.U8 desc[UR24][R56.64], R67 ;  /* 0x0000004338004986 */ /* 0x0003e2000c101118 */
[----:B------:R-:W3:Y:S01]  /*1cbb0*/  LDC R64, c[0x0][0x248] ;  /* 0x00009200ff407b82 */ /* 0x000ee20000000800 */
[----:B------:R-:W-:Y:S01]  /*1cbc0*/  ISETP.LT.AND P3, PT, R138, UR4, !P0 ;  /* 0x000000048a007c0c */ /* 0x000fe2000c761270 */
[----:B------:R-:W-:Y:S01]  /*1cbd0*/  ULDC UR4, c[0x0][0x22c] ;  /* 0x00008b0000047ab9 */ /* 0x000fe20000000800 */
[----:B------:R4:W-:Y:S01]  /*1cbe0*/  @P5 STG.E.U8 desc[UR24][R58.64], R73 ;  /* 0x000000493a005986 */ /* 0x0009e2000c101118 */
[----:B--2---:R-:W-:Y:S01]  /*1cbf0*/  IMAD R13, R66, 0x2, R65 ;  /* 0x00000002420d7824 */ /* 0x004fe200078e0241 */
[----:B------:R-:W-:Y:S01]  /*1cc00*/  ISETP.LT.AND P2, PT, R141, UR4, !P0 ;  /* 0x000000048d007c0c */ /* 0x000fe2000c741270 */
[----:B------:R-:W-:Y:S02]  /*1cc10*/  ULDC UR4, c[0x0][0x22c] ;  /* 0x00008b0000047ab9 */ /* 0x000fe40000000800 */
[----:B------:R-:W2:Y:S01]  /*1cc20*/  LDC R66, c[0x0][0x248] ;  /* 0x00009200ff427b82 */ /* 0x000ea20000000800 */
[----:B-1----:R-:W-:-:S04]  /*1cc30*/  IADD3 R56, P5, R65, R2, RZ ;  /* 0x0000000241387210 */ /* 0x002fc80007fbe0ff */
[----:B------:R-:W-:Y:S02]  /*1cc40*/  LEA.HI.X.SX32 R57, R65, R0, 0x1, P5 ;  /* 0x0000000041397211 */ /* 0x000fe400028f0eff */
[C---:B----4-:R-:W-:Y:S01]  /*1cc50*/  IADD3 R58, P5, R13.reuse, R2, RZ ;  /* 0x000000020d3a7210 */ /* 0x050fe20007fbe0ff */
[----:B------:R-:W-:Y:S01]  /*1cc60*/  IMAD R65, R74, 0x2, R13 ;  /* 0x000000024a417824 */ /* 0x000fe200078e020d */
[----:B------:R-:W-:Y:S01]  /*1cc70*/  PRMT R67, R94, 0x7771, RZ ;  /* 0x000077715e437816 */ /* 0x000fe200000000ff */
[----:B------:R-:W1:Y:S01]  /*1cc80*/  LDC R74, c[0x0][0x248] ;  /* 0x00009200ff4a7b82 */ /* 0x000e620000000800 */
[----:B------:R-:W-:Y:S02]  /*1cc90*/  LEA.HI.X.SX32 R59, R13, R0, 0x1, P5 ;  /* 0x000000000d3b7211 */ /* 0x000fe400028f0eff */
[----:B------:R-:W-:Y:S01]  /*1cca0*/  PRMT R13, R95, 0x7771, RZ ;  /* 0x000077715f0d7816 */ /* 0x000fe200000000ff */
[----:B------:R4:W-:Y:S01]  /*1ccb0*/  @P3 STG.E.U8 desc[UR24][R56.64], R67 ;  /* 0x0000004338003986 */ /* 0x0009e2000c101118 */
[----:B------:R-:W-:Y:S01]  /*1ccc0*/  ISETP.LT.AND P4, PT, R134, UR4, !P0 ;  /* 0x0000000486007c0c */ /* 0x000fe2000c781270 */
[----:B------:R-:W-:-:S02]  /*1ccd0*/  ULDC UR4, c[0x0][0x22c] ;  /* 0x00008b0000047ab9 */ /* 0x000fc40000000800 */
[----:B------:R2:W-:Y:S01]  /*1cce0*/  @P2 STG.E.U8 desc[UR24][R58.64], R13 ;  /* 0x0000000d3a002986 */ /* 0x0005e2000c101118 */
[----:B----4-:R-:W-:-:S04]  /*1ccf0*/  IADD3 R56, P2, R65, R2, RZ ;  /* 0x0000000241387210 */ /* 0x010fc80007f5e0ff */
[----:B------:R-:W-:Y:S01]  /*1cd00*/  LEA.HI.X.SX32 R57, R65, R0, 0x1, P2 ;  /* 0x0000000041397211 */ /* 0x000fe200010f0eff */
[----:B---3--:R-:W-:Y:S02]  /*1cd10*/  IMAD R65, R64, 0x2, R65 ;  /* 0x0000000240417824 */ /* 0x008fe400078e0241 */
[----:B------:R-:W3:Y:S01]  /*1cd20*/  LDC R64, c[0x0][0x248] ;  /* 0x00009200ff407b82 */ /* 0x000ee20000000800 */
[----:B------:R-:W-:Y:S01]  /*1cd30*/  PRMT R73, R92, 0x7772, RZ ;  /* 0x000077725c497816 */ /* 0x000fe200000000ff */
[----:B--2---:R-:W-:Y:S01]  /*1cd40*/  IMAD R13, R66, 0x2, R65 ;  /* 0x00000002420d7824 */ /* 0x004fe200078e0241 */
[----:B------:R-:W-:Y:S01]  /*1cd50*/  ISETP.LT.AND P6, PT, R133, UR4, !P0 ;  /* 0x0000000485007c0c */ /* 0x000fe2000c7c1270 */
[----:B------:R-:W-:-:S04]  /*1cd60*/  ULDC UR4, c[0x0][0x22c] ;  /* 0x00008b0000047ab9 */ /* 0x000fc80000000800 */
[----:B------:R-:W2:Y:S01]  /*1cd70*/  LDC R66, c[0x0][0x248] ;  /* 0x00009200ff427b82 */ /* 0x000ea20000000800 */
[----:B------:R4:W-:Y:S01]  /*1cd80*/  @P4 STG.E.U8 desc[UR24][R56.64], R73 ;  /* 0x0000004938004986 */ /* 0x0009e2000c101118 */
[----:B------:R-:W-:Y:S01]  /*1cd90*/  ISETP.LT.AND P3, PT, R124, UR4, !P0 ;  /* 0x000000047c007c0c */ /* 0x000fe2000c761270 */
[----:B------:R-:W-:Y:S01]  /*1cda0*/  ULDC UR4, c[0x0][0x22c] ;  /* 0x00008b0000047ab9 */ /* 0x000fe20000000800 */
[----:B------:R-:W-:Y:S02]  /*1cdb0*/  PRMT R75, R93, 0x7772, RZ ;  /* 0x000077725d4b7816 */ /* 0x000fe400000000ff */
[----:B----4-:R-:W-:-:S04]  /*1cdc0*/  IADD3 R56, P4, R65, R2, RZ ;  /* 0x0000000241387210 */ /* 0x010fc80007f9e0ff */
[----:B------:R-:W-:Y:S01]  /*1cdd0*/  LEA.HI.X.SX32 R57, R65, R0, 0x1, P4 ;  /* 0x0000000041397211 */ /* 0x000fe200020f0eff */
[----:B0-----:R-:W-:Y:S01]  /*1cde0*/  IMAD R65, R72, 0x2, R13 ;  /* 0x0000000248417824 */ /* 0x001fe200078e020d */
[C---:B------:R-:W-:Y:S01]  /*1cdf0*/  IADD3 R58, P4, R13.reuse, R2, RZ ;  /* 0x000000020d3a7210 */ /* 0x040fe20007f9e0ff */
[----:B------:R-:W0:Y:S01]  /*1ce00*/  LDC R72, c[0x0][0x248] ;  /* 0x00009200ff487b82 */ /* 0x000e220000000800 */
[----:B------:R-:W-:Y:S01]  /*1ce10*/  PRMT R67, R94, 0x7772, RZ ;  /* 0x000077725e437816 */ /* 0x000fe200000000ff */
[----:B------:R4:W-:Y:S01]  /*1ce20*/  @P6 STG.E.U8 desc[UR24][R56.64], R75 ;  /* 0x0000004b38006986 */ /* 0x0009e2000c101118 */
[----:B------:R-:W-:Y:S01]  /*1ce30*/  LEA.HI.X.SX32 R59, R13, R0, 0x1, P4 ;  /* 0x000000000d3b7211 */ /* 0x000fe200020f0eff */
[----:B-1----:R-:W-:Y:S01]  /*1ce40*/  IMAD R13, R74, 0x2, R65 ;  /* 0x000000024a0d7824 */ /* 0x002fe200078e0241 */
[----:B------:R-:W-:Y:S01]  /*1ce50*/  ISETP.LT.AND P2, PT, R137, UR4, !P0 ;  /* 0x0000000489007c0c */ /* 0x000fe2000c741270 */
[----:B------:R-:W-:Y:S02]  /*1ce60*/  ULDC UR4, c[0x0][0x22c] ;  /* 0x00008b0000047ab9 */ /* 0x000fe40000000800 */
[----:B------:R1:W-:Y:S01]  /*1ce70*/  @P3 STG.E.U8 desc[UR24][R58.64], R67 ;  /* 0x000000433a003986 */ /* 0x0003e2000c101118 */
[C---:B----4-:R-:W-:Y:S01]  /*1ce80*/  IADD3 R56, P6, R65.reuse, R2, RZ ;  /* 0x0000000241387210 */ /* 0x050fe20007fde0ff */
[----:B------:R-:W4:Y:S03]  /*1ce90*/  LDC R74, c[0x0][0x248] ;  /* 0x00009200ff4a7b82 */ /* 0x000f260000000800 */
[----:B------:R-:W-:Y:S01]  /*1cea0*/  LEA.HI.X.SX32 R57, R65, R0, 0x1, P6 ;  /* 0x0000000041397211 */ /* 0x000fe200030f0eff */
[----:B---3--:R-:W-:Y:S01]  /*1ceb0*/  IMAD R65, R64, 0x2, R13 ;  /* 0x0000000240417824 */ /* 0x008fe200078e020d */
[----:B-1----:R-:W-:-:S03]  /*1cec0*/  IADD3 R58, P6, R13, R2, RZ ;  /* 0x000000020d3a7210 */ /* 0x002fc60007fde0ff */
        /* <DEDUP_REMOVED lines=12> */
[----:B---3--:R-:W-:-:S04]  /*1cf90*/  IADD3 R56, P6, R65, R2, RZ ;  /* 0x0000000241387210 */ /* 0x008fc80007fde0ff */
[----:B------:R-:W-:Y:S01]  /*1cfa0*/  LEA.HI.X.SX32 R57, R65, R0, 0x1, P6 ;  /* 0x0000000041397211 */ /* 0x000fe200030f0eff */
[----:B------:R0:W-:Y:S04]  /*1cfb0*/  @P5 STG.E.U8 desc[UR24][R58.64], R67 ;  /* 0x000000433a005986 */ /* 0x0001e8000c101118 */
[----:B------:R3:W-:Y:S01]  /*1cfc0*/  @P4 STG.E.U8 desc[UR24][R56.64], R93 ;  /* 0x0000005d38004986 */ /* 0x0007e2000c101118 */
[----:B------:R-:W-:Y:S01]  /*1cfd0*/  ISETP.LT.AND P3, PT, R129, UR4, !P0 ;  /* 0x0000000481007c0c */ /* 0x000fe2000c761270 */
[----:B------:R-:W-:Y:S01]  /*1cfe0*/  ULDC UR4, c[0x0][0x22c] ;  /* 0x00008b0000047ab9 */ /* 0x000fe20000000800 */
[----:B0-----:R-:W-:Y:S01]  /*1cff0*/  IMAD R59, R72, 0x2, R13 ;  /* 0x00000002483b7824 */ /* 0x001fe200078e020d */
[C---:B---3--:R-:W-:Y:S01]  /*1d000*/  IADD3 R56, P4, R13.reuse, R2, RZ ;  /* 0x000000020d387210 */ /* 0x048fe20007f9e0ff */
        /* <DEDUP_REMOVED lines=18> */
[C---:B---3--:R-:W-:Y:S02]  /*1d130*/  IADD3 R56, P6, R13.reuse, R2, RZ ;  /* 0x000000020d387210 */ /* 0x048fe40007fde0ff */
[----:B------:R-:W-:Y:S02]  /*1d140*/  PRMT R67, R100, 0x7770, RZ ;  /* 0x0000777064437816 */ /* 0x000fe400000000ff */
[----:B------:R-:W-:Y:S01]  /*1d150*/  LEA.HI.X.SX32 R57, R13, R0, 0x1, P6 ;  /* 0x000000000d397211 */ /* 0x000fe200030f0eff */
[----:B----4-:R-:W-:Y:S01]  /*1d160*/  IMAD R13, R74, 0x2, R65 ;  /* 0x000000024a0d7824 */ /* 0x010fe200078e0241 */
        /* <DEDUP_REMOVED lines=115> */
[C---:B------:R-:W-:Y:S02]  /*1d8a0*/  IADD3 R58, P6, R59.reuse, R2, RZ ;  /* 0x000000023b3a7210 */ /* 0x040fe40007fde0ff */
[----:B------:R-:W-:Y:S01]  /*1d8b0*/  ISETP.LT.AND P4, PT, R114, UR4, !P0 ;  /* 0x0000000472007c0c */ /* 0x000fe2000c781270 */
[----:B------:R-:W-:Y:S01]  /*1d8c0*/  ULDC UR4, c[0x0][0x22c] ;  /* 0x00008b0000047ab9 */ /* 0x000fe20000000800 */
[----:B------:R3:W-:Y:S01]  /*1d8d0*/  @P3 STG.E.U8 desc[UR24][R56.64], R67 ;  /* 0x0000004338003986 */ /* 0x0007e2000c101118 */
[----:B------:R-:W-:Y:S02]  /*1d8e0*/  LEA.HI.X.SX32 R59, R59, R0, 0x1, P6 ;  /* 0x000000003b3b7211 */ /* 0x000fe400030f0eff */
[----:B------:R-:W-:Y:S02]  /*1d8f0*/  PRMT R103, R103, 0x7773, RZ ;  /* 0x0000777367677816 */ /* 0x000fe400000000ff */
[----:B------:R-:W-:Y:S01]  /*1d900*/  ISETP.LT.AND P5, PT, R115, UR4, !P0 ;  /* 0x0000000473007c0c */ /* 0x000fe2000c7a1270 */
[----:B------:R-:W-:-:S02]  /*1d910*/  ULDC UR4, c[0x0][0x22c] ;  /* 0x00008b0000047ab9 */ /* 0x000fc40000000800 */
[----:B------:R-:W-:Y:S02]  /*1d920*/  ISETP.LT.AND P3, PT, R112, UR4, !P0 ;  /* 0x0000000470007c0c */ /* 0x000fe4000c761270 */
[C---:B---3--:R-:W-:Y:S01]  /*1d930*/  IADD3 R56, P6, R13.reuse, R2, RZ ;  /* 0x000000020d387210 */ /* 0x048fe20007fde0ff */
[----:B------:R3:W-:Y:S01]  /*1d940*/  @P2 STG.E.U8 desc[UR24][R58.64], R103 ;  /* 0x000000673a002986 */ /* 0x0007e2000c101118 */
[----:B------:R-:W-:Y:S01]  /*1d950*/  PRMT R67, R104, 0x7770, RZ ;  /* 0x0000777068437816 */ /* 0x000fe200000000ff */
[----:B------:R-:W-:Y:S01]  /*1d960*/  ULDC UR4, c[0x0][0x22c] ;  /* 0x00008b0000047ab9 */ /* 0x000fe20000000800 */
[----:B------:R-:W-:Y:S01]  /*1d970*/  LEA.HI.X.SX32 R57, R13, R0, 0x1, P6 ;  /* 0x000000000d397211 */ /* 0x000fe200030f0eff */
[----:B----4-:R-:W-:Y:S01]  /*1d980*/  IMAD R13, R74, 0x2, R65 ;  /* 0x000000024a0d7824 */ /* 0x010fe200078e0241 */
[----:B------:R-:W-:Y:S01]  /*1d990*/  ISETP.LT.AND P2, PT, R111, UR4, !P0 ;  /* 0x000000046f007c0c */ /* 0x000fe2000c741270 */
[----:B------:R-:W-:Y:S01]  /*1d9a0*/  ULDC UR4, c[0x0][0x22c] ;  /* 0x00008b0000047ab9 */ /* 0x000fe20000000800 */
[----:B------:R-:W4:Y:S01]  /*1d9b0*/  LDC R74, c[0x0][0x248] ;  /* 0x00009200ff4a7b82 */ /* 0x000f220000000800 */
[----:B------:R0:W-:Y:S01]  /*1d9c0*/  @P4 STG.E.U8 desc[UR24][R56.64], R67 ;  /* 0x0000004338004986 */ /* 0x0001e2000c101118 */
[----:B---3--:R-:W-:-:S02]  /*1d9d0*/  IADD3 R58, P6, R65, R2, RZ ;  /* 0x00000002413a7210 */ /* 0x008fc40007fde0ff */
[----:B------:R-:W-:Y:S01]  /*1d9e0*/  ISETP.LT.AND P4, PT, R51, UR4, !P0 ;  /* 0x0000000433007c0c */ /* 0x000fe2000c781270 */
[----:B-1----:R-:W-:Y:S01]  /*1d9f0*/  IMAD R51, R64, 0x2, R13 ;  /* 0x0000000240337824 */ /* 0x002fe200078e020d */
[----:B------:R-:W-:Y:S02]  /*1da00*/  LEA.HI.X.SX32 R59, R65, R0, 0x1, P6 ;  /* 0x00000000413b7211 */ /* 0x000fe400030f0eff */
[----:B------:R-:W1:Y:S01]  /*1da10*/  LDC R64, c[0x0][0x248] ;  /* 0x00009200ff407b82 */ /* 0x000e620000000800 */
[----:B------:R-:W-:Y:S01]  /*1da20*/  ULDC UR4, c[0x0][0x22c] ;  /* 0x00008b0000047ab9 */ /* 0x000fe20000000800 */
[----:B0-----:R-:W-:Y:S02]  /*1da30*/  IADD3 R56, P6, R13, R2, RZ ;  /* 0x000000020d387210 */ /* 0x001fe40007fde0ff */
[----:B------:R-:W-:Y:S02]  /*1da40*/  PRMT R65, R105, 0x7770, RZ ;  /* 0x0000777069417816 */ /* 0x000fe400000000ff */
[----:B------:R-:W-:Y:S01]  /*1da50*/  LEA.HI.X.SX32 R57, R13, R0, 0x1, P6 ;  /* 0x000000000d397211 */ /* 0x000fe200030f0eff */
[----:B--2---:R-:W-:-:S02]  /*1da60*/  IMAD R13, R66, 0x2, R51 ;  /* 0x00000002420d7824 */ /* 0x004fc400078e0233 */
[----:B------:R-:W0:Y:S01]  /*1da70*/  LDC R66, c[0x0][0x248] ;  /* 0x00009200ff427b82 */ /* 0x000e220000000800 */
[----:B------:R-:W-:Y:S01]  /*1da80*/  PRMT R67, R106, 0x7770, RZ ;  /* 0x000077706a437816 */ /* 0x000fe200000000ff */
[----:B------:R2:W-:Y:S01]  /*1da90*/  @P5 STG.E.U8 desc[UR24][R58.64], R65 ;  /* 0x000000413a005986 */ /* 0x0005e2000c101118 */
[----:B------:R-:W-:Y:S01]  /*1daa0*/  ISETP.LT.AND P5, PT, R110, UR4, !P0 ;  /* 0x000000046e007c0c */ /* 0x000fe2000c7a1270 */
[----:B------:R-:W-:Y:S02]  /*1dab0*/  ULDC UR4, c[0x0][0x22c] ;  /* 0x00008b0000047ab9 */ /* 0x000fe40000000800 */
[----:B------:R3:W-:Y:S01]  /*1dac0*/  @P3 STG.E.U8 desc[UR24][R56.64], R67 ;  /* 0x0000004338003986 */ /* 0x0007e2000c101118 */
[----:B------:R-:W-:Y:S01]  /*1dad0*/  ISETP.LT.AND P3, PT, R50, UR4, !P0 ;  /* 0x0000000432007c0c */ /* 0x000fe2000c761270 */
[----:B------:R-:W-:Y:S01]  /*1dae0*/  ULDC UR4, c[0x0][0x22c] ;  /* 0x00008b0000047ab9 */ /* 0x000fe20000000800 */
[----:B--2---:R-:W-:Y:S01]  /*1daf0*/  IADD3 R58, P6, R51, R2, RZ ;  /* 0x00000002333a7210 */ /* 0x004fe20007fde0ff */
[----:B------:R-:W-:-:S03]  /*1db00*/  IMAD R65, R72, 0x2, R13 ;  /* 0x0000000248417824 */ /* 0x000fc600078e020d */
[----:B------:R-:W-:Y:S02]  /*1db10*/  LEA.HI.X.SX32 R59, R51, R0, 0x1, P6 ;  /* 0x00000000333b7211 */ /* 0x000fe400030f0eff */
[----:B------:R-:W-:Y:S02]  /*1db20*/  IADD3 R50, P6, R13, R2, RZ ;  /* 0x000000020d327210 */ /* 0x000fe40007fde0ff */
[----:B------:R-:W-:Y:S02]  /*1db30*/  PRMT R75, R107, 0x7770, RZ ;  /* 0x000077706b4b7816 */ /* 0x000fe400000000ff */
[----:B------:R-:W-:Y:S02]  /*1db40*/  LEA.HI.X.SX32 R51, R13, R0, 0x1, P6 ;  /* 0x000000000d337211 */ /* 0x000fe400030f0eff */
[----:B------:R-:W-:Y:S02]  /*1db50*/  PRMT R73, R104, 0x7771, RZ ;  /* 0x0000777168497816 */ /* 0x000fe400000000ff */
[----:B---3--:R-:W-:Y:S01]  /*1db60*/  IADD3 R56, P6, R65, R2, RZ ;  /* 0x0000000241387210 */ /* 0x008fe20007fde0ff */
[----:B------:R-:W-:Y:S01]  /*1db70*/  @P2 STG.E.U8 desc[UR24][R58.64], R75 ;  /* 0x0000004b3a002986 */ /* 0x000fe2000c101118 */
[----:B------:R-:W-:Y:S01]  /*1db80*/  ISETP.LT.AND P2, PT, R109, UR4, !P0 ;  /* 0x000000046d007c0c */ /* 0x000fe2000c741270 */
[----:B------:R-:W-:Y:S01]  /*1db90*/  ULDC UR4, c[0x0][0x22c] ;  /* 0x00008b0000047ab9 */ /* 0x000fe20000000800 */
[----:B------:R-:W-:Y:S01]  /*1dba0*/  LEA.HI.X.SX32 R57, R65, R0, 0x1, P6 ;  /* 0x0000000041397211 */ /* 0x000fe200030f0eff */
[----:B------:R2:W-:Y:S01]  /*1dbb0*/  @P4 STG.E.U8 desc[UR24][R50.64], R73 ;  /* 0x0000004932004986 */ /* 0x0005e2000c101118 */
[----:B------:R-:W-:Y:S01]  /*1dbc0*/  PRMT R67, R105, 0x7771, RZ ;  /* 0x0000777169437816 */ /* 0x000fe200000000ff */
[----:B-1----:R-:W-:Y:S01]  /*1dbd0*/  IMAD R65, R64, 0x2, R65 ;  /* 0x0000000240417824 */ /* 0x002fe200078e0241 */
[----:B------:R-:W-:Y:S01]  /*1dbe0*/  ISETP.LT.AND P4, PT, R46, UR4, !P0 ;  /* 0x000000042e007c0c */ /* 0x000fe2000c781270 */
[----:B------:R-:W-:Y:S01]  /*1dbf0*/  ULDC UR4, c[0x0][0x22c] ;  /* 0x00008b0000047ab9 */ /* 0x000fe20000000800 */
[----:B------:R-:W1:Y:S01]  /*1dc00*/  LDC R46, c[0x0][0x248] ;  /* 0x00009200ff2e7b82 */ /* 0x000e620000000800 */
[----:B------:R3:W-:Y:S01]  /*1dc10*/  @P5 STG.E.U8 desc[UR24][R56.64], R67 ;  /* 0x0000004338005986 */ /* 0x0007e2000c101118 */
[----:B0-----:R-:W-:Y:S01]  /*1dc20*/  IMAD R13, R66, 0x2, R65 ;  /* 0x00000002420d7824 */ /* 0x001fe200078e0241 */
[----:B--2---:R-:W-:-:S05]  /*1dc30*/  IADD3 R50, P5, R65, R2, RZ ;  /* 0x0000000241327210 */ /* 0x004fca0007fbe0ff */
[----:B------:R-:W0:Y:S01]  /*1dc40*/  LDC R58, c[0x0][0x248] ;  /* 0x00009200ff3a7b82 */ /* 0x000e220000000800 */
[----:B------:R-:W-:Y:S02]  /*1dc50*/  PRMT R59, R106, 0x7771, RZ ;  /* 0x000077716a3b7816 */ /* 0x000fe400000000ff */
[----:B------:R-:W-:Y:S02]  /*1dc60*/  LEA.HI.X.SX32 R51, R65, R0, 0x1, P5 ;  /* 0x0000000041337211 */ /* 0x000fe400028f0eff */
[----:B---3--:R-:W-:Y:S02]  /*1dc70*/  IADD3 R56, P5, R13, R2, RZ ;  /* 0x000000020d387210 */ /* 0x008fe40007fbe0ff */
[----:B------:R-:W-:Y:S01]  /*1dc80*/  ISETP.LT.AND P6, PT, R45, UR4, !P0 ;  /* 0x000000042d007c0c */ /* 0x000fe2000c7c1270 */
[----:B------:R-:W2:Y:S01]  /*1dc90*/  LDC R64, c[0x0][0x248] ;  /* 0x00009200ff407b82 */ /* 0x000ea20000000800 */
[----:B----4-:R-:W-:Y:S01]  /*1dca0*/  IMAD R45, R74, 0x2, R13 ;  /* 0x000000024a2d7824 */ /* 0x010fe200078e020d */
[----:B------:R-:W-:Y:S01]  /*1dcb0*/  LEA.HI.X.SX32 R57, R13, R0, 0x1, P5 ;  /* 0x000000000d397211 */ /* 0x000fe200028f0eff */
[----:B------:R-:W-:Y:S01]  /*1dcc0*/  ULDC UR4, c[0x0][0x22c] ;  /* 0x00008b0000047ab9 */ /* 0x000fe20000000800 */
[----:B------:R3:W-:Y:S01]  /*1dcd0*/  @P3 STG.E.U8 desc[UR24][R50.64], R59 ;  /* 0x0000003b32003986 */ /* 0x0007e2000c101118 */
[----:B------:R-:W-:-:S02]  /*1dce0*/  PRMT R13, R107, 0x7771, RZ ;  /* 0x000077716b0d7816 */ /* 0x000fc400000000ff */
[----:B------:R-:W-:Y:S01]  /*1dcf0*/  ISETP.LT.AND P3, PT, R36, UR4, !P0 ;  /* 0x0000000424007c0c */ /* 0x000fe2000c761270 */
[----:B------:R-:W-:Y:S01]  /*1dd00*/  ULDC UR4, c[0x0][0x22c] ;  /* 0x00008b0000047ab9 */ /* 0x000fe20000000800 */
[----:B------:R-:W4:Y:S01]  /*1dd10*/  LDC R36, c[0x0][0x248] ;  /* 0x00009200ff247b82 */ /* 0x000f220000000800 */
[----:B------:R1:W-:Y:S01]  /*1dd20*/  @P2 STG.E.U8 desc[UR24][R56.64], R13 ;  /* 0x0000000d38002986 */ /* 0x0003e2000c101118 */
[----:B------:R-:W-:Y:S02]  /*1dd30*/  PRMT R67, R104, 0x7772, RZ ;  /* 0x0000777268437816 */ /* 0x000fe400000000ff */
[----:B---3--:R-:W-:-:S04]  /*1dd40*/  IADD3 R50, P2, R45, R2, RZ ;  /* 0x000000022d327210 */ /* 0x008fc80007f5e0ff */
[----:B------:R-:W-:Y:S01]  /*1dd50*/  LEA.HI.X.SX32 R51, R45, R0, 0x1, P2 ;  /* 0x000000002d337211 */ /* 0x000fe200010f0eff */
[----:B-1----:R-:W1:Y:S01]  /*1dd60*/  LDC R56, c[0x0][0x248] ;  /* 0x00009200ff387b82 */ /* 0x002e620000000800 */
[----:B------:R-:W-:Y:S01]  /*1dd70*/  IMAD R45, R46, 0x2, R45 ;  /* 0x000000022e2d7824 */ /* 0x000fe200078e022d */
[----:B------:R-:W-:Y:S02]  /*1dd80*/  ISETP.LT.AND P5, PT, R48, UR5, !P0 ;  /* 0x0000000530007c0c */ /* 0x000fe4000c7a1270 */
[----:B------:R3:W-:Y:S01]  /*1dd90*/  @P4 STG.E.U8 desc[UR24][R50.64], R67 ;  /* 0x0000004332004986 */ /* 0x0007e2000c101118 */
[----:B------:R-:W-:Y:S01]  /*1dda0*/  ISETP.LT.AND P2, PT, R49, UR4, !P0 ;  /* 0x0000000431007c0c */ /* 0x000fe2000c741270 */
[----:B0-----:R-:W-:Y:S01]  /*1ddb0*/  IMAD R13, R58, 0x2, R45 ;  /* 0x000000023a0d7824 */ /* 0x001fe200078e022d */
[----:B------:R-:W-:Y:S01]  /*1ddc0*/  IADD3 R48, P4, R45, R2, RZ ;  /* 0x000000022d307210 */ /* 0x000fe20007f9e0ff */
[----:B------:R-:W-:Y:S01]  /*1ddd0*/  ULDC UR4, c[0x0][0x22c] ;  /* 0x00008b0000047ab9 */ /* 0x000fe20000000800 */
[----:B------:R-:W0:Y:S01]  /*1dde0*/  LDC R58, c[0x0][0x248] ;  /* 0x00009200ff3a7b82 */ /* 0x000e220000000800 */
[----:B------:R-:W-:Y:S01]  /*1ddf0*/  PRMT R65, R105, 0x7772, RZ ;  /* 0x0000777269417816 */ /* 0x000fe200000000ff */
[----:B------:R-:W-:Y:S01]  /*1de00*/  ULDC UR5, c[0x0][0x22c] ;  /* 0x00008b0000057ab9 */ /* 0x000fe20000000800 */
[----:B------:R-:W-:Y:S01]  /*1de10*/  LEA.HI.X.SX32 R49, R45, R0, 0x1, P4 ;  /* 0x000000002d317211 */ /* 0x000fe200020f0eff */
[----:B--2---:R-:W-:Y:S01]  /*1de20*/  IMAD R45, R64, 0x2, R13 ;  /* 0x00000002402d7824 */ /* 0x004fe200078e020d */
[----:B---3--:R-:W-:-:S03]  /*1de30*/  IADD3 R50, P4, R13, R2, RZ ;  /* 0x000000020d327210 */ /* 0x008fc60007f9e0ff */
[----:B------:R2:W-:Y:S01]  /*1de40*/  @P6 STG.E.U8 desc[UR24][R48.64], R65 ;  /* 0x0000004130006986 */ /* 0x0005e2000c101118 */
[----:B------:R-:W-:Y:S02]  /*1de50*/  PRMT R59, R106, 0x7772, RZ ;  /* 0x000077726a3b7816 */ /* 0x000fe400000000ff */
[----:B------:R-:W-:Y:S01]  /*1de60*/  LEA.HI.X.SX32 R51, R13, R0, 0x1, P4 ;  /* 0x000000000d337211 */ /* 0x000fe200020f0eff */
[----:B----4-:R-:W-:Y:S01]  /*1de70*/  IMAD R13, R36, 0x2, R45 ;  /* 0x00000002240d7824 */ /* 0x010fe200078e022d */
[----:B------:R-:W-:Y:S01]  /*1de80*/  IADD3 R46, P6, R45, R2, RZ ;  /* 0x000000022d2e7210 */ /* 0x000fe20007fde0ff */
[----:B------:R-:W3:Y:S01]  /*1de90*/  LDC R36, c[0x0][0x248] ;  /* 0x00009200ff247b82 */ /* 0x000ee20000000800 */
[----:B------:R-:W-:Y:S01]  /*1dea0*/  ISETP.LT.AND P4, PT, R47, UR4, !P0 ;  /* 0x000000042f007c0c */ /* 0x000fe2000c781270 */
[----:B------:R-:W-:Y:S01]  /*1deb0*/  ULDC UR4, c[0x0][0x22c] ;  /* 0x00008b0000047ab9 */ /* 0x000fe20000000800 */
[----:B------:R4:W-:Y:S01]  /*1dec0*/  @P3 STG.E.U8 desc[UR24][R50.64], R59 ;  /* 0x0000003b32003986 */ /* 0x0009e2000c101118 */
[----:B------:R-:W-:-:S02]  /*1ded0*/  LEA.HI.X.SX32 R47, R45, R0, 0x1, P6 ;  /* 0x000000002d2f7211 */ /* 0x000fc400030f0eff */
[----:B------:R-:W-:Y:S02]  /*1dee0*/  PRMT R57, R107, 0x7772, RZ ;  /* 0x000077726b397816 */ /* 0x000fe400000000ff */
[----:B------:R-:W-:Y:S01]  /*1def0*/  ISETP.LT.AND P3, PT, R41, UR4, !P0 ;  /* 0x0000000429007c0c */ /* 0x000fe2000c761270 */
[----:B-1----:R-:W-:Y:S01]  /*1df00*/  IMAD R41, R56, 0x2, R13 ;  /* 0x0000000238297824 */ /* 0x002fe200078e020d */
[C---:B--2---:R-:W-:Y:S01]  /*1df10*/  IADD3 R48, P6, R13.reuse, R2, RZ ;  /* 0x000000020d307210 */ /* 0x044fe20007fde0ff */
[----:B------:R-:W-:Y:S01]  /*1df20*/  ULDC UR4, c[0x0][0x22c] ;  /* 0x00008b0000047ab9 */ /* 0x000fe20000000800 */
[----:B------:R1:W-:Y:S01]  /*1df30*/  @P2 STG.E.U8 desc[UR24][R46.64], R57 ;  /* 0x000000392e002986 */ /* 0x0003e2000c101118 */
[----:B----4-:R-:W2:Y:S01]  /*1df40*/  LDC R50, c[0x0][0x248] ;  /* 0x00009200ff327b82 */ /* 0x010ea20000000800 */
[----:B------:R-:W-:Y:S02]  /*1df50*/  LEA.HI.X.SX32 R49, R13, R0, 0x1, P6 ;  /* 0x000000000d317211 */ /* 0x000fe400030f0eff */
[----:B------:R-:W-:-:S02]  /*1df60*/  ISETP.LT.AND P2, PT, R44, UR4, !P0 ;  /* 0x000000042c007c0c */ /* 0x000fc4000c741270 */
[----:B------:R-:W-:Y:S02]  /*1df70*/  PRMT R51, R104, 0x7773, RZ ;  /* 0x0000777368337816 */ /* 0x000fe400000000ff */
[----:B------:R-:W-:Y:S01]  /*1df80*/  PRMT R105, R105, 0x7773, RZ ;  /* 0x0000777369697816 */ /* 0x000fe200000000ff */
[----:B------:R-:W4:Y:S01]  /*1df90*/  LDC R56, c[0x0][0x248] ;  /* 0x00009200ff387b82 */ /* 0x000f220000000800 */
[----:B------:R-:W-:Y:S01]  /*1dfa0*/  IADD3 R44, P6, R41, R2, RZ ;  /* 0x00000002292c7210 */ /* 0x000fe20007fde0ff */
[----:B0-----:R-:W-:Y:S01]  /*1dfb0*/  IMAD R13, R58, 0x2, R41 ;  /* 0x000000023a0d7824 */ /* 0x001fe200078e0229 */
[----:B------:R-:W-:-:S05]  /*1dfc0*/  ULDC UR4, c[0x0][0x22c] ;  /* 0x00008b0000047ab9 */ /* 0x000fca0000000800 */
[----:B-1----:R-:W0:Y:S01]  /*1dfd0*/  LDC R46, c[0x0][0x248] ;  /* 0x00009200ff2e7b82 */ /* 0x002e220000000800 */
[----:B------:R-:W-:Y:S01]  /*1dfe0*/  LEA.HI.X.SX32 R45, R41, R0, 0x1, P6 ;  /* 0x00000000292d7211 */ /* 0x000fe200030f0eff */
[----:B------:R1:W-:Y:S04]  /*1dff0*/  @P5 STG.E.U8 desc[UR24][R48.64], R51 ;  /* 0x0000003330005986 */ /* 0x0003e8000c101118 */
[----:B------:R1:W-:Y:S01]  /*1e000*/  @P4 STG.E.U8 desc[UR24][R44.64], R105 ;  /* 0x000000692c004986 */ /* 0x0003e2000c101118 */
[----:B---3--:R-:W-:Y:S02]  /*1e010*/  IMAD R41, R36, 0x2, R13 ;  /* 0x0000000224297824 */ /* 0x008fe400078e020d */
[----:B------:R-:W3:Y:S01]  /*1e020*/  LDC R36, c[0x0][0x248] ;  /* 0x00009200ff247b82 */ /* 0x000ee20000000800 */
[----:B------:R-:W-:Y:S01]  /*1e030*/  ISETP.LT.AND P5, PT, R42, UR4, !P0 ;  /* 0x000000042a007c0c */ /* 0x000fe2000c7a1270 */
[----:B------:R-:W-:Y:S01]  /*1e040*/  ULDC UR4, c[0x0][0x22c] ;  /* 0x00008b0000047ab9 */ /* 0x000fe20000000800 */
[----:B-1----:R-:W-:-:S02]  /*1e050*/  PRMT R49, R106, 0x7773, RZ ;  /* 0x000077736a317816 */ /* 0x002fc400000000ff */
[----:B------:R-:W-:-:S03]  /*1e060*/  PRMT R107, R107, 0x7773, RZ ;  /* 0x000077736b6b7816 */ /* 0x000fc600000000ff */
[----:B------:R-:W1:Y:S01]  /*1e070*/  LDC R48, c[0x0][0x248] ;  /* 0x00009200ff307b82 */ /* 0x000e620000000800 */
[----:B------:R-:W-:-:S04]  /*1e080*/  IADD3 R44, P4, R13, R2, RZ ;  /* 0x000000020d2c7210 */ /* 0x000fc80007f9e0ff */
[----:B------:R-:W-:Y:S01]  /*1e090*/  LEA.HI.X.SX32 R45, R13, R0, 0x1, P4 ;  /* 0x000000000d2d7211 */ /* 0x000fe200020f0eff */
[----:B--2---:R-:W-:Y:S01]  /*1e0a0*/  IMAD R13, R50, 0x2, R41 ;  /* 0x00000002320d7824 */ /* 0x004fe200078e0229 */
[----:B------:R-:W-:Y:S02]  /*1e0b0*/  IADD3 R42, P6, R41, R2, RZ ;  /* 0x00000002292a7210 */ /* 0x000fe40007fde0ff */
[----:B------:R-:W-:Y:S01]  /*1e0c0*/  ISETP.LT.AND P4, PT, R43, UR4, !P0 ;  /* 0x000000042b007c0c */ /* 0x000fe2000c781270 */
[----:B------:R2:W-:Y:S01]  /*1e0d0*/  @P3 STG.E.U8 desc[UR24][R44.64], R49 ;  /* 0x000000312c003986 */ /* 0x0005e2000c101118 */
[----:B------:R-:W-:Y:S01]  /*1e0e0*/  ULDC UR4, c[0x0][0x22c] ;  /* 0x00008b0000047ab9 */ /* 0x000fe20000000800 */
[----:B------:R-:W-:Y:S01]  /*1e0f0*/  LEA.HI.X.SX32 R43, R41, R0, 0x1, P6 ;  /* 0x00000000292b7211 */ /* 0x000fe200030f0eff */
[----:B0-----:R-:W-:Y:S01]  /*1e100*/  IMAD R47, R46, 0x2, R13 ;  /* 0x000000022e2f7824 */ /* 0x001fe200078e020d */
[----:B------:R-:W-:Y:S01]  /*1e110*/  ISETP.LT.AND P3, PT, R40, UR4, !P0 ;  /* 0x0000000428007c0c */ /* 0x000fe2000c761270 */
[----:B------:R-:W0:Y:S01]  /*1e120*/  LDC R46, c[0x0][0x248] ;  /* 0x00009200ff2e7b82 */ /* 0x000e220000000800 */
[----:B------:R-:W-:-:S07]  /*1e130*/  IADD3 R40, P6, R13, R2, RZ ;  /* 0x000000020d287210 */ /* 0x000fce0007fde0ff */
[----:B--2---:R-:W2:Y:S01]  /*1e140*/  LDC R44, c[0x0][0x248] ;  /* 0x00009200ff2c7b82 */ /* 0x004ea20000000800 */
[----:B------:R3:W-:Y:S01]  /*1e150*/  @P2 STG.E.U8 desc[UR24][R42.64], R107 ;  /* 0x0000006b2a002986 */ /* 0x0007e2000c101118 */
[----:B------:R-:W-:Y:S01]  /*1e160*/  LEA.HI.X.SX32 R41, R13, R0, 0x1, P6 ;  /* 0x000000000d297211 */ /* 0x000fe200030f0eff */
[----:B------:R-:W-:Y:S01]  /*1e170*/  ULDC UR4, c[0x0][0x22c] ;  /* 0x00008b0000047ab9 */ /* 0x000fe20000000800 */
[----:B------:R-:W-:Y:S01]  /*1e180*/  PRMT R45, R96, 0x7770, RZ ;  /* 0x00007770602d7816 */ /* 0x000fe200000000ff */
[----:B----4-:R-:W-:Y:S01]  /*1e190*/  IMAD R13, R56, 0x2, R47 ;  /* 0x00000002380d7824 */ /* 0x010fe200078e022f */
[----:B------:R-:W-:Y:S01]  /*1e1a0*/  ISETP.LT.AND P2, PT, R39, UR4, !P0 ;  /* 0x0000000427007c0c */ /* 0x000fe2000c741270 */
[----:B------:R-:W-:Y:S01]  /*1e1b0*/  ULDC UR4, c[0x0][0x22c] ;  /* 0x00008b0000047ab9 */ /* 0x000fe20000000800 */
[----:B---3--:R-:W-:-:S04]  /*1e1c0*/  IADD3 R42, P6, R47, R2, RZ ;  /* 0x000000022f2a7210 */ /* 0x008fc80007fde0ff */
[----:B------:R-:W-:Y:S02]  /*1e1d0*/  LEA.HI.X.SX32 R43, R47, R0, 0x1, P6 ;  /* 0x000000002f2b7211 */ /* 0x000fe400030f0eff */
[----:B------:R-:W-:Y:S01]  /*1e1e0*/  PRMT R47, R97, 0x7770, RZ ;  /* 0x00007770612f7816 */ /* 0x000fe200000000ff */
[----:B------:R3:W-:Y:S01]  /*1e1f0*/  @P5 STG.E.U8 desc[UR24][R40.64], R45 ;  /* 0x0000002d28005986 */ /* 0x0007e2000c101118 */
[----:B------:R-:W-:Y:S01]  /*1e200*/  ISETP.LT.AND P5, PT, R35, UR4, !P0 ;  /* 0x0000000423007c0c */ /* 0x000fe2000c7a1270 */
[----:B------:R-:W-:Y:S01]  /*1e210*/  IMAD R35, R36, 0x2, R13 ;  /* 0x0000000224237824 */ /* 0x000fe200078e020d */
[----:B------:R-:W-:Y:S01]  /*1e220*/  ULDC UR4, c[0x0][0x22c] ;  /* 0x00008b0000047ab9 */ /* 0x000fe20000000800 */
[----:B------:R4:W-:Y:S01]  /*1e230*/  @P4 STG.E.U8 desc[UR24][R42.64], R47 ;  /* 0x0000002f2a004986 */ /* 0x0009e2000c101118 */
[----:B------:R-:W-:Y:S01]  /*1e240*/  ISETP.LT.AND P4, PT, R38, UR4, !P0 ;  /* 0x0000000426007c0c */ /* 0x000fe2000c781270 */
[----:B------:R-:W-:Y:S01]  /*1e250*/  ULDC UR4, c[0x0][0x22c] ;  /* 0x00008b0000047ab9 */ /* 0x000fe20000000800 */
[----:B---3--:R-:W-:-:S02]  /*1e260*/  IADD3 R40, P6, R13, R2, RZ ;  /* 0x000000020d287210 */ /* 0x008fc40007fde0ff */
[----:B------:R-:W-:Y:S01]  /*1e270*/  PRMT R45, R98, 0x7770, RZ ;  /* 0x00007770622d7816 */ /* 0x000fe200000000ff */
[----:B----4-:R-:W3:Y:S01]  /*1e280*/  LDC R42, c[0x0][0x248] ;  /* 0x00009200ff2a7b82 */ /* 0x010ee20000000800 */
[----:B------:R-:W-:Y:S01]  /*1e290*/  LEA.HI.X.SX32 R41, R13, R0, 0x1, P6 ;  /* 0x000000000d297211 */ /* 0x000fe200030f0eff */
[----:B--2---:R-:W-:Y:S01]  /*1e2a0*/  IMAD R13, R44, 0x2, R35 ;  /* 0x000000022c0d7824 */ /* 0x004fe200078e0223 */
[----:B------:R-:W-:-:S03]  /*1e2b0*/  IADD3 R38, P6, R35, R2, RZ ;  /* 0x0000000223267210 */ /* 0x000fc60007fde0ff */
[----:B------:R2:W-:Y:S01]  /*1e2c0*/  @P3 STG.E.U8 desc[UR24][R40.64], R45 ;  /* 0x0000002d28003986 */ /* 0x0005e2000c101118 */
[----:B------:R-:W-:Y:S01]  /*1e2d0*/  LEA.HI.X.SX32 R39, R35, R0, 0x1, P6 ;  /* 0x0000000023277211 */ /* 0x000fe200030f0eff */
[----:B------:R-:W4:Y:S01]  /*1e2e0*/  LDC R44, c[0x0][0x248] ;  /* 0x00009200ff2c7b82 */ /* 0x000f220000000800 */
[----:B------:R-:W-:Y:S01]  /*1e2f0*/  ISETP.LT.AND P3, PT, R34, UR4, !P0 ;  /* 0x0000000422007c0c */ /* 0x000fe2000c761270 */
[----:B0-----:R-:W-:Y:S01]  /*1e300*/  IMAD R43, R46, 0x2, R13 ;  /* 0x000000022e2b7824 */ /* 0x001fe200078e020d */
[----:B------:R-:W-:Y:S01]  /*1e310*/  IADD3 R34, P6, R13, R2, RZ ;  /* 0x000000020d227210 */ /* 0x000fe20007fde0ff */
[----:B------:R-:W-:Y:S01]  /*1e320*/  ULDC UR4, c[0x0][0x22c] ;  /* 0x00008b0000047ab9 */ /* 0x000fe20000000800 */
[----:B------:R-:W-:Y:S02]  /*1e330*/  PRMT R47, R99, 0x7770, RZ ;  /* 0x00007770632f7816 */ /* 0x000fe400000000ff */
[----:B------:R-:W-:Y:S02]  /*1e340*/  LEA.HI.X.SX32 R35, R13, R0, 0x1, P6 ;  /* 0x000000000d237211 */ /* 0x000fe400030f0eff */
[----:B------:R-:W-:-:S02]  /*1e350*/  IADD3 R36, P6, R43, R2, RZ ;  /* 0x000000022b247210 */ /* 0x000fc40007fde0ff */
[----:B--2---:R-:W-:Y:S01]  /*1e360*/  PRMT R45, R96, 0x7771, RZ ;  /* 0x00007771602d7816 */ /* 0x004fe200000000ff */
        /* <DEDUP_REMOVED lines=11> */
[----:B---3--:R-:W-:Y:S01]  /*1e420*/  IMAD R13, R42, 0x2, R43 ;  /* 0x000000022a0d7824 */ /* 0x008fe200078e022b */
[----:B0-----:R-:W-:-:S05]  /*1e430*/  IADD3 R34, P4, R43, R2, RZ ;  /* 0x000000022b227210 */ /* 0x001fca0007f9e0ff */
[----:B------:R-:W0:Y:S01]  /*1e440*/  LDC R38, c[0x0][0x248] ;  /* 0x00009200ff267b82 */ /* 0x000e220000000800 */
[----:B------:R-:W-:Y:S02]  /*1e450*/  LEA.HI.X.SX32 R35, R43, R0, 0x1, P4 ;  /* 0x000000002b237211 */ /* 0x000fe400020f0eff */
[----:B--2---:R-:W-:Y:S02]  /*1e460*/  IADD3 R36, P4, R13, R2, RZ ;  /* 0x000000020d247210 */ /* 0x004fe40007f9e0ff */
[----:B------:R-:W-:-:S03]  /*1e470*/  ISETP.LT.AND P6, PT, R29, UR4, !P0 ;  /* 0x000000041d007c0c */ /* 0x000fc6000c7c1270 */
[----:B------:R-:W2:Y:S01]  /*1e480*/  LDC R40, c[0x0][0x248] ;  /* 0x00009200ff287b82 */ /* 0x000ea20000000800 */
[----:B------:R-:W-:Y:S01]  /*1e490*/  PRMT R39, R98, 0x7771, RZ ;  /* 0x0000777162277816 */ /* 0x000fe200000000ff */
[----:B----4-:R-:W-:Y:S01]  /*1e4a0*/  IMAD R29, R44, 0x2, R13 ;  /* 0x000000022c1d7824 */ /* 0x010fe200078e020d */
[----:B------:R-:W-:Y:S01]  /*1e4b0*/  LEA.HI.X.SX32 R37, R13, R0, 0x1, P4 ;  /* 0x000000000d257211 */ /* 0x000fe200020f0eff */
[----:B------:R-:W-:Y:S01]  /*1e4c0*/  ULDC UR4, c[0x0][0x22c] ;  /* 0x00008b0000047ab9 */ /* 0x000fe20000000800 */
[----:B------:R-:W-:Y:S02]  /*1e4d0*/  PRMT R13, R99, 0x7771, RZ ;  /* 0x00007771630d7816 */ /* 0x000fe400000000ff */
[----:B------:R-:W-:Y:S01]  /*1e4e0*/  ISETP.LT.AND P4, PT, R20, UR4, !P0 ;  /* 0x0000000414007c0c */ /* 0x000fe2000c781270 */
[----:B------:R3:W-:Y:S01]  /*1e4f0*/  @P3 STG.E.U8 desc[UR24][R34.64], R39 ;  /* 0x0000002722003986 */ /* 0x0007e2000c101118 */
[----:B------:R-:W4:Y:S01]  /*1e500*/  LDC R20, c[0x0][0x248] ;  /* 0x00009200ff147b82 */ /* 0x000f220000000800 */
[----:B------:R-:W-:Y:S01]  /*1e510*/  PRMT R43, R96, 0x7772, RZ ;  /* 0x00007772602b7816 */ /* 0x000fe200000000ff */
[----:B------:R-:W-:Y:S01]  /*1e520*/  ULDC UR4, c[0x0][0x22c] ;  /* 0x00008b0000047ab9 */ /* 0x000fe20000000800 */
[----:B------:R1:W-:Y:S01]  /*1e530*/  @P2 STG.E.U8 desc[UR24][R36.64], R13 ;  /* 0x0000000d24002986 */ /* 0x0003e2000c101118 */
[----:B---3--:R-:W-:-:S04]  /*1e540*/  IADD3 R34, P2, R29, R2, RZ ;  /* 0x000000021d227210 */ /* 0x008fc80007f5e0ff */
[----:B------:R-:W-:Y:S01]  /*1e550*/  LEA.HI.X.SX32 R35, R29, R0, 0x1, P2 ;  /* 0x000000001d237211 */ /* 0x000fe200010f0eff */
[----:B-1----:R-:W-:Y:S01]  /*1e560*/  IMAD R29, R30, 0x2, R29 ;  /* 0x000000021e1d7824 */ /* 0x002fe200078e021d */
[----:B------:R-:W1:Y:S01]  /*1e570*/  LDC R36, c[0x0][0x248] ;  /* 0x00009200ff247b82 */ /* 0x000e620000000800 */
[----:B------:R-:W-:Y:S01]  /*1e580*/  ISETP.LT.AND P3, PT, R32, UR5, !P0 ;  /* 0x0000000520007c0c */ /* 0x000fe2000c761270 */
[----:B------:R-:W-:Y:S01]  /*1e590*/  ULDC UR5, c[0x0][0x22c] ;  /* 0x00008b0000057ab9 */ /* 0x000fe20000000800 */
[----:B------:R3:W-:Y:S01]  /*1e5a0*/  @P5 STG.E.U8 desc[UR24][R34.64], R43 ;  /* 0x0000002b22005986 */ /* 0x0007e2000c101118 */
[----:B------:R-:W-:Y:S01]  /*1e5b0*/  IADD3 R32, P5, R29, R2, RZ ;  /* 0x000000021d207210 */ /* 0x000fe20007fbe0ff */
[----:B0-----:R-:W-:Y:S01]  /*1e5c0*/  IMAD R13, R38, 0x2, R29 ;  /* 0x00000002260d7824 */ /* 0x001fe200078e021d */
[----:B------:R-:W-:Y:S01]  /*1e5d0*/  ISETP.LT.AND P2, PT, R33, UR4, !P0 ;  /* 0x0000000421007c0c */ /* 0x000fe2000c741270 */
[----:B------:R-:W-:Y:S01]  /*1e5e0*/  ULDC UR4, c[0x0][0x22c] ;  /* 0x00008b0000047ab9 */ /* 0x000fe20000000800 */
[----:B------:R-:W-:Y:S01]  /*1e5f0*/  LEA.HI.X.SX32 R33, R29, R0, 0x1, P5 ;  /* 0x000000001d217211 */ /* 0x000fe200028f0eff */
[----:B--2---:R-:W-:Y:S01]  /*1e600*/  IMAD R29, R40, 0x2, R13 ;  /* 0x00000002281d7824 */ /* 0x004fe200078e020d */
[----:B------:R-:W-:Y:S01]  /*1e610*/  PRMT R41, R97, 0x7772, RZ ;  /* 0x0000777261297816 */ /* 0x000fe200000000ff */
[----:B------:R-:W0:Y:S01]  /*1e620*/  LDC R38, c[0x0][0x248] ;  /* 0x00009200ff267b82 */ /* 0x000e220000000800 */
        /* <DEDUP_REMOVED lines=8> */
[----:B------:R4:W-:Y:S01]  /*1e6b0*/  @P4 STG.E.U8 desc[UR24][R34.64], R39 ;  /* 0x0000002722004986 */ /* 0x0009e2000c101118 */
[----:B------:R-:W-:Y:S01]  /*1e6c0*/  LEA.HI.X.SX32 R31, R29, R0, 0x1, P6 ;  /* 0x000000001d1f7211 */ /* 0x000fe200030f0eff */
[----:B------:R-:W-:Y:S01]  /*1e6d0*/  ULDC UR4, c[0x0][0x22c] ;  /* 0x00008b0000047ab9 */ /* 0x000fe20000000800 */
[----:B------:R-:W-:-:S02]  /*1e6e0*/  PRMT R37, R99, 0x7772, RZ ;  /* 0x0000777263257816 */ /* 0x000fc400000000ff */
[----:B------:R-:W-:Y:S01]  /*1e6f0*/  ISETP.LT.AND P4, PT, R25, UR4, !P0 ;  /* 0x0000000419007c0c */ /* 0x000fe2000c781270 */
[----:B-1----:R-:W-:Y:S01]  /*1e700*/  IMAD R25, R36, 0x2, R13 ;  /* 0x0000000224197824 */ /* 0x002fe200078e020d */
[----:B--2---:R-:W-:Y:S01]  /*1e710*/  IADD3 R32, P6, R13, R2, RZ ;  /* 0x000000020d207210 */ /* 0x004fe20007fde0ff */
[----:B------:R1:W-:Y:S01]  /*1e720*/  @P2 STG.E.U8 desc[UR24][R30.64], R37 ;  /* 0x000000251e002986 */ /* 0x0003e2000c101118 */
[----:B------:R-:W-:Y:S01]  /*1e730*/  ULDC UR4, c[0x0][0x22c] ;  /* 0x00008b0000047ab9 */ /* 0x000fe20000000800 */
[----:B------:R-:W-:Y:S01]  /*1e740*/  PRMT R97, R97, 0x7773, RZ ;  /* 0x0000777361617816 */ /* 0x000fe200000000ff */
[----:B------:R-:W2:Y:S08]  /*1e750*/  LDC R36, c[0x0][0x248] ;  /* 0x00009200ff247b82 */ /* 0x000eb00000000800 */
[----:B----4-:R-:W4:Y:S01]  /*1e760*/  LDC R34, c[0x0][0x248] ;  /* 0x00009200ff227b82 */ /* 0x010f220000000800 */
[----:B------:R-:W-:-:S02]  /*1e770*/  LEA.HI.X.SX32 R33, R13, R0, 0x1, P6 ;  /* 0x000000000d217211 */ /* 0x000fc400030f0eff */
[----:B------:R-:W-:-:S05]  /*1e780*/  ISETP.LT.AND P2, PT, R28, UR4, !P0 ;  /* 0x000000041c007c0c */ /* 0x000fca000c741270 */
[----:B-1----:R-:W1:Y:S01]  /*1e790*/  LDC R30, c[0x0][0x248] ;  /* 0x00009200ff1e7b82 */ /* 0x002e620000000800 */
[C---:B------:R-:W-:Y:S02]  /*1e7a0*/  IADD3 R28, P6, R25.reuse, R2, RZ ;  /* 0x00000002191c7210 */ /* 0x040fe40007fde0ff */
[----:B------:R-:W-:Y:S01]  /*1e7b0*/  PRMT R35, R96, 0x7773, RZ ;  /* 0x0000777360237816 */ /* 0x000fe200000000ff */
[----:B0-----:R-:W-:Y:S01]  /*1e7c0*/  IMAD R13, R38, 0x2, R25 ;  /* 0x00000002260d7824 */ /* 0x001fe200078e0219 */
[----:B------:R-:W-:Y:S01]  /*1e7d0*/  LEA.HI.X.SX32 R29, R25, R0, 0x1, P6 ;  /* 0x00000000191d7211 */ /* 0x000fe200030f0eff */
[----:B------:R-:W-:Y:S02]  /*1e7e0*/  ULDC UR4, c[0x0][0x22c] ;  /* 0x00008b0000047ab9 */ /* 0x000fe40000000800 */
[----:B------:R0:W-:Y:S01]  /*1e7f0*/  @P3 STG.E.U8 desc[UR24][R32.64], R35 ;  /* 0x0000002320003986 */ /* 0x0001e2000c101118 */
[----:B---3--:R-:W-:Y:S02]  /*1e800*/  IMAD R25, R20, 0x2, R13 ;  /* 0x0000000214197824 */ /* 0x008fe400078e020d */
[----:B------:R-:W3:Y:S01]  /*1e810*/  LDC R20, c[0x0][0x248] ;  /* 0x00009200ff147b82 */ /* 0x000ee20000000800 */
[----:B------:R2:W-:Y:S01]  /*1e820*/  @P5 STG.E.U8 desc[UR24][R28.64], R97 ;  /* 0x000000611c005986 */ /* 0x0005e2000c101118 */
[----:B------:R-:W-:Y:S01]  /*1e830*/  ISETP.LT.AND P3, PT, R26, UR4, !P0 ;  /* 0x000000041a007c0c */ /* 0x000fe2000c761270 */
[----:B------:R-:W-:Y:S01]  /*1e840*/  ULDC UR4, c[0x0][0x22c] ;  /* 0x00008b0000047ab9 */ /* 0x000fe20000000800 */
[----:B0-----:R-:W-:-:S04]  /*1e850*/  PRMT R33, R98, 0x7773, RZ ;  /* 0x0000777362217816 */ /* 0x001fc800000000ff */
[----:B------:R-:W0:Y:S01]  /*1e860*/  LDC R32, c[0x0][0x248] ;  /* 0x00009200ff207b82 */ /* 0x000e220000000800 */
[----:B--2---:R-:W-:-:S04]  /*1e870*/  IADD3 R28, P5, R13, R2, RZ ;  /* 0x000000020d1c7210 */ /* 0x004fc80007fbe0ff */
[----:B------:R-:W-:Y:S01]  /*1e880*/  LEA.HI.X.SX32 R29, R13, R0, 0x1, P5 ;  /* 0x000000000d1d7211 */ /* 0x000fe200028f0eff */
[----:B----4-:R-:W-:Y:S01]  /*1e890*/  IMAD R13, R34, 0x2, R25 ;  /* 0x00000002220d7824 */ /* 0x010fe200078e0219 */
[----:B------:R-:W-:-:S03]  /*1e8a0*/  IADD3 R26, P6, R25, R2, RZ ;  /* 0x00000002191a7210 */ /* 0x000fc60007fde0ff */
[----:B-1----:R-:W-:Y:S01]  /*1e8b0*/  IMAD R31, R30, 0x2, R13 ;  /* 0x000000021e1f7824 */ /* 0x002fe200078e020d */
[----:B------:R-:W-:Y:S01]  /*1e8c0*/  ISETP.LT.AND P5, PT, R27, UR4, !P0 ;  /* 0x000000041b007c0c */ /* 0x000fe2000c7a1270 */
[----:B------:R-:W1:Y:S01]  /*1e8d0*/  LDC R30, c[0x0][0x248] ;  /* 0x00009200ff1e7b82 */ /* 0x000e620000000800 */
[----:B------:R-:W-:Y:S01]  /*1e8e0*/  ULDC UR4, c[0x0][0x22c] ;  /* 0x00008b0000047ab9 */ /* 0x000fe20000000800 */
[----:B------:R2:W-:Y:S01]  /*1e8f0*/  @P4 STG.E.U8 desc[UR24][R28.64], R33 ;  /* 0x000000211c004986 */ /* 0x0005e2000c101118 */
[----:B------:R-:W-:Y:S02]  /*1e900*/  LEA.HI.X.SX32 R27, R25, R0, 0x1, P6 ;  /* 0x00000000191b7211 */ /* 0x000fe400030f0eff */
[----:B------:R-:W-:Y:S01]  /*1e910*/  ISETP.LT.AND P4, PT, R24, UR4, !P0 ;  /* 0x0000000418007c0c */ /* 0x000fe2000c781270 */
[----:B------:R-:W-:Y:S01]  /*1e920*/  ULDC UR4, c[0x0][0x22c] ;  /* 0x00008b0000047ab9 */ /* 0x000fe20000000800 */
[----:B------:R-:W-:Y:S02]  /*1e930*/  IADD3 R24, P6, R13, R2, RZ ;  /* 0x000000020d187210 */ /* 0x000fe40007fde0ff */
[----:B------:R-:W-:-:S02]  /*1e940*/  PRMT R99, R99, 0x7773, RZ ;  /* 0x0000777363637816 */ /* 0x000fc400000000ff */
[----:B------:R-:W-:Y:S02]  /*1e950*/  LEA.HI.X.SX32 R25, R13, R0, 0x1, P6 ;  /* 0x000000000d197211 */ /* 0x000fe400030f0eff */
[----:B--2---:R-:W-:Y:S02]  /*1e960*/  PRMT R33, R88, 0x7770, RZ ;  /* 0x0000777058217816 */ /* 0x004fe400000000ff */
[----:B------:R-:W-:Y:S01]  /*1e970*/  IADD3 R28, P6, R31, R2, RZ ;  /* 0x000000021f1c7210 */ /* 0x000fe20007fde0ff */
[----:B------:R2:W-:Y:S01]  /*1e980*/  @P2 STG.E.U8 desc[UR24][R26.64], R99 ;  /* 0x000000631a002986 */ /* 0x0005e2000c101118 */
[----:B------:R-:W-:Y:S01]  /*1e990*/  IMAD R13, R36, 0x2, R31 ;  /* 0x00000002240d7824 */ /* 0x000fe200078e021f */
[----:B------:R-:W-:Y:S01]  /*1e9a0*/  ISETP.LT.AND P2, PT, R23, UR4, !P0 ;  /* 0x0000000417007c0c */ /* 0x000fe2000c741270 */
[----:B------:R-:W-:Y:S01]  /*1e9b0*/  ULDC UR4, c[0x0][0x22c] ;  /* 0x00008b0000047ab9 */ /* 0x000fe20000000800 */
[----:B------:R4:W-:Y:S01]  /*1e9c0*/  @P3 STG.E.U8 desc[UR24][R24.64], R33 ;  /* 0x0000002118003986 */ /* 0x0009e2000c101118 */
[----:B------:R-:W-:-:S02]  /*1e9d0*/  LEA.HI.X.SX32 R29, R31, R0, 0x1, P6 ;  /* 0x000000001f1d7211 */ /* 0x000fc400030f0eff */
[----:B------:R-:W-:Y:S02]  /*1e9e0*/  PRMT R31, R89, 0x7770, RZ ;  /* 0x00007770591f7816 */ /* 0x000fe400000000ff */
[----:B------:R-:W-:Y:S01]  /*1e9f0*/  ISETP.LT.AND P3, PT, R19, UR4, !P0 ;  /* 0x0000000413007c0c */ /* 0x000fe2000c761270 */
[----:B---3--:R-:W-:Y:S01]  /*1ea00*/  IMAD R19, R20, 0x2, R13 ;  /* 0x0000000214137824 */ /* 0x008fe200078e020d */
[----:B------:R-:W-:Y:S01]  /*1ea10*/  ULDC UR4, c[0x0][0x22c] ;  /* 0x00008b0000047ab9 */ /* 0x000fe20000000800 */
[C---:B--2---:R-:W-:Y:S01]  /*1ea20*/  IADD3 R26, P6, R13.reuse, R2, RZ ;  /* 0x000000020d1a7210 */ /* 0x044fe20007fde0ff */
[----:B----4-:R-:W2:Y:S01]  /*1ea30*/  LDC R24, c[0x0][0x248] ;  /* 0x00009200ff187b82 */ /* 0x010ea20000000800 */
[----:B------:R3:W-:Y:S02]  /*1ea40*/  @P5 STG.E.U8 desc[UR24][R28.64], R31 ;  /* 0x0000001f1c005986 */ /* 0x0007e4000c101118 */
[----:B------:R-:W-:Y:S02]  /*1ea50*/  LEA.HI.X.SX32 R27, R13, R0, 0x1, P6 ;  /* 0x000000000d1b7211 */ /* 0x000fe400030f0eff */
[----:B------:R-:W-:Y:S01]  /*1ea60*/  PRMT R33, R90, 0x7770, RZ ;  /* 0x000077705a217816 */ /* 0x000fe200000000ff */
[----:B-1----:R-:W-:Y:S01]  /*1ea70*/  IMAD R13, R30, 0x2, R19 ;  /* 0x000000021e0d7824 */ /* 0x002fe200078e0213 */
[----:B------:R-:W-:Y:S01]  /*1ea80*/  ISETP.LT.AND P5, PT, R22, UR4, !P0 ;  /* 0x0000000416007c0c */ /* 0x000fe2000c7a1270 */
[----:B------:R-:W-:Y:S01]  /*1ea90*/  ULDC UR4, c[0x0][0x22c] ;  /* 0x00008b0000047ab9 */ /* 0x000fe20000000800 */
[C---:B------:R-:W-:Y:S01]  /*1eaa0*/  IADD3 R22, P6, R19.reuse, R2, RZ ;  /* 0x0000000213167210 */ /* 0x040fe20007fde0ff */
[----:B---3--:R-:W1:Y:S01]  /*1eab0*/  LDC R28, c[0x0][0x248] ;  /* 0x00009200ff1c7b82 */ /* 0x008e620000000800 */
[----:B------:R3:W-:Y:S02]  /*1eac0*/  @P4 STG.E.U8 desc[UR24][R26.64], R33 ;  /* 0x000000211a004986 */ /* 0x0007e4000c101118 */
[----:B------:R-:W-:Y:S01]  /*1ead0*/  LEA.HI.X.SX32 R23, R19, R0, 0x1, P6 ;  /* 0x0000000013177211 */ /* 0x000fe200030f0eff */
[----:B0-----:R-:W-:Y:S01]  /*1eae0*/  IMAD R25, R32, 0x2, R13 ;  /* 0x0000000220197824 */ /* 0x001fe200078e020d */
[----:B------:R-:W-:Y:S01]  /*1eaf0*/  ISETP.LT.AND P4, PT, R18, UR4, !P0 ;  /* 0x0000000412007c0c */ /* 0x000fe2000c781270 */
[----:B------:R-:W-:Y:S01]  /*1eb00*/  ULDC UR4, c[0x0][0x22c] ;  /* 0x00008b0000047ab9 */ /* 0x000fe20000000800 */
[----:B------:R-:W-:Y:S01]  /*1eb10*/  IADD3 R18, P6, R13, R2, RZ ;  /* 0x000000020d127210 */ /* 0x000fe20007fde0ff */
[----:B------:R-:W0:Y:S01]  /*1eb20*/  LDC R30, c[0x0][0x248] ;  /* 0x00009200ff1e7b82 */ /* 0x000e220000000800 */
[----:B------:R-:W-:-:S02]  /*1eb30*/  PRMT R31, R91, 0x7770, RZ ;  /* 0x000077705b1f7816 */ /* 0x000fc400000000ff */
[----:B------:R-:W-:Y:S02]  /*1eb40*/  LEA.HI.X.SX32 R19, R13, R0, 0x1, P6 ;  /* 0x000000000d137211 */ /* 0x000fe400030f0eff */
[----:B---3--:R-:W-:Y:S02]  /*1eb50*/  PRMT R27, R88, 0x7771, RZ ;  /* 0x00007771581b7816 */ /* 0x008fe400000000ff */
[----:B------:R-:W-:Y:S01]  /*1eb60*/  IADD3 R20, P6, R25, R2, RZ ;  /* 0x0000000219147210 */ /* 0x000fe20007fde0ff */
[----:B------:R3:W-:Y:S01]  /*1eb70*/  @P2 STG.E.U8 desc[UR24][R22.64], R31 ;  /* 0x0000001f16002986 */ /* 0x0007e2000c101118 */
[----:B------:R-:W-:Y:S01]  /*1eb80*/  ISETP.LT.AND P2, PT, R21, UR4, !P0 ;  /* 0x0000000415007c0c */ /* 0x000fe2000c741270 */
[----:B------:R-:W-:Y:S01]  /*1eb90*/  ULDC UR4, c[0x0][0x22c] ;  /* 0x00008b0000047ab9 */ /* 0x000fe20000000800 */
[----:B------:R-:W-:Y:S01]  /*1eba0*/  LEA.HI.X.SX32 R21, R25, R0, 0x1, P6 ;  /* 0x0000000019157211 */ /* 0x000fe200030f0eff */
[----:B------:R4:W-:Y:S01]  /*1ebb0*/  @P3 STG.E.U8 desc[UR24][R18.64], R27 ;  /* 0x0000001b12003986 */ /* 0x0009e2000c101118 */
[----:B------:R-:W-:Y:S01]  /*1ebc0*/  PRMT R29, R89, 0x7771, RZ ;  /* 0x00007771591d7816 */ /* 0x000fe200000000ff */
[----:B--2---:R-:W-:Y:S01]  /*1ebd0*/  IMAD R25, R24, 0x2, R25 ;  /* 0x0000000218197824 */ /* 0x004fe200078e0219 */
[----:B------:R-:W-:Y:S01]  /*1ebe0*/  ISETP.LT.AND P3, PT, R14, UR4, !P0 ;  /* 0x000000040e007c0c */ /* 0x000fe2000c761270 */
[----:B------:R-:W-:Y:S01]  /*1ebf0*/  ULDC UR4, c[0x0][0x22c] ;  /* 0x00008b0000047ab9 */ /* 0x000fe20000000800 */
[----:B------:R-:W2:Y:S01]  /*1ec00*/  LDC R14, c[0x0][0x248] ;  /* 0x00009200ff0e7b82 */ /* 0x000ea20000000800 */
[----:B------:R0:W-:Y:S01]  /*1ec10*/  @P5 STG.E.U8 desc[UR24][R20.64], R29 ;  /* 0x0000001d14005986 */ /* 0x0001e2000c101118 */
[----:B-1----:R-:W-:Y:S01]  /*1ec20*/  IMAD R13, R28, 0x2, R25 ;  /* 0x000000021c0d7824 */ /* 0x002fe200078e0219 */
[----:B---3--:R-:W-:-:S04]  /*1ec30*/  IADD3 R22, P5, R25, R2, RZ ;  /* 0x0000000219167210 */ /* 0x008fc80007fbe0ff */
[----:B------:R-:W-:Y:S01]  /*1ec40*/  LEA.HI.X.SX32 R23, R25, R0, 0x1, P5 ;  /* 0x0000000019177211 */ /* 0x000fe200028f0eff */
[----:B------:R-:W1:Y:S01]  /*1ec50*/  LDC R24, c[0x0][0x248] ;  /* 0x00009200ff187b82 */ /* 0x000e620000000800 */
[----:B------:R-:W-:Y:S01]  /*1ec60*/  ISETP.LT.AND P5, PT, R12, UR4, !P0 ;  /* 0x000000040c007c0c */ /* 0x000fe2000c7a1270 */
[----:B------:R-:W-:Y:S01]  /*1ec70*/  ULDC UR4, c[0x0][0x22c] ;  /* 0x00008b0000047ab9 */ /* 0x000fe20000000800 */
[C---:B------:R-:W-:Y:S02]  /*1ec80*/  IADD3 R12, P6, R13.reuse, R2, RZ ;  /* 0x000000020d0c7210 */ /* 0x040fe40007fde0ff */
[----:B----4-:R-:W-:Y:S01]  /*1ec90*/  PRMT R27, R90, 0x7771, RZ ;  /* 0x000077715a1b7816 */ /* 0x010fe200000000ff */
[----:B0-----:R-:W-:Y:S02]  /*1eca0*/  IMAD R21, R30, 0x2, R13 ;  /* 0x000000021e157824 */ /* 0x001fe400078e020d */
[----:B------:R-:W0:Y:S01]  /*1ecb0*/  LDC R20, c[0x0][0x248] ;  /* 0x00009200ff147b82 */ /* 0x000e220000000800 */
[----:B------:R-:W-:-:S02]  /*1ecc0*/  LEA.HI.X.SX32 R13, R13, R0, 0x1, P6 ;  /* 0x000000000d0d7211 */ /* 0x000fc400030f0eff */
[----:B------:R-:W-:Y:S01]  /*1ecd0*/  PRMT R25, R91, 0x7771, RZ ;  /* 0x000077715b197816 */ /* 0x000fe200000000ff */
[----:B------:R3:W-:Y:S01]  /*1ece0*/  @P4 STG.E.U8 desc[UR24][R22.64], R27 ;  /* 0x0000001b16004986 */ /* 0x0007e2000c101118 */
[----:B------:R-:W-:Y:S01]  /*1ecf0*/  ISETP.LT.AND P4, PT, R4, UR4, !P0 ;  /* 0x0000000404007c0c */ /* 0x000fe2000c781270 */
[----:B------:R-:W-:Y:S02]  /*1ed00*/  ULDC UR4, c[0x0][0x22c] ;  /* 0x00008b0000047ab9 */ /* 0x000fe40000000800 */
[----:B------:R-:W4:Y:S01]  /*1ed10*/  LDC R4, c[0x0][0x248] ;  /* 0x00009200ff047b82 */ /* 0x000f220000000800 */
[----:B------:R1:W-:Y:S01]  /*1ed20*/  @P2 STG.E.U8 desc[UR24][R12.64], R25 ;  /* 0x000000190c002986 */ /* 0x0003e2000c101118 */
[----:B------:R-:W-:-:S04]  /*1ed30*/  IADD3 R18, P2, R21, R2, RZ ;  /* 0x0000000215127210 */ /* 0x000fc80007f5e0ff */
[----:B------:R-:W-:Y:S01]  /*1ed40*/  LEA.HI.X.SX32 R19, R21, R0, 0x1, P2 ;  /* 0x0000000015137211 */ /* 0x000fe200010f0eff */
[----:B--2---:R-:W-:Y:S01]  /*1ed50*/  IMAD R21, R14, 0x2, R21 ;  /* 0x000000020e157824 */ /* 0x004fe200078e0215 */
[----:B---3--:R-:W-:Y:S01]  /*1ed60*/  PRMT R27, R88, 0x7772, RZ ;  /* 0x00007772581b7816 */ /* 0x008fe200000000ff */
[----:B------:R-:W2:Y:S01]  /*1ed70*/  LDC R22, c[0x0][0x248] ;  /* 0x00009200ff167b82 */ /* 0x000ea20000000800 */
[----:B------:R-:W-:Y:S01]  /*1ed80*/  ISETP.LT.AND P6, PT, R17, UR4, !P0 ;  /* 0x0000000411007c0c */ /* 0x000fe2000c7c1270 */
[----:B-1----:R-:W-:Y:S01]  /*1ed90*/  IMAD R17, R24, 0x2, R21 ;  /* 0x0000000218117824 */ /* 0x002fe200078e0215 */
[----:B------:R-:W-:Y:S01]  /*1eda0*/  PRMT R25, R89, 0x7772, RZ ;  /* 0x0000777259197816 */ /* 0x000fe200000000ff */
[----:B------:R4:W-:Y:S01]  /*1edb0*/  @P3 STG.E.U8 desc[UR24][R18.64], R27 ;  /* 0x0000001b12003986 */ /* 0x0009e2000c101118 */
[C---:B------:R-:W-:Y:S01]  /*1edc0*/  IADD3 R12, P3, R21.reuse, R2, RZ ;  /* 0x00000002150c7210 */ /* 0x040fe20007f7e0ff */
[----:B------:R-:W-:Y:S02]  /*1edd0*/  ULDC UR4, c[0x0][0x22c] ;  /* 0x00008b0000047ab9 */ /* 0x000fe40000000800 */
[----:B------:R-:W1:Y:S01]  /*1ede0*/  LDC R24, c[0x0][0x248] ;  /* 0x00009200ff187b82 */ /* 0x000e620000000800 */
[----:B------:R-:W-:Y:S01]  /*1edf0*/  LEA.HI.X.SX32 R13, R21, R0, 0x1, P3 ;  /* 0x00000000150d7211 */ /* 0x000fe200018f0eff */
[----:B0-----:R-:W-:Y:S01]  /*1ee00*/  IMAD R21, R20, 0x2, R17 ;  /* 0x0000000214157824 */ /* 0x001fe200078e0211 */
[----:B------:R-:W-:Y:S01]  /*1ee10*/  ISETP.LT.AND P2, PT, R16, UR5, !P0 ;  /* 0x0000000510007c0c */ /* 0x000fe2000c741270 */
[----:B------:R-:W-:Y:S01]  /*1ee20*/  ULDC UR5, c[0x0][0x22c] ;  /* 0x00008b0000057ab9 */ /* 0x000fe20000000800 */
[-C--:B------:R-:W-:Y:S01]  /*1ee30*/  IADD3 R16, P3, R17, R2.reuse, RZ ;  /* 0x0000000211107210 */ /* 0x080fe20007f7e0ff */
[----:B------:R2:W-:Y:S01]  /*1ee40*/  @P5 STG.E.U8 desc[UR24][R12.64], R25 ;  /* 0x000000190c005986 */ /* 0x0005e2000c101118 */
[----:B------:R-:W-:Y:S01]  /*1ee50*/  IADD3 R14, P5, R21, R2, RZ ;  /* 0x00000002150e7210 */ /* 0x000fe20007fbe0ff */
[----:B----4-:R-:W-:Y:S01]  /*1ee60*/  IMAD R19, R4, 0x2, R21 ;  /* 0x0000000204137824 */ /* 0x010fe200078e0215 */
[----:B------:R-:W-:Y:S01]  /*1ee70*/  PRMT R23, R90, 0x7772, RZ ;  /* 0x000077725a177816 */ /* 0x000fe200000000ff */
[----:B------:R-:W0:Y:S01]  /*1ee80*/  LDC R4, c[0x0][0x248] ;  /* 0x00009200ff047b82 */ /* 0x000e220000000800 */
[----:B------:R-:W-:-:S02]  /*1ee90*/  LEA.HI.X.SX32 R17, R17, R0, 0x1, P3 ;  /* 0x0000000011117211 */ /* 0x000fc400018f0eff */
[----:B------:R-:W-:Y:S01]  /*1eea0*/  ISETP.LT.AND P3, PT, R15, UR4, !P0 ;  /* 0x000000040f007c0c */ /* 0x000fe2000c761270 */
[----:B------:R-:W-:Y:S01]  /*1eeb0*/  ULDC UR4, c[0x0][0x22c] ;  /* 0x00008b0000047ab9 */ /* 0x000fe20000000800 */
[----:B------:R-:W-:Y:S01]  /*1eec0*/  LEA.HI.X.SX32 R15, R21, R0, 0x1, P5 ;  /* 0x00000000150f7211 */ /* 0x000fe200028f0eff */
[----:B------:R3:W-:Y:S01]  /*1eed0*/  @P4 STG.E.U8 desc[UR24][R16.64], R23 ;  /* 0x0000001710004986 */ /* 0x0007e2000c101118 */
[----:B------:R-:W-:Y:S01]  /*1eee0*/  PRMT R21, R91, 0x7772, RZ ;  /* 0x000077725b157816 */ /* 0x000fe200000000ff */
[----:B--2---:R-:W-:Y:S01]  /*1eef0*/  IMAD R13, R22, 0x2, R19 ;  /* 0x00000002160d7824 */ /* 0x004fe200078e0213 */
[-C--:B------:R-:W-:Y:S01]  /*1ef00*/  IADD3 R18, P5, R19, R2.reuse, RZ ;  /* 0x0000000213127210 */ /* 0x080fe20007fbe0ff */
[----:B------:R-:W2:Y:S02]  /*1ef10*/  LDC R20, c[0x0][0x248] ;  /* 0x00009200ff147b82 */ /* 0x000ea40000000800 */
[----:B------:R4:W-:Y:S06]  /*1ef20*/  @P6 STG.E.U8 desc[UR24][R14.64], R21 ;  /* 0x000000150e006986 */ /* 0x0009ec000c101118 */
[----:B---3--:R-:W3:Y:S01]  /*1ef30*/  LDC R16, c[0x0][0x248] ;  /* 0x00009200ff107b82 */ /* 0x008ee20000000800 */
[----:B------:R-:W-:Y:S01]  /*1ef40*/  ISETP.LT.AND P4, PT, R8, UR4, !P0 ;  /* 0x0000000408007c0c */ /* 0x000fe2000c781270 */
[----:B------:R-:W-:Y:S01]  /*1ef50*/  ULDC UR4, c[0x0][0x22c] ;  /* 0x00008b0000047ab9 */ /* 0x000fe20000000800 */
[----:B------:R-:W-:-:S05]  /*1ef60*/  IADD3 R12, P6, R13, R2, RZ ;  /* 0x000000020d0c7210 */ /* 0x000fca0007fde0ff */
[----:B----4-:R-:W4:Y:S01]  /*1ef70*/  LDC R14, c[0x0][0x248] ;  /* 0x00009200ff0e7b82 */ /* 0x010f220000000800 */
[-C--:B------:R-:W-:Y:S02]  /*1ef80*/  LEA.HI.X.SX32 R19, R19, R0.reuse, 0x1, P5 ;  /* 0x0000000013137211 */ /* 0x080fe400028f0eff */
[----:B------:R-:W-:Y:S01]  /*1ef90*/  ISETP.LT.AND P5, PT, R11, UR4, !P0 ;  /* 0x000000040b007c0c */ /* 0x000fe2000c7a1270 */
[----:B-1----:R-:W-:Y:S01]  /*1efa0*/  IMAD R11, R24, 0x2, R13 ;  /* 0x00000002180b7824 */ /* 0x002fe200078e020d */
[----:B------:R-:W-:Y:S01]  /*1efb0*/  PRMT R17, R88, 0x7773, RZ ;  /* 0x0000777358117816 */ /* 0x000fe200000000ff */
[----:B------:R-:W-:Y:S01]  /*1efc0*/  ULDC UR4, c[0x0][0x22c] ;  /* 0x00008b0000047ab9 */ /* 0x000fe20000000800 */
[----:B------:R-:W-:Y:S02]  /*1efd0*/  LEA.HI.X.SX32 R13, R13, R0, 0x1, P6 ;  /* 0x000000000d0d7211 */ /* 0x000fe400030f0eff */
[----:B------:R-:W-:Y:S01]  /*1efe0*/  PRMT R89, R89, 0x7773, RZ ;  /* 0x0000777359597816 */ /* 0x000fe200000000ff */
[----:B------:R1:W-:Y:S01]  /*1eff0*/  @P2 STG.E.U8 desc[UR24][R18.64], R17 ;  /* 0x0000001112002986 */ /* 0x0003e2000c101118 */
[----:B------:R-:W-:Y:S01]  /*1f000*/  PRMT R91, R91, 0x7773, RZ ;  /* 0x000077735b5b7816 */ /* 0x000fe200000000ff */
[----:B------:R-:W2:Y:S02]  /*1f010*/  LDC R22, c[0x0][0x248] ;  /* 0x00009200ff167b82 */ /* 0x000ea40000000800 */
[----:B------:R3:W-:Y:S01]  /*1f020*/  @P3 STG.E.U8 desc[UR24][R12.64], R89 ;  /* 0x000000590c003986 */ /* 0x0007e2000c101118 */
[----:B------:R-:W-:Y:S01]  /*1f030*/  IADD3 R8, P3, R11, R2, RZ ;  /* 0x000000020b087210 */ /* 0x000fe20007f7e0ff */
[----:B0-----:R-:W-:Y:S01]  /*1f040*/  IMAD R15, R4, 0x2, R11 ;  /* 0x00000002040f7824 */ /* 0x001fe200078e020b */
[----:B------:R-:W-:Y:S01]  /*1f050*/  ISETP.LT.AND P2, PT, R9, UR4, !P0 ;  /* 0x0000000409007c0c */ /* 0x000fe2000c741270 */
[----:B------:R-:W-:Y:S01]  /*1f060*/  ULDC UR4, c[0x0][0x22c] ;  /* 0x00008b0000047ab9 */ /* 0x000fe20000000800 */
[----:B------:R-:W-:Y:S01]  /*1f070*/  LEA.HI.X.SX32 R9, R11, R0, 0x1, P3 ;  /* 0x000000000b097211 */ /* 0x000fe200018f0eff */
[----:B------:R-:W0:Y:S01]  /*1f080*/  S2R R21, SR_TID.X ;  /* 0x0000000000157919 */ /* 0x000e220000002100 */
[----:B------:R-:W0:Y:S01]  /*1f090*/  LDC R24, c[0x0][0x248] ;  /* 0x00009200ff187b82 */ /* 0x000e220000000800 */
[----:B-1----:R-:W-:-:S02]  /*1f0a0*/  PRMT R17, R90, 0x7773, RZ ;  /* 0x000077735a117816 */ /* 0x002fc400000000ff */
[----:B------:R-:W-:Y:S01]  /*1f0b0*/  ISETP.LT.AND P3, PT, R10, UR4, !P0 ;  /* 0x000000040a007c0c */ /* 0x000fe2000c761270 */
[----:B------:R-:W-:Y:S01]  /*1f0c0*/  ULDC UR4, c[0x0][0x22c] ;  /* 0x00008b0000047ab9 */ /* 0x000fe20000000800 */
[----:B---3--:R-:W-:Y:S01]  /*1f0d0*/  IMAD R13, R16, 0x2, R15 ;  /* 0x00000002100d7824 */ /* 0x008fe200078e020f */
[----:B------:R1:W-:Y:S02]  /*1f0e0*/  @P4 STG.E.U8 desc[UR24][R8.64], R17 ;  /* 0x0000001108004986 */ /* 0x0003e4000c101118 */
[----:B------:R-:W3:Y:S01]  /*1f0f0*/  LDC R16, c[0x0][0x248] ;  /* 0x00009200ff107b82 */ /* 0x000ee20000000800 */
[----:B------:R-:W-:Y:S01]  /*1f100*/  ISETP.LT.AND P4, PT, R7, UR4, !P0 ;  /* 0x0000000407007c0c */ /* 0x000fe2000c781270 */
[----:B----4-:R-:W-:Y:S01]  /*1f110*/  IMAD R7, R14, 0x2, R13 ;  /* 0x000000020e077824 */ /* 0x010fe200078e020d */
[----:B------:R-:W-:Y:S01]  /*1f120*/  IADD3 R10, P6, R15, R2, RZ ;  /* 0x000000020f0a7210 */ /* 0x000fe20007fde0ff */
[----:B------:R-:W-:-:S04]  /*1f130*/  ULDC UR4, c[0x0][0x22c] ;  /* 0x00008b0000047ab9 */ /* 0x000fc80000000800 */
[----:B------:R-:W4:Y:S01]  /*1f140*/  LDC R14, c[0x0][0x248] ;  /* 0x00009200ff0e7b82 */ /* 0x000f220000000800 */
[----:B------:R-:W-:Y:S02]  /*1f150*/  LEA.HI.X.SX32 R11, R15, R0, 0x1, P6 ;  /* 0x000000000f0b7211 */ /* 0x000fe400030f0eff */
[----:B------:R-:W-:Y:S02]  /*1f160*/  IADD3 R12, P6, R13, R2, RZ ;  /* 0x000000020d0c7210 */ /* 0x000fe40007fde0ff */
[----:B-1----:R-:W-:-:S03]  /*1f170*/  PRMT R17, R80, 0x7770, RZ ;  /* 0x0000777050117816 */ /* 0x002fc600000000ff */
[----:B------:R-:W1:Y:S01]  /*1f180*/  LDC R18, c[0x0][0x248] ;  /* 0x00009200ff127b82 */ /* 0x000e620000000800 */
[----:B------:R-:W-:Y:S01]  /*1f190*/  LEA.HI.X.SX32 R13, R13, R0, 0x1, P6 ;  /* 0x000000000d0d7211 */ /* 0x000fe200030f0eff */
[----:B------:R-:W-:Y:S01]  /*1f1a0*/  @P5 STG.E.U8 desc[UR24][R10.64], R91 ;  /* 0x0000005b0a005986 */ /* 0x000fe2000c101118 */
[----:B------:R-:W-:Y:S01]  /*1f1b0*/  ISETP.LT.AND P5, PT, R5, UR4, !P0 ;  /* 0x0000000405007c0c */ /* 0x000fe2000c7a1270 */
[----:B--2---:R-:W-:Y:S01]  /*1f1c0*/  IMAD R9, R20, 0x2, R7 ;  /* 0x0000000214097824 */ /* 0x004fe200078e0207 */
[----:B------:R-:W-:Y:S01]  /*1f1d0*/  ULDC UR4, c[0x0][0x22c] ;  /* 0x00008b0000047ab9 */ /* 0x000fe20000000800 */
[----:B------:R2:W-:Y:S01]  /*1f1e0*/  @P2 STG.E.U8 desc[UR24][R12.64], R17 ;  /* 0x000000110c002986 */ /* 0x0005e2000c101118 */
[----:B------:R-:W-:Y:S01]  /*1f1f0*/  IADD3 R4, P6, R7, R2, RZ ;  /* 0x0000000207047210 */ /* 0x000fe20007fde0ff */
[----:B------:R-:W0:Y:S01]  /*1f200*/  LDC R20, c[0x0][0x248] ;  /* 0x00009200ff147b82 */ /* 0x000e220000000800 */
[----:B------:R-:W-:Y:S01]  /*1f210*/  ISETP.LT.AND P2, PT, R3, UR4, !P0 ;  /* 0x0000000403007c0c */ /* 0x000fe2000c741270 */
[----:B---3--:R-:W-:Y:S01]  /*1f220*/  IMAD R3, R16, 0x2, R9 ;  /* 0x0000000210037824 */ /* 0x008fe200078e0209 */
[----:B------:R-:W-:Y:S01]  /*1f230*/  LEA.HI.X.SX32 R5, R7, R0, 0x1, P6 ;  /* 0x0000000007057211 */ /* 0x000fe200030f0eff */
[----:B------:R-:W-:Y:S01]  /*1f240*/  ULDC UR4, c[0x0][0x22c] ;  /* 0x00008b0000047ab9 */ /* 0x000fe20000000800 */
[----:B------:R-:W-:-:S03]  /*1f250*/  IADD3 R8, P6, R9, R2, RZ ;  /* 0x0000000209087210 */ /* 0x000fc60007fde0ff */
[----:B--2---:R-:W2:Y:S01]  /*1f260*/  LDC R12, c[0x0][0x248] ;  /* 0x00009200ff0c7b82 */ /* 0x004ea20000000800 */
[----:B----4-:R-:W-:Y:S01]  /*1f270*/  IMAD R7, R14, 0x2, R3 ;  /* 0x000000020e077824 */ /* 0x010fe200078e0203 */
[----:B------:R-:W-:Y:S02]  /*1f280*/  PRMT R15, R81, 0x7770, RZ ;  /* 0x00007770510f7816 */ /* 0x000fe400000000ff */
[----:B------:R-:W-:-:S04]  /*1f290*/  LEA.HI.X.SX32 R9, R9, R0, 0x1, P6 ;  /* 0x0000000009097211 */ /* 0x000fc800030f0eff */
[----:B------:R-:W3:Y:S01]  /*1f2a0*/  LDC R14, c[0x0][0x248] ;  /* 0x00009200ff0e7b82 */ /* 0x000ee20000000800 */
[C---:B------:R-:W-:Y:S01]  /*1f2b0*/  IADD3 R10, P6, R3.reuse, R2, RZ ;  /* 0x00000002030a7210 */ /* 0x040fe20007fde0ff */
[----:B------:R4:W-:Y:S01]  /*1f2c0*/  @P3 STG.E.U8 desc[UR24][R4.64], R15 ;  /* 0x0000000f04003986 */ /* 0x0009e2000c101118 */
[----:B------:R-:W-:Y:S02]  /*1f2d0*/  PRMT R13, R82, 0x7770, RZ ;  /* 0x00007770520d7816 */ /* 0x000fe400000000ff */
[----:B------:R-:W-:Y:S01]  /*1f2e0*/  LEA.HI.X.SX32 R11, R3, R0, 0x1, P6 ;  /* 0x00000000030b7211 */ /* 0x000fe200030f0eff */
[----:B-1----:R-:W-:Y:S02]  /*1f2f0*/  IMAD R3, R18, 0x2, R7 ;  /* 0x0000000212037824 */ /* 0x002fe400078e0207 */
[----:B------:R-:W1:Y:S01]  /*1f300*/  LDC R16, c[0x0][0x248] ;  /* 0x00009200ff107b82 */ /* 0x000e620000000800 */
[----:B------:R-:W-:Y:S01]  /*1f310*/  ISETP.LT.AND P3, PT, R166, UR4, !P0 ;  /* 0x00000004a6007c0c */ /* 0x000fe2000c761270 */
[----:B------:R0:W-:Y:S01]  /*1f320*/  @P4 STG.E.U8 desc[UR24][R8.64], R13 ;  /* 0x0000000d08004986 */ /* 0x0001e2000c101118 */
[----:B------:R-:W-:Y:S01]  /*1f330*/  PRMT R17, R83, 0x7770, RZ ;  /* 0x0000777053117816 */ /* 0x000fe200000000ff */
[----:B------:R-:W-:Y:S01]  /*1f340*/  ULDC UR4, c[0x0][0x22c] ;  /* 0x00008b0000047ab9 */ /* 0x000fe20000000800 */
[----:B----4-:R-:W-:-:S02]  /*1f350*/  IADD3 R4, P6, R7, R2, RZ ;  /* 0x0000000207047210 */ /* 0x010fc40007fde0ff */
[----:B------:R-:W-:Y:S01]  /*1f360*/  PRMT R15, R81, 0x7771, RZ ;  /* 0x00007771510f7816 */ /* 0x000fe200000000ff */
[----:B------:R-:W4:Y:S01]  /*1f370*/  LDC R18, c[0x0][0x248] ;  /* 0x00009200ff127b82 */ /* 0x000f220000000800 */
[----:B------:R-:W-:Y:S02]  /*1f380*/  LEA.HI.X.SX32 R5, R7, R0, 0x1, P6 ;  /* 0x0000000007057211 */ /* 0x000fe400030f0eff */
[C---:B0-----:R-:W-:Y:S02]  /*1f390*/  IADD3 R8, P6, R3.reuse, R2, RZ ;  /* 0x0000000203087210 */ /* 0x041fe40007fde0ff */
[----:B------:R-:W-:Y:S02]  /*1f3a0*/  PRMT R13, R80, 0x7771, RZ ;  /* 0x00007771500d7816 */ /* 0x000fe400000000ff */
[----:B------:R-:W-:Y:S01]  /*1f3b0*/  LEA.HI.X.SX32 R9, R3, R0, 0x1, P6 ;  /* 0x0000000003097211 */ /* 0x000fe200030f0eff */
[----:B--2---:R-:W-:Y:S02]  /*1f3c0*/  IMAD R3, R12, 0x2, R3 ;  /* 0x000000020c037824 */ /* 0x004fe400078e0203 */
[----:B------:R-:W0:Y:S01]  /*1f3d0*/  LDC R12, c[0x0][0x248] ;  /* 0x00009200ff0c7b82 */ /* 0x000e220000000800 */
[----:B------:R-:W-:Y:S01]  /*1f3e0*/  ISETP.LT.AND P4, PT, R168, UR4, !P0 ;  /* 0x00000004a8007c0c */ /* 0x000fe2000c781270 */
[----:B------:R-:W-:Y:S01]  /*1f3f0*/  ULDC UR4, c[0x0][0x22c] ;  /* 0x00008b0000047ab9 */ /* 0x000fe20000000800 */
[----:B---3--:R-:W-:Y:S01]  /*1f400*/  IMAD R7, R14, 0x2, R3 ;  /* 0x000000020e077824 */ /* 0x008fe200078e0203 */
[----:B------:R2:W-:Y:S01]  /*1f410*/  @P5 STG.E.U8 desc[UR24][R10.64], R17 ;  /* 0x000000110a005986 */ /* 0x0005e2000c101118 */
[----:B------:R-:W-:Y:S01]  /*1f420*/  ISETP.LT.AND P5, PT, R170, UR4, !P0 ;  /* 0x00000004aa007c0c */ /* 0x000fe2000c7a1270 */
[----:B------:R-:W-:-:S02]  /*1f430*/  ULDC UR4, c[0x0][0x22c] ;  /* 0x00008b0000047ab9 */ /* 0x000fc40000000800 */
[----:B------:R-:W3:Y:S01]  /*1f440*/  LDC R14, c[0x0][0x248] ;  /* 0x00009200ff0e7b82 */ /* 0x000ee20000000800 */
[----:B------:R1:W-:Y:S04]  /*1f450*/  @P2 STG.E.U8 desc[UR24][R4.64], R13 ;  /* 0x0000000d04002986 */ /* 0x0003e8000c101118 */
[----:B------:R4:W-:Y:S01]  /*1f460*/  @P3 STG.E.U8 desc[UR24][R8.64], R15 ;  /* 0x0000000f08003986 */ /* 0x0009e2000c101118 */
[-C--:B--2---:R-:W-:Y:S02]  /*1f470*/  IADD3 R10, P3, R3, R2.reuse, RZ ;  /* 0x00000002030a7210 */ /* 0x084fe40007f7e0ff */
[----:B-1----:R-:W-:Y:S02]  /*1f480*/  IADD3 R4, P6, R7, R2, RZ ;  /* 0x0000000207047210 */ /* 0x002fe40007fde0ff */
[-C--:B------:R-:W-:Y:S01]  /*1f490*/  LEA.HI.X.SX32 R11, R3, R0.reuse, 0x1, P3 ;  /* 0x00000000030b7211 */ /* 0x080fe200018f0eff */
[----:B------:R-:W-:Y:S01]  /*1f4a0*/  IMAD R3, R16, 0x2, R7 ;  /* 0x0000000210037824 */ /* 0x000fe200078e0207 */
[----:B------:R-:W-:Y:S01]  /*1f4b0*/  PRMT R13, R82, 0x7771, RZ ;  /* 0x00007771520d7816 */ /* 0x000fe200000000ff */
[----:B------:R-:W1:Y:S01]  /*1f4c0*/  LDC R16, c[0x0][0x248] ;  /* 0x00009200ff107b82 */ /* 0x000e620000000800 */
[----:B------:R-:W-:-:S02]  /*1f4d0*/  LEA.HI.X.SX32 R5, R7, R0, 0x1, P6 ;  /* 0x0000000007057211 */ /* 0x000fc400030f0eff */
[----:B------:R-:W-:Y:S01]  /*1f4e0*/  PRMT R7, R83, 0x7771, RZ ;  /* 0x0000777153077816 */ /* 0x000fe200000000ff */
[----:B------:R2:W-:Y:S04]  /*1f4f0*/  @P4 STG.E.U8 desc[UR24][R10.64], R13 ;  /* 0x0000000d0a004986 */ /* 0x0005e8000c101118 */
[----:B------:R3:W-:Y:S01]  /*1f500*/  @P5 STG.E.U8 desc[UR24][R4.64], R7 ;  /* 0x0000000704005986 */ /* 0x0007e2000c101118 */
[C---:B----4-:R-:W-:Y:S02]  /*1f510*/  IADD3 R8, P5, R3.reuse, R2, RZ ;  /* 0x0000000203087210 */ /* 0x050fe40007fbe0ff */
[----:B------:R-:W-:Y:S01]  /*1f520*/  ISETP.LT.AND P2, PT, R172, UR4, !P0 ;  /* 0x00000004ac007c0c */ /* 0x000fe2000c741270 */
[----:B------:R-:W-:Y:S01]  /*1f530*/  ULDC UR4, c[0x0][0x22c] ;  /* 0x00008b0000047ab9 */ /* 0x000fe20000000800 */
[----:B------:R-:W-:Y:S01]  /*1f540*/  LEA.HI.X.SX32 R9, R3, R0, 0x1, P5 ;  /* 0x0000000003097211 */ /* 0x000fe200028f0eff */
[----:B0-----:R-:W-:Y:S01]  /*1f550*/  IMAD R3, R12, 0x2, R3 ;  /* 0x000000020c037824 */ /* 0x001fe200078e0203 */
[----:B--2---:R-:W-:-:S03]  /*1f560*/  PRMT R13, R80, 0x7772, RZ ;  /* 0x00007772500d7816 */ /* 0x004fc600000000ff */
[----:B---3--:R-:W-:Y:S02]  /*1f570*/  IMAD R7, R14, 0x2, R3 ;  /* 0x000000020e077824 */ /* 0x008fe400078e0203 */
[----:B------:R-:W0:Y:S01]  /*1f580*/  LDC R14, c[0x0][0x248] ;  /* 0x00009200ff0e7b82 */ /* 0x000e220000000800 */
[----:B------:R-:W-:-:S03]  /*1f590*/  ISETP.LT.AND P3, PT, R174, UR4, !P0 ;  /* 0x00000004ae007c0c */ /* 0x000fc6000c761270 */
[----:B------:R2:W-:Y:S01]  /*1f5a0*/  @P2 STG.E.U8 desc[UR24][R8.64], R13 ;  /* 0x0000000d08002986 */ /* 0x0005e2000c101118 */
[----:B------:R-:W-:Y:S01]  /*1f5b0*/  IADD3 R4, P2, R3, R2, RZ ;  /* 0x0000000203047210 */ /* 0x000fe20007f5e0ff */
[----:B------:R-:W-:Y:S01]  /*1f5c0*/  ULDC UR4, c[0x0][0x22c] ;  /* 0x00008b0000047ab9 */ /* 0x000fe20000000800 */
[----:B------:R-:W-:Y:S02]  /*1f5d0*/  PRMT R19, R81, 0x7772, RZ ;  /* 0x0000777251137816 */ /* 0x000fe400000000ff */
[----:B------:R-:W-:Y:S01]  /*1f5e0*/  LEA.HI.X.SX32 R5, R3, R0, 0x1, P2 ;  /* 0x0000000003057211 */ /* 0x000fe200010f0eff */
[----:B-1----:R-:W-:Y:S01]  /*1f5f0*/  IMAD R3, R16, 0x2, R7 ;  /* 0x0000000210037824 */ /* 0x002fe200078e0207 */
[C---:B------:R-:W-:Y:S01]  /*1f600*/  IADD3 R10, P2, R7.reuse, R2, RZ ;  /* 0x00000002070a7210 */ /* 0x040fe20007f5e0ff */
[----:B------:R-:W1:Y:S01]  /*1f610*/  LDC R16, c[0x0][0x248] ;  /* 0x00009200ff107b82 */ /* 0x000e620000000800 */
[----:B------:R-:W-:Y:S01]  /*1f620*/  ISETP.LT.AND P4, PT, R176, UR4, !P0 ;  /* 0x00000004b0007c0c */ /* 0x000fe2000c781270 */
[----:B------:R-:W-:Y:S01]  /*1f630*/  ULDC UR4, c[0x0][0x22c] ;  /* 0x00008b0000047ab9 */ /* 0x000fe20000000800 */
[----:B------:R-:W-:Y:S01]  /*1f640*/  LEA.HI.X.SX32 R11, R7, R0, 0x1, P2 ;  /* 0x00000000070b7211 */ /* 0x000fe200010f0eff */
[----:B------:R3:W-:Y:S01]  /*1f650*/  @P3 STG.E.U8 desc[UR24][R4.64], R19 ;  /* 0x0000001304003986 */ /* 0x0007e2000c101118 */
[----:B--2---:R-:W-:Y:S01]  /*1f660*/  IADD3 R8, P3, R3, R2, RZ ;  /* 0x0000000203087210 */ /* 0x004fe20007f7e0ff */
[----:B------:R-:W-:Y:S01]  /*1f670*/  IMAD R7, R18, 0x2, R3 ;  /* 0x0000000212077824 */ /* 0x000fe200078e0203 */
[----:B------:R-:W-:Y:S01]  /*1f680*/  ISETP.LT.AND P5, PT, R177, UR4, !P0 ;  /* 0x00000004b1007c0c */ /* 0x000fe2000c7a1270 */
[----:B------:R-:W-:Y:S01]  /*1f690*/  ULDC UR4, c[0x0][0x22c] ;  /* 0x00008b0000047ab9 */ /* 0x000fe20000000800 */
[----:B------:R-:W-:Y:S01]  /*1f6a0*/  LEA.HI.X.SX32 R9, R3, R0, 0x1, P3 ;  /* 0x0000000003097211 */ /* 0x000fe200018f0eff */
[----:B------:R-:W2:Y:S01]  /*1f6b0*/  LDC R18, c[0x0][0x248] ;  /* 0x00009200ff127b82 */ /* 0x000ea20000000800 */
[----:B0-----:R-:W-:Y:S01]  /*1f6c0*/  IMAD R3, R14, 0x2, R7 ;  /* 0x000000020e037824 */ /* 0x001fe200078e0207 */
[----:B------:R-:W-:-:S06]  /*1f6d0*/  PRMT R17, R82, 0x7772, RZ ;  /* 0x0000777252117816 */ /* 0x000fcc00000000ff */
[----:B------:R-:W0:Y:S01]  /*1f6e0*/  LDC R14, c[0x0][0x248] ;  /* 0x00009200ff0e7b82 */ /* 0x000e220000000800 */
[----:B------:R-:W-:Y:S01]  /*1f6f0*/  ISETP.LT.AND P6, PT, R180, UR5, !P0 ;  /* 0x00000005b4007c0c */ /* 0x000fe2000c7c1270 */
[----:B------:R4:W-:Y:S01]  /*1f700*/  @P4 STG.E.U8 desc[UR24][R10.64], R17 ;  /* 0x000000110a004986 */ /* 0x0009e2000c101118 */
[----:B------:R-:W-:Y:S01]  /*1f710*/  PRMT R15, R83, 0x7772, RZ ;  /* 0x00007772530f7816 */ /* 0x000fe200000000ff */
[----:B------:R-:W-:Y:S01]  /*1f720*/  ULDC UR5, c[0x0][0x22c] ;  /* 0x00008b0000057ab9 */ /* 0x000fe20000000800 */
[C---:B------:R-:W-:Y:S02]  /*1f730*/  IADD3 R12, P4, R7.reuse, R2, RZ ;  /* 0x00000002070c7210 */ /* 0x040fe40007f9e0ff */
[----:B------:R-:W-:Y:S01]  /*1f740*/  ISETP.LT.AND P2, PT, R182, UR4, !P0 ;  /* 0x00000004b6007c0c */ /* 0x000fe2000c741270 */
[----:B------:R2:W-:Y:S01]  /*1f750*/  @P5 STG.E.U8 desc[UR24][R8.64], R15 ;  /* 0x0000000f08005986 */ /* 0x0005e2000c101118 */
[----:B------:R-:W-:Y:S01]  /*1f760*/  LEA.HI.X.SX32 R13, R7, R0, 0x1, P4 ;  /* 0x00000000070d7211 */ /* 0x000fe200020f0eff */
[----:B------:R-:W-:Y:S01]  /*1f770*/  IMAD R7, R20, 0x2, R3 ;  /* 0x0000000214077824 */ /* 0x000fe200078e0203 */
[----:B---3--:R-:W-:Y:S01]  /*1f780*/  IADD3 R4, P5, R3, R2, RZ ;  /* 0x0000000203047210 */ /* 0x008fe20007fbe0ff */
[----:B------:R-:W3:Y:S01]  /*1f790*/  LDC R20, c[0x0][0x248] ;  /* 0x00009200ff147b82 */ /* 0x000ee20000000800 */
[----:B------:R-:W-:Y:S01]  /*1f7a0*/  PRMT R81, R81, 0x7773, RZ ;  /* 0x0000777351517816 */ /* 0x000fe200000000ff */
[----:B------:R-:W-:Y:S01]  /*1f7b0*/  ULDC UR4, c[0x0][0x22c] ;  /* 0x00008b0000047ab9 */ /* 0x000fe20000000800 */
[----:B----4-:R-:W-:-:S02]  /*1f7c0*/  PRMT R11, R80, 0x7773, RZ ;  /* 0x00007773500b7816 */ /* 0x010fc400000000ff */
[----:B------:R-:W-:Y:S01]  /*1f7d0*/  LEA.HI.X.SX32 R5, R3, R0, 0x1, P5 ;  /* 0x0000000003057211 */ /* 0x000fe200028f0eff */
[----:B-1----:R-:W-:Y:S02]  /*1f7e0*/  IMAD R3, R16, 0x2, R7 ;  /* 0x0000000210037824 */ /* 0x002fe400078e0207 */
[----:B------:R1:W-:Y:S01]  /*1f7f0*/  @P6 STG.E.U8 desc[UR24][R12.64], R11 ;  /* 0x0000000b0c006986 */ /* 0x0003e2000c101118 */
[----:B------:R-:W-:Y:S01]  /*1f800*/  ISETP.LT.AND P3, PT, R186, UR4, !P0 ;  /* 0x00000004ba007c0c */ /* 0x000fe2000c761270 */
[----:B------:R-:W-:Y:S01]  /*1f810*/  ULDC UR4, c[0x0][0x22c] ;  /* 0x00008b0000047ab9 */ /* 0x000fe20000000800 */
[----:B------:R-:W4:Y:S01]  /*1f820*/  LDC R16, c[0x0][0x248] ;  /* 0x00009200ff107b82 */ /* 0x000f220000000800 */
[----:B------:R0:W-:Y:S01]  /*1f830*/  @P2 STG.E.U8 desc[UR24][R4.64], R81 ;  /* 0x0000005104002986 */ /* 0x0001e2000c101118 */
[----:B--2---:R-:W-:-:S06]  /*1f840*/  IADD3 R8, P2, R7, R2, RZ ;  /* 0x0000000207087210 */ /* 0x004fcc0007f5e0ff */
[----:B-1----:R-:W1:Y:S01]  /*1f850*/  LDC R12, c[0x0][0x248] ;  /* 0x00009200ff0c7b82 */ /* 0x002e620000000800 */
[----:B0-----:R-:W-:-:S07]  /*1f860*/  IMAD R5, R14, 0x2, R3 ;  /* 0x000000020e057824 */ /* 0x001fce00078e0203 */
[----:B------:R-:W0:Y:S01]  /*1f870*/  LDC R14, c[0x0][0x248] ;  /* 0x00009200ff0e7b82 */ /* 0x000e220000000800 */
[----:B------:R-:W-:Y:S02]  /*1f880*/  IADD3 R10, P6, R3, R2, RZ ;  /* 0x00000002030a7210 */ /* 0x000fe40007fde0ff */
[----:B------:R-:W-:Y:S01]  /*1f890*/  ISETP.LT.AND P4, PT, R187, UR4, !P0 ;  /* 0x00000004bb007c0c */ /* 0x000fe2000c781270 */
[----:B------:R-:W-:Y:S01]  /*1f8a0*/  ULDC UR4, c[0x0][0x22c] ;  /* 0x00008b0000047ab9 */ /* 0x000fe20000000800 */
[-C--:B------:R-:W-:Y:S02]  /*1f8b0*/  LEA.HI.X.SX32 R9, R7, R0.reuse, 0x1, P2 ;  /* 0x0000000007097211 */ /* 0x080fe400010f0eff */
[----:B------:R-:W-:Y:S02]  /*1f8c0*/  PRMT R7, R82, 0x7773, RZ ;  /* 0x0000777352077816 */ /* 0x000fe400000000ff */
[----:B------:R-:W-:Y:S01]  /*1f8d0*/  LEA.HI.X.SX32 R11, R3, R0, 0x1, P6 ;  /* 0x00000000030b7211 */ /* 0x000fe200030f0eff */
[----:B------:R-:W-:Y:S01]  /*1f8e0*/  IMAD R3, R18, 0x2, R5 ;  /* 0x0000000212037824 */ /* 0x000fe200078e0205 */
[----:B------:R-:W-:Y:S01]  /*1f8f0*/  IADD3 R4, P6, R5, R2, RZ ;  /* 0x0000000205047210 */ /* 0x000fe20007fde0ff */
[----:B------:R2:W-:Y:S01]  /*1f900*/  @P3 STG.E.U8 desc[UR24][R8.64], R7 ;  /* 0x0000000708003986 */ /* 0x0005e2000c101118 */
[----:B------:R-:W-:Y:S01]  /*1f910*/  PRMT R83, R83, 0x7773, RZ ;  /* 0x0000777353537816 */ /* 0x000fe200000000ff */
[----:B------:R-:W4:Y:S01]  /*1f920*/  LDC R18, c[0x0][0x248] ;  /* 0x00009200ff127b82 */ /* 0x000f220000000800 */
[----:B------:R-:W-:-:S02]  /*1f930*/  LEA.HI.X.SX32 R5, R5, R0, 0x1, P6 ;  /* 0x0000000005057211 */ /* 0x000fc400030f0eff */
[----:B------:R-:W-:Y:S01]  /*1f940*/  ISETP.LT.AND P5, PT, R188, UR4, !P0 ;  /* 0x00000004bc007c0c */ /* 0x000fe2000c7a1270 */
[----:B------:R1:W-:Y:S01]  /*1f950*/  @P4 STG.E.U8 desc[UR24][R10.64], R83 ;  /* 0x000000530a004986 */ /* 0x0003e2000c101118 */
[----:B------:R-:W-:Y:S01]  /*1f960*/  ULDC UR4, c[0x0][0x22c] ;  /* 0x00008b0000047ab9 */ /* 0x000fe20000000800 */
[C---:B--2---:R-:W-:Y:S01]  /*1f970*/  IADD3 R8, P6, R3.reuse, R2, RZ ;  /* 0x0000000203087210 */ /* 0x044fe20007fde0ff */
[----:B---3--:R-:W-:Y:S01]  /*1f980*/  IMAD R7, R20, 0x2, R3 ;  /* 0x0000000214077824 */ /* 0x008fe200078e0203 */
[----:B------:R-:W-:Y:S01]  /*1f990*/  ISETP.LT.AND P2, PT, R190, UR4, !P0 ;  /* 0x00000004be007c0c */ /* 0x000fe2000c741270 */
[----:B------:R-:W-:Y:S01]  /*1f9a0*/  ULDC UR4, c[0x0][0x22c] ;  /* 0x00008b0000047ab9 */ /* 0x000fe20000000800 */
[----:B------:R-:W-:Y:S01]  /*1f9b0*/  LEA.HI.X.SX32 R9, R3, R0, 0x1, P6 ;  /* 0x0000000003097211 */ /* 0x000fe200030f0eff */
[----:B-1----:R-:W-:Y:S01]  /*1f9c0*/  IMAD R3, R12, 0x2, R7 ;  /* 0x000000020c037824 */ /* 0x002fe200078e0207 */
[----:B------:R-:W-:Y:S01]  /*1f9d0*/  IADD3 R10, P6, R7, R2, RZ ;  /* 0x00000002070a7210 */ /* 0x000fe20007fde0ff */
[----:B------:R-:W1:Y:S01]  /*1f9e0*/  LDC R12, c[0x0][0x248] ;  /* 0x00009200ff0c7b82 */ /* 0x000e620000000800 */
[----:B------:R-:W-:-:S02]  /*1f9f0*/  PRMT R13, R76, 0x7770, RZ ;  /* 0x000077704c0d7816 */ /* 0x000fc400000000ff */
[----:B------:R-:W-:Y:S01]  /*1fa00*/  LEA.HI.X.SX32 R11, R7, R0, 0x1, P6 ;  /* 0x00000000070b7211 */ /* 0x000fe200030f0eff */
[----:B0-----:R-:W-:Y:S01]  /*1fa10*/  IMAD R7, R14, 0x2, R3 ;  /* 0x000000020e077824 */ /* 0x001fe200078e0203 */
[----:B------:R-:W-:Y:S01]  /*1fa20*/  ISETP.LT.AND P3, PT, R192, UR4, !P0 ;  /* 0x00000004c0007c0c */ /* 0x000fe2000c761270 */
[----:B------:R0:W-:Y:S01]  /*1fa30*/  @P5 STG.E.U8 desc[UR24][R4.64], R13 ;  /* 0x0000000d04005986 */ /* 0x0001e2000c101118 */
[----:B------:R-:W-:Y:S01]  /*1fa40*/  PRMT R15, R77, 0x7770, RZ ;  /* 0x000077704d0f7816 */ /* 0x000fe200000000ff */
[----:B------:R-:W2:Y:S01]  /*1fa50*/  LDC R14, c[0x0][0x248] ;  /* 0x00009200ff0e7b82 */ /* 0x000ea20000000800 */
[----:B------:R-:W-:Y:S02]  /*1fa60*/  ULDC UR4, c[0x0][0x22c] ;  /* 0x00008b0000047ab9 */ /* 0x000fe40000000800 */
[----:B------:R-:W-:Y:S01]  /*1fa70*/  ISETP.LT.AND P4, PT, R194, UR4, !P0 ;  /* 0x00000004c2007c0c */ /* 0x000fe2000c781270 */
[----:B------:R-:W-:Y:S01]  /*1fa80*/  ULDC UR4, c[0x0][0x22c] ;  /* 0x00008b0000047ab9 */ /* 0x000fe20000000800 */
[----:B------:R3:W-:Y:S01]  /*1fa90*/  @P2 STG.E.U8 desc[UR24][R8.64], R15 ;  /* 0x0000000f08002986 */ /* 0x0007e2000c101118 */
[----:B------:R-:W-:-:S02]  /*1faa0*/  PRMT R17, R79, 0x7770, RZ ;  /* 0x000077704f117816 */ /* 0x000fc400000000ff */
[----:B------:R-:W2:Y:S01]  /*1fab0*/  LDC R20, c[0x0][0x248] ;  /* 0x00009200ff147b82 */ /* 0x000ea20000000800 */
[C---:B0-----:R-:W-:Y:S02]  /*1fac0*/  IADD3 R4, P6, R3.reuse, R2, RZ ;  /* 0x0000000203047210 */ /* 0x041fe40007fde0ff */
[----:B------:R-:W-:Y:S02]  /*1fad0*/  PRMT R13, R78, 0x7770, RZ ;  /* 0x000077704e0d7816 */ /* 0x000fe400000000ff */
[----:B------:R-:W-:Y:S01]  /*1fae0*/  LEA.HI.X.SX32 R5, R3, R0, 0x1, P6 ;  /* 0x0000000003057211 */ /* 0x000fe200030f0eff */
[----:B----4-:R-:W-:Y:S01]  /*1faf0*/  IMAD R3, R16, 0x2, R7 ;  /* 0x0000000210037824 */ /* 0x010fe200078e0207 */
[----:B------:R-:W-:Y:S01]  /*1fb00*/  ISETP.LT.AND P5, PT, R196, UR4, !P0 ;  /* 0x00000004c4007c0c */ /* 0x000fe2000c7a1270 */
[----:B------:R-:W-:Y:S01]  /*1fb10*/  ULDC UR4, c[0x0][0x22c] ;  /* 0x00008b0000047ab9 */ /* 0x000fe20000000800 */
[C---:B---3--:R-:W-:Y:S01]  /*1fb20*/  IADD3 R8, P6, R7.reuse, R2, RZ ;  /* 0x0000000207087210 */ /* 0x048fe20007fde0ff */
[----:B------:R0:W-:Y:S01]  /*1fb30*/  @P3 STG.E.U8 desc[UR24][R10.64], R13 ;  /* 0x0000000d0a003986 */ /* 0x0001e2000c101118 */
[----:B------:R-:W-:Y:S01]  /*1fb40*/  ISETP.LT.AND P2, PT, R198, UR4, !P0 ;  /* 0x00000004c6007c0c */ /* 0x000fe2000c741270 */
[----:B------:R-:W-:Y:S01]  /*1fb50*/  ULDC UR4, c[0x0][0x22c] ;  /* 0x00008b0000047ab9 */ /* 0x000fe20000000800 */
[----:B------:R-:W-:Y:S01]  /*1fb60*/  LEA.HI.X.SX32 R9, R7, R0, 0x1, P6 ;  /* 0x0000000007097211 */ /* 0x000fe200030f0eff */
[----:B------:R-:W3:Y:S01]  /*1fb70*/  LDC R16, c[0x0][0x248] ;  /* 0x00009200ff107b82 */ /* 0x000ee20000000800 */
[----:B------:R-:W-:-:S02]  /*1fb80*/  PRMT R15, R77, 0x7771, RZ ;  /* 0x000077714d0f7816 */ /* 0x000fc400000000ff */
[C---:B0-----:R-:W-:Y:S02]  /*1fb90*/  IADD3 R10, P6, R3.reuse, R2, RZ ;  /* 0x00000002030a7210 */ /* 0x041fe40007fde0ff */
[----:B------:R-:W-:Y:S02]  /*1fba0*/  PRMT R13, R76, 0x7771, RZ ;  /* 0x000077714c0d7816 */ /* 0x000fe400000000ff */
[----:B------:R-:W-:Y:S01]  /*1fbb0*/  LEA.HI.X.SX32 R11, R3, R0, 0x1, P6 ;  /* 0x00000000030b7211 */ /* 0x000fe200030f0eff */
[----:B-1----:R-:W-:Y:S02]  /*1fbc0*/  IMAD R3, R12, 0x2, R3 ;  /* 0x000000020c037824 */ /* 0x002fe400078e0203 */
[----:B------:R-:W0:Y:S01]  /*1fbd0*/  LDC R12, c[0x0][0x248] ;  /* 0x00009200ff0c7b82 */ /* 0x000e220000000800 */
[----:B------:R-:W-:Y:S01]  /*1fbe0*/  ISETP.LT.AND P3, PT, R200, UR4, !P0 ;  /* 0x00000004c8007c0c */ /* 0x000fe2000c761270 */
[----:B------:R-:W-:Y:S01]  /*1fbf0*/  ULDC UR4, c[0x0][0x22c] ;  /* 0x00008b0000047ab9 */ /* 0x000fe20000000800 */
[----:B--2---:R-:W-:Y:S01]  /*1fc00*/  IMAD R7, R14, 0x2, R3 ;  /* 0x000000020e077824 */ /* 0x004fe200078e0203 */
[----:B------:R1:W-:Y:S01]  /*1fc10*/  @P4 STG.E.U8 desc[UR24][R4.64], R17 ;  /* 0x0000001104004986 */ /* 0x0003e2000c101118 */
[----:B------:R-:W-:Y:S01]  /*1fc20*/  ISETP.LT.AND P4, PT, R202, UR4, !P0 ;  /* 0x00000004ca007c0c */ /* 0x000fe2000c781270 */
[----:B------:R-:W-:-:S02]  /*1fc30*/  ULDC UR4, c[0x0][0x22c] ;  /* 0x00008b0000047ab9 */ /* 0x000fc40000000800 */
[----:B------:R-:W2:Y:S01]  /*1fc40*/  LDC R14, c[0x0][0x248] ;  /* 0x00009200ff0e7b82 */ /* 0x000ea20000000800 */
[----:B------:R4:W-:Y:S04]  /*1fc50*/  @P5 STG.E.U8 desc[UR24][R8.64], R13 ;  /* 0x0000000d08005986 */ /* 0x0009e8000c101118 */
[----:B------:R3:W-:Y:S01]  /*1fc60*/  @P2 STG.E.U8 desc[UR24][R10.64], R15 ;  /* 0x0000000f0a002986 */ /* 0x0007e2000c101118 */
[-C--:B-1----:R-:W-:Y:S02]  /*1fc70*/  IADD3 R4, P2, R3, R2.reuse, RZ ;  /* 0x0000000203047210 */ /* 0x082fe40007f5e0ff */
[----:B----4-:R-:W-:Y:S02]  /*1fc80*/  IADD3 R8, P6, R7, R2, RZ ;  /* 0x0000000207087210 */ /* 0x010fe40007fde0ff */
        /* <DEDUP_REMOVED lines=8> */
[C---:B---3--:R-:W-:Y:S02]  /*1fd10*/  IADD3 R10, P4, R3.reuse, R2, RZ ;  /* 0x00000002030a7210 */ /* 0x048fe40007f9e0ff */
[----:B------:R-:W-:Y:S01]  /*1fd20*/  ISETP.LT.AND P5, PT, R204, UR4, !P0 ;  /* 0x00000004cc007c0c */ /* 0x000fe2000c7a1270 */
[----:B------:R-:W-:Y:S01]  /*1fd30*/  ULDC UR4, c[0x0][0x22c] ;  /* 0x00008b0000047ab9 */ /* 0x000fe20000000800 */
[----:B------:R-:W-:Y:S01]  /*1fd40*/  LEA.HI.X.SX32 R11, R3, R0, 0x1, P4 ;  /* 0x00000000030b7211 */ /* 0x000fe200020f0eff */
[----:B0-----:R-:W-:Y:S01]  /*1fd50*/  IMAD R3, R12, 0x2, R3 ;  /* 0x000000020c037824 */ /* 0x001fe200078e0203 */
[----:B----4-:R-:W-:-:S03]  /*1fd60*/  PRMT R13, R76, 0x7772, RZ ;  /* 0x000077724c0d7816 */ /* 0x010fc600000000ff */
[----:B--2---:R-:W-:Y:S02]  /*1fd70*/  IMAD R7, R14, 0x2, R3 ;  /* 0x000000020e077824 */ /* 0x004fe400078e0203 */
[----:B------:R-:W0:Y:S04]  /*1fd80*/  LDC R14, c[0x0][0x248] ;  /* 0x00009200ff0e7b82 */ /* 0x000e280000000800 */
[----:B------:R2:W-:Y:S01]  /*1fd90*/  @P5 STG.E.U8 desc[UR24][R10.64], R13 ;  /* 0x0000000d0a005986 */ /* 0x0005e2000c101118 */
[----:B------:R-:W-:-:S04]  /*1fda0*/  IADD3 R4, P5, R3, R2, RZ ;  /* 0x0000000203047210 */ /* 0x000fc80007fbe0ff */
[----:B------:R-:W-:Y:S01]  /*1fdb0*/  LEA.HI.X.SX32 R5, R3, R0, 0x1, P5 ;  /* 0x0000000003057211 */ /* 0x000fe200028f0eff */
[----:B------:R-:W-:Y:S01]  /*1fdc0*/  IMAD R3, R16, 0x2, R7 ;  /* 0x0000000210037824 */ /* 0x000fe200078e0207 */
[C---:B------:R-:W-:Y:S01]  /*1fdd0*/  IADD3 R8, P5, R7.reuse, R2, RZ ;  /* 0x0000000207087210 */ /* 0x040fe20007fbe0ff */
[----:B------:R-:W3:Y:S01]  /*1fde0*/  LDC R16, c[0x0][0x248] ;  /* 0x00009200ff107b82 */ /* 0x000ee20000000800 */
[----:B------:R-:W-:Y:S01]  /*1fdf0*/  ISETP.LT.AND P2, PT, R206, UR4, !P0 ;  /* 0x00000004ce007c0c */ /* 0x000fe2000c741270 */
[----:B------:R-:W-:Y:S01]  /*1fe00*/  ULDC UR4, c[0x0][0x22c] ;  /* 0x00008b0000047ab9 */ /* 0x000fe20000000800 */
[----:B------:R-:W-:Y:S01]  /*1fe10*/  LEA.HI.X.SX32 R9, R7, R0, 0x1, P5 ;  /* 0x0000000007097211 */ /* 0x000fe200028f0eff */
[----:B-1----:R-:W-:Y:S01]  /*1fe20*/  IMAD R7, R18, 0x2, R3 ;  /* 0x0000000212077824 */ /* 0x002fe200078e0203 */
[C---:B--2---:R-:W-:Y:S02]  /*1fe30*/  IADD3 R10, P5, R3.reuse, R2, RZ ;  /* 0x00000002030a7210 */ /* 0x044fe40007fbe0ff */
[----:B------:R-:W-:Y:S01]  /*1fe40*/  ISETP.LT.AND P3, PT, R208, UR4, !P0 ;  /* 0x00000004d0007c0c */ /* 0x000fe2000c761270 */
[----:B------:R-:W-:Y:S01]  /*1fe50*/  ULDC UR4, c[0x0][0x22c] ;  /* 0x00008b0000047ab9 */ /* 0x000fe20000000800 */
[----:B------:R-:W-:Y:S01]  /*1fe60*/  LEA.HI.X.SX32 R11, R3, R0, 0x1, P5 ;  /* 0x00000000030b7211 */ /* 0x000fe200028f0eff */
[----:B------:R-:W1:Y:S01]  /*1fe70*/  LDC R18, c[0x0][0x248] ;  /* 0x00009200ff127b82 */ /* 0x000e620000000800 */
[----:B------:R-:W-:Y:S01]  /*1fe80*/  ISETP.LT.AND P6, PT, R209, UR4, !P0 ;  /* 0x00000004d1007c0c */ /* 0x000fe2000c7c1270 */
[----:B------:R-:W-:Y:S01]  /*1fe90*/  ULDC UR4, c[0x0][0x22c] ;  /* 0x00008b0000047ab9 */ /* 0x000fe20000000800 */
[----:B0-----:R-:W-:-:S05]  /*1fea0*/  IMAD R3, R14, 0x2, R7 ;  /* 0x000000020e037824 */ /* 0x001fca00078e0207 */
[----:B------:R-:W0:Y:S01]  /*1feb0*/  LDC R14, c[0x0][0x248] ;  /* 0x00009200ff0e7b82 */ /* 0x000e220000000800 */
[----:B------:R-:W-:Y:S02]  /*1fec0*/  PRMT R19, R77, 0x7772, RZ ;  /* 0x000077724d137816 */ /* 0x000fe400000000ff */
[----:B------:R-:W-:Y:S01]  /*1fed0*/  ISETP.LT.AND P4, PT, R212, UR5, !P0 ;  /* 0x00000005d4007c0c */ /* 0x000fe2000c781270 */
[----:B------:R-:W-:Y:S01]  /*1fee0*/  ULDC UR5, c[0x0][0x22c] ;  /* 0x00008b0000057ab9 */ /* 0x000fe20000000800 */
[----:B------:R-:W-:Y:S01]  /*1fef0*/  PRMT R15, R78, 0x7772, RZ ;  /* 0x000077724e0f7816 */ /* 0x000fe200000000ff */
[----:B------:R2:W-:Y:S01]  /*1ff00*/  @P2 STG.E.U8 desc[UR24][R4.64], R19 ;  /* 0x0000001304002986 */ /* 0x0005e2000c101118 */
[----:B------:R-:W-:Y:S02]  /*1ff10*/  PRMT R17, R79, 0x7772, RZ ;  /* 0x000077724f117816 */ /* 0x000fe400000000ff */
[C---:B------:R-:W-:Y:S02]  /*1ff20*/  IADD3 R12, P5, R7.reuse, R2, RZ ;  /* 0x00000002070c7210 */ /* 0x040fe40007fbe0ff */
[----:B------:R-:W-:Y:S01]  /*1ff30*/  ISETP.LT.AND P2, PT, R214, UR4, !P0 ;  /* 0x00000004d6007c0c */ /* 0x000fe2000c741270 */
[----:B------:R4:W-:Y:S01]  /*1ff40*/  @P3 STG.E.U8 desc[UR24][R8.64], R15 ;  /* 0x0000000f08003986 */ /* 0x0009e2000c101118 */
[----:B------:R-:W-:Y:S01]  /*1ff50*/  LEA.HI.X.SX32 R13, R7, R0, 0x1, P5 ;  /* 0x00000000070d7211 */ /* 0x000fe200028f0eff */
[----:B------:R-:W-:Y:S01]  /*1ff60*/  IMAD R7, R20, 0x2, R3 ;  /* 0x0000000214077824 */ /* 0x000fe200078e0203 */
[----:B------:R-:W-:Y:S01]  /*1ff70*/  PRMT R77, R77, 0x7773, RZ ;  /* 0x000077734d4d7816 */ /* 0x000fe200000000ff */
[----:B------:R-:W-:Y:S01]  /*1ff80*/  @P6 STG.E.U8 desc[UR24][R10.64], R17 ;  /* 0x000000110a006986 */ /* 0x000fe2000c101118 */
[----:B------:R-:W1:Y:S01]  /*1ff90*/  LDC R20, c[0x0][0x248] ;  /* 0x00009200ff147b82 */ /* 0x000e620000000800 */
[----:B--2---:R-:W-:Y:S01]  /*1ffa0*/  IADD3 R4, P6, R3, R2, RZ ;  /* 0x0000000203047210 */ /* 0x004fe20007fde0ff */
[----:B------:R-:W-:Y:S01]  /*1ffb0*/  ULDC UR4, c[0x0][0x22c] ;  /* 0x00008b0000047ab9 */ /* 0x000fe20000000800 */
[----:B----4-:R-:W-:-:S02]  /*1ffc0*/  PRMT R15, R76, 0x7773, RZ ;  /* 0x000077734c0f7816 */ /* 0x010fc400000000ff */
[----:B------:R-:W-:Y:S01]  /*1ffd0*/  LEA.HI.X.SX32 R5, R3, R0, 0x1, P6 ;  /* 0x0000000003057211 */ /* 0x000fe200030f0eff */
[----:B---3--:R-:W-:Y:S02]  /*1ffe0*/  IMAD R3, R16, 0x2, R7 ;  /* 0x0000000210037824 */ /* 0x008fe400078e0207 */
[----:B------:R2:W-:Y:S01]  /*1fff0*/  @P4 STG.E.U8 desc[UR24][R12.64], R15 ;  /* 0x0000000f0c004986 */ /* 0x0005e2000c101118 */
[----:B------:R-:W-:Y:S01]  /*20000*/  ISETP.LT.AND P3, PT, R216, UR4, !P0 ;  /* 0x00000004d8007c0c */ /* 0x000fe2000c761270 */
[----:B------:R-:W-:Y:S01]  /*20010*/  ULDC UR4, c[0x0][0x22c] ;  /* 0x00008b0000047ab9 */ /* 0x000fe20000000800 */
[----:B------:R-:W3:Y:S01]  /*20020*/  LDC R16, c[0x0][0x248] ;  /* 0x00009200ff107b82 */ /* 0x000ee20000000800 */
[----:B------:R0:W-:Y:S01]  /*20030*/  @P2 STG.E.U8 desc[UR24][R4.64], R77 ;  /* 0x0000004d04002986 */ /* 0x0001e2000c101118 */
[----:B------:R-:W-:-:S06]  /*20040*/  IADD3 R8, P2, R7, R2, RZ ;  /* 0x0000000207087210 */ /* 0x000fcc0007f5e0ff */
[----:B--2---:R-:W2:Y:S01]  /*20050*/  LDC R12, c[0x0][0x248] ;  /* 0x00009200ff0c7b82 */ /* 0x004ea20000000800 */
        /* <DEDUP_REMOVED lines=8> */
[----:B-1----:R-:W-:Y:S01]  /*200e0*/  IMAD R3, R18, 0x2, R5 ;  /* 0x0000000212037824 */ /* 0x002fe200078e0205 */
        /* <DEDUP_REMOVED lines=8> */
[C---:B-1----:R-:W-:Y:S01]  /*20170*/  IADD3 R8, P6, R3.reuse, R2, RZ ;  /* 0x0000000203087210 */ /* 0x042fe20007fde0ff */
[----:B------:R-:W-:Y:S01]  /*20180*/  IMAD R7, R20, 0x2, R3 ;  /* 0x0000000214077824 */ /* 0x000fe200078e0203 */
[----:B------:R-:W-:Y:S01]  /*20190*/  ISETP.LT.AND P2, PT, R222, UR4, !P0 ;  /* 0x00000004de007c0c */ /* 0x000fe2000c741270 */
[----:B------:R-:W-:Y:S01]  /*201a0*/  ULDC UR4, c[0x0][0x22c] ;  /* 0x00008b0000047ab9 */ /* 0x000fe20000000800 */
[----:B------:R-:W-:Y:S01]  /*201b0*/  LEA.HI.X.SX32 R9, R3, R0, 0x1, P6 ;  /* 0x0000000003097211 */ /* 0x000fe200030f0eff */
[----:B--2---:R-:W-:Y:S01]  /*201c0*/  IMAD R3, R12, 0x2, R7 ;  /* 0x000000020c037824 */ /* 0x004fe200078e0207 */
[----:B---3--:R-:W-:Y:S01]  /*201d0*/  IADD3 R10, P6, R7, R2, RZ ;  /* 0x00000002070a7210 */ /* 0x008fe20007fde0ff */
        /* <DEDUP_REMOVED lines=13> */
[----:B------:R-:W4:Y:S01]  /*202b0*/  LDC R20, c[0x0][0x248] ;  /* 0x00009200ff147b82 */ /* 0x000f220000000800 */
[C---:B0-----:R-:W-:Y:S02]  /*202c0*/  IADD3 R4, P6, R3.reuse, R2, RZ ;  /* 0x0000000203047210 */ /* 0x041fe40007fde0ff */
[----:B------:R-:W-:Y:S02]  /*202d0*/  PRMT R13, R70, 0x7770, RZ ;  /* 0x00007770460d7816 */ /* 0x000fe400000000ff */
[----:B------:R-:W-:Y:S01]  /*202e0*/  LEA.HI.X.SX32 R5, R3, R0, 0x1, P6 ;  /* 0x0000000003057211 */ /* 0x000fe200030f0eff */
[----:B------:R-:W-:Y:S01]  /*202f0*/  IMAD R3, R16, 0x2, R7 ;  /* 0x0000000210037824 */ /* 0x000fe200078e0207 */
        /* <DEDUP_REMOVED lines=33> */
[----:B---3--:R-:W-:Y:S02]  /*20510*/  IADD3 R10, P5, R3, R2, RZ ;  /* 0x00000002030a7210 */ /* 0x008fe40007fbe0ff */
[----:B------:R-:W-:Y:S01]  /*20520*/  ISETP.LT.AND P4, PT, R239, UR4, !P0 ;  /* 0x00000004ef007c0c */ /* 0x000fe2000c781270 */
[----:B------:R-:W-:Y:S01]  /*20530*/  ULDC UR4, c[0x0][0x22c] ;  /* 0x00008b0000047ab9 */ /* 0x000fe20000000800 */
[----:B------:R-:W-:Y:S01]  /*20540*/  LEA.HI.X.SX32 R11, R3, R0, 0x1, P5 ;  /* 0x00000000030b7211 */ /* 0x000fe200028f0eff */
[----:B0-----:R-:W-:Y:S01]  /*20550*/  IMAD R3, R12, 0x2, R3 ;  /* 0x000000020c037824 */ /* 0x001fe200078e0203 */
[----:B----4-:R-:W-:-:S03]  /*20560*/  PRMT R13, R68, 0x7772, RZ ;  /* 0x00007772440d7816 */ /* 0x010fc600000000ff */
[----:B--2---:R-:W-:Y:S02]  /*20570*/  IMAD R7, R14, 0x2, R3 ;  /* 0x000000020e077824 */ /* 0x004fe400078e0203 */
[----:B------:R-:W0:Y:S01]  /*20580*/  LDC R14, c[0x0][0x248] ;  /* 0x00009200ff0e7b82 */ /* 0x000e220000000800 */
[----:B------:R-:W-:-:S03]  /*20590*/  ISETP.LT.AND P2, PT, R240, UR4, !P0 ;  /* 0x00000004f0007c0c */ /* 0x000fc6000c741270 */
[----:B------:R2:W-:Y:S01]  /*205a0*/  @P4 STG.E.U8 desc[UR24][R10.64], R13 ;  /* 0x0000000d0a004986 */ /* 0x0005e2000c101118 */
[----:B------:R-:W-:Y:S01]  /*205b0*/  IADD3 R4, P4, R3, R2, RZ ;  /* 0x0000000203047210 */ /* 0x000fe20007f9e0ff */
[----:B------:R-:W-:Y:S02]  /*205c0*/  ULDC UR4, c[0x0][0x22c] ;  /* 0x00008b0000047ab9 */ /* 0x000fe40000000800 */
[----:B------:R-:W-:Y:S01]  /*205d0*/  ISETP.LT.AND P3, PT, R245, UR4, !P0 ;  /* 0x00000004f5007c0c */ /* 0x000fe2000c761270 */
[----:B------:R-:W-:Y:S01]  /*205e0*/  ULDC UR4, c[0x0][0x22c] ;  /* 0x00008b0000047ab9 */ /* 0x000fe20000000800 */
        /* <DEDUP_REMOVED lines=8> */
[----:B------:R-:W-:-:S02]  /*20670*/  PRMT R19, R69, 0x7772, RZ ;  /* 0x0000777245137816 */ /* 0x000fc400000000ff */
[C---:B--2---:R-:W-:Y:S01]  /*20680*/  IADD3 R10, P4, R3.reuse, R2, RZ ;  /* 0x00000002030a7210 */ /* 0x044fe20007f9e0ff */
[----:B------:R-:W1:Y:S01]  /*20690*/  LDC R18, c[0x0][0x248] ;  /* 0x00009200ff127b82 */ /* 0x000e620000000800 */
[----:B------:R-:W-:Y:S01]  /*206a0*/  PRMT R15, R70, 0x7772, RZ ;  /* 0x00007772460f7816 */ /* 0x000fe200000000ff */
[----:B------:R2:W-:Y:S01]  /*206b0*/  @P2 STG.E.U8 desc[UR24][R4.64], R19 ;  /* 0x0000001304002986 */ /* 0x0005e2000c101118 */
[----:B------:R-:W-:Y:S02]  /*206c0*/  LEA.HI.X.SX32 R11, R3, R0, 0x1, P4 ;  /* 0x00000000030b7211 */ /* 0x000fe400020f0eff */
[----:B------:R-:W-:Y:S01]  /*206d0*/  PRMT R17, R71, 0x7772, RZ ;  /* 0x0000777247117816 */ /* 0x000fe200000000ff */
[----:B0-----:R-:W-:Y:S01]  /*206e0*/  IMAD R3, R14, 0x2, R7 ;  /* 0x000000020e037824 */ /* 0x001fe200078e0207 */
[----:B------:R-:W-:Y:S02]  /*206f0*/  ISETP.LT.AND P6, PT, R250, UR5, !P0 ;  /* 0x00000005fa007c0c */ /* 0x000fe4000c7c1270 */
[----:B------:R-:W-:Y:S01]  /*20700*/  ISETP.LT.AND P2, PT, R251, UR4, !P0 ;  /* 0x00000004fb007c0c */ /* 0x000fe2000c741270 */
[----:B------:R0:W-:Y:S01]  /*20710*/  @P3 STG.E.U8 desc[UR24][R8.64], R15 ;  /* 0x0000000f08003986 */ /* 0x0001e2000c101118 */
[-C--:B------:R-:W-:Y:S01]  /*20720*/  IADD3 R12, P4, R7, R2.reuse, RZ ;  /* 0x00000002070c7210 */ /* 0x080fe20007f9e0ff */
[----:B------:R-:W-:Y:S01]  /*20730*/  ULDC UR4, c[0x0][0x22c] ;  /* 0x00008b0000047ab9 */ /* 0x000fe20000000800 */
[----:B------:R-:W-:Y:S01]  /*20740*/  PRMT R69, R69, 0x7773, RZ ;  /* 0x0000777345457816 */ /* 0x000fe200000000ff */
[----:B------:R-:W-:Y:S01]  /*20750*/  @P5 STG.E.U8 desc[UR24][R10.64], R17 ;  /* 0x000000110a005986 */ /* 0x000fe2000c101118 */
[----:B--2---:R-:W-:Y:S01]  /*20760*/  IADD3 R4, P5, R3, R2, RZ ;  /* 0x0000000203047210 */ /* 0x004fe20007fbe0ff */
[----:B------:R-:W2:Y:S01]  /*20770*/  LDC R14, c[0x0][0x248] ;  /* 0x00009200ff0e7b82 */ /* 0x000ea20000000800 */
[-C--:B------:R-:W-:Y:S01]  /*20780*/  LEA.HI.X.SX32 R13, R7, R0.reuse, 0x1, P4 ;  /* 0x00000000070d7211 */ /* 0x080fe200020f0eff */
[----:B------:R-:W-:Y:S01]  /*20790*/  IMAD R7, R20, 0x2, R3 ;  /* 0x0000000214077824 */ /* 0x000fe200078e0203 */
[----:B------:R-:W-:Y:S01]  /*207a0*/  LEA.HI.X.SX32 R5, R3, R0, 0x1, P5 ;  /* 0x0000000003057211 */ /* 0x000fe200028f0eff */
[----:B------:R-:W-:Y:S01]  /*207b0*/  ULDC UR5, c[0x0][0x22c] ;  /* 0x00008b0000057ab9 */ /* 0x000fe20000000800 */
[----:B0-----:R-:W-:-:S02]  /*207c0*/  PRMT R15, R68, 0x7773, RZ ;  /* 0x00007773440f7816 */ /* 0x001fc400000000ff */
[----:B------:R-:W-:Y:S01]  /*207d0*/  ISETP.LT.AND P3, PT, R247, UR4, !P0 ;  /* 0x00000004f7007c0c */ /* 0x000fe2000c761270 */
[----:B------:R-:W-:Y:S01]  /*207e0*/  ULDC UR4, c[0x0][0x22c] ;  /* 0x00008b0000047ab9 */ /* 0x000fe20000000800 */
[----:B------:R-:W-:Y:S01]  /*207f0*/  PRMT R71, R71, 0x7773, RZ ;  /* 0x0000777347477816 */ /* 0x000fe200000000ff */
[----:B------:R0:W-:Y:S01]  /*20800*/  @P6 STG.E.U8 desc[UR24][R12.64], R15 ;  /* 0x0000000f0c006986 */ /* 0x0001e2000c101118 */
[----:B------:R-:W-:Y:S01]  /*20810*/  ISETP.LT.AND P4, PT, R249, UR4, !P0 ;  /* 0x00000004f9007c0c */ /* 0x000fe2000c781270 */
[----:B------:R-:W-:Y:S01]  /*20820*/  ULDC UR4, c[0x0][0x22c] ;  /* 0x00008b0000047ab9 */ /* 0x000fe20000000800 */
[----:B------:R-:W4:Y:S01]  /*20830*/  LDC R20, c[0x0][0x248] ;  /* 0x00009200ff147b82 */ /* 0x000f220000000800 */
[----:B------:R2:W-:Y:S01]  /*20840*/  @P2 STG.E.U8 desc[UR24][R4.64], R69 ;  /* 0x0000004504002986 */ /* 0x0005e2000c101118 */
[C---:B------:R-:W-:Y:S02]  /*20850*/  IADD3 R8, P2, R7.reuse, R2, RZ ;  /* 0x0000000207087210 */ /* 0x040fe40007f5e0ff */
[----:B------:R-:W-:Y:S01]  /*20860*/  ISETP.LT.AND P5, PT, R252, UR4, !P0 ;  /* 0x00000004fc007c0c */ /* 0x000fe2000c7a1270 */
[----:B------:R-:W-:Y:S01]  /*20870*/  ULDC UR4, c[0x0][0x22c] ;  /* 0x00008b0000047ab9 */ /* 0x000fe20000000800 */
[----:B------:R-:W-:-:S02]  /*20880*/  LEA.HI.X.SX32 R9, R7, R0, 0x1, P2 ;  /* 0x0000000007097211 */ /* 0x000fc400010f0eff */
[----:B------:R-:W-:Y:S01]  /*20890*/  ISETP.LT.AND P2, PT, R60, UR4, !P0 ;  /* 0x000000043c007c0c */ /* 0x000fe2000c741270 */
[----:B---3--:R-:W-:Y:S01]  /*208a0*/  IMAD R3, R16, 0x2, R7 ;  /* 0x0000000210037824 */ /* 0x008fe200078e0207 */
[----:B------:R-:W3:Y:S01]  /*208b0*/  LDL.LU R60, [R1+0x680] ;  /* 0x00068000013c7983 */ /* 0x000ee20000300800 */
[----:B------:R-:W-:Y:S01]  /*208c0*/  ULDC UR4, c[0x0][0x22c] ;  /* 0x00008b0000047ab9 */ /* 0x000fe20000000800 */
[----:B0-----:R-:W0:Y:S01]  /*208d0*/  LDC R12, c[0x0][0x248] ;  /* 0x00009200ff0c7b82 */ /* 0x001e220000000800 */
[----:B--2---:R-:W-:Y:S01]  /*208e0*/  IMAD R5, R14, 0x2, R3 ;  /* 0x000000020e057824 */ /* 0x004fe200078e0203 */
[C---:B------:R-:W-:Y:S01]  /*208f0*/  IADD3 R10, P6, R3.reuse, R2, RZ ;  /* 0x00000002030a7210 */ /* 0x040fe20007fde0ff */
[----:B------:R-:W2:Y:S01]  /*20900*/  LDL.LU R247, [R1+0x28] ;  /* 0x0000280001f77983 */ /* 0x000ea20000300800 */
[----:B------:R-:W-:Y:S02]  /*20910*/  PRMT R7, R70, 0x7773, RZ ;  /* 0x0000777346077816 */ /* 0x000fe400000000ff */
[----:B------:R-:W-:-:S02]  /*20920*/  LEA.HI.X.SX32 R11, R3, R0, 0x1, P6 ;  /* 0x00000000030b7211 */ /* 0x000fc400030f0eff */
[----:B------:R-:W-:Y:S01]  /*20930*/  IADD3 R4, P6, R5, R2, RZ ;  /* 0x0000000205047210 */ /* 0x000fe20007fde0ff */
[----:B------:R4:W-:Y:S01]  /*20940*/  @P3 STG.E.U8 desc[UR24][R8.64], R7 ;  /* 0x0000000708003986 */ /* 0x0009e2000c101118 */
[----:B-1----:R-:W-:Y:S01]  /*20950*/  IMAD R3, R18, 0x2, R5 ;  /* 0x0000000212037824 */ /* 0x002fe200078e0205 */
[----:B------:R-:W-:Y:S01]  /*20960*/  ISETP.LT.AND P3, PT, R61, UR4, !P0 ;  /* 0x000000043d007c0c */ /* 0x000fe2000c761270 */
[----:B------:R-:W-:Y:S01]  /*20970*/  ULDC UR4, c[0x0][0x22c] ;  /* 0x00008b0000047ab9 */ /* 0x000fe20000000800 */
[----:B------:R-:W-:Y:S01]  /*20980*/  LEA.HI.X.SX32 R5, R5, R0, 0x1, P6 ;  /* 0x0000000005057211 */ /* 0x000fe200030f0eff */
[----:B------:R-:W2:Y:S01]  /*20990*/  LDL.LU R61, [R1+0x67c] ;  /* 0x00067c00013d7983 */ /* 0x000ea20000300800 */
[----:B------:R-:W1:Y:S03]  /*209a0*/  LDC R14, c[0x0][0x248] ;  /* 0x00009200ff0e7b82 */ /* 0x000e660000000800 */
[----:B------:R0:W-:Y:S01]  /*209b0*/  @P4 STG.E.U8 desc[UR24][R10.64], R71 ;  /* 0x000000470a004986 */ /* 0x0001e2000c101118 */
[----:B------:R-:W-:Y:S01]  /*209c0*/  ISETP.LT.AND P4, PT, R62, UR4, !P0 ;  /* 0x000000043e007c0c */ /* 0x000fe2000c781270 */
[----:B------:R-:W-:-:S02]  /*209d0*/  ULDC UR4, c[0x0][0x22c] ;  /* 0x00008b0000047ab9 */ /* 0x000fc40000000800 */
[----:B------:R-:W2:Y:S01]  /*209e0*/  LDL.LU R249, [R1+0x2c] ;  /* 0x00002c0001f97983 */ /* 0x000ea20000300800 */
[----:B------:R-:W1:Y:S03]  /*209f0*/  LDC R16, c[0x0][0x248] ;  /* 0x00009200ff107b82 */ /* 0x000e660000000800 */
[----:B------:R-:W2:Y:S04]  /*20a00*/  LDL.LU R62, [R1+0x678] ;  /* 0x00067800013e7983 */ /* 0x000ea80000300800 */
[----:B------:R-:W2:Y:S01]  /*20a10*/  LDL.LU R252, [R1+0x30] ;  /* 0x0000300001fc7983 */ /* 0x000ea20000300800 */
[----:B---3--:R-:W-:Y:S01]  /*20a20*/  PRMT R13, R60, 0x7770, RZ ;  /* 0x000077703c0d7816 */ /* 0x008fe200000000ff */
[----:B------:R-:W3:Y:S04]  /*20a30*/  LDC R18, c[0x0][0x248] ;  /* 0x00009200ff127b82 */ /* 0x000ee80000000800 */
[----:B------:R1:W-:Y:S01]  /*20a40*/  @P5 STG.E.U8 desc[UR24][R4.64], R13 ;  /* 0x0000000d04005986 */ /* 0x0003e2000c101118 */
[----:B------:R-:W-:Y:S01]  /*20a50*/  ISETP.LT.AND P5, PT, R63, UR4, !P0 ;  /* 0x000000043f007c0c */ /* 0x000fe2000c7a1270 */
[----:B----4-:R-:W-:Y:S01]  /*20a60*/  IMAD R7, R20, 0x2, R3 ;  /* 0x0000000214077824 */ /* 0x010fe200078e0203 */
[C---:B------:R-:W-:Y:S01]  /*20a70*/  IADD3 R8, P6, R3.reuse, R2, RZ ;  /* 0x0000000203087210 */ /* 0x040fe20007fde0ff */
[----:B------:R-:W4:Y:S01]  /*20a80*/  LDL.LU R63, [R1+0x674] ;  /* 0x00067400013f7983 */ /* 0x000f220000300800 */
[----:B------:R-:W-:Y:S01]  /*20a90*/  ULDC UR4, c[0x0][0x22c] ;  /* 0x00008b0000047ab9 */ /* 0x000fe20000000800 */
[----:B------:R-:W3:Y:S02]  /*20aa0*/  LDC R20, c[0x0][0x248] ;  /* 0x00009200ff147b82 */ /* 0x000ee40000000800 */
[----:B------:R-:W3:Y:S01]  /*20ab0*/  LDL.LU R244, [R1+0x34] ;  /* 0x0000340001f47983 */ /* 0x000ee20000300800 */
[----:B------:R-:W-:Y:S01]  /*20ac0*/  LEA.HI.X.SX32 R9, R3, R0, 0x1, P6 ;  /* 0x0000000003097211 */ /* 0x000fe200030f0eff */
[----:B0-----:R-:W-:Y:S01]  /*20ad0*/  IMAD R3, R12, 0x2, R7 ;  /* 0x000000020c037824 */ /* 0x001fe200078e0207 */
[----:B------:R-:W-:Y:S01]  /*20ae0*/  IADD3 R10, P6, R7, R2, RZ ;  /* 0x00000002070a7210 */ /* 0x000fe20007fde0ff */
[----:B------:R-:W3:Y:S01]  /*20af0*/  LDL.LU R248, [R1+0x38] ;  /* 0x0000380001f87983 */ /* 0x000ee20000300800 */
[----:B--2---:R-:W-:Y:S01]  /*20b00*/  PRMT R15, R61, 0x7770, RZ ;  /* 0x000077703d0f7816 */ /* 0x004fe200000000ff */
[----:B------:R-:W0:Y:S01]  /*20b10*/  LDC R12, c[0x0][0x248] ;  /* 0x00009200ff0c7b82 */ /* 0x000e220000000800 */
[----:B------:R-:W-:-:S02]  /*20b20*/  LEA.HI.X.SX32 R11, R7, R0, 0x1, P6 ;  /* 0x00000000070b7211 */ /* 0x000fc400030f0eff */
[----:B-1----:R-:W-:Y:S01]  /*20b30*/  IADD3 R4, P6, R3, R2, RZ ;  /* 0x0000000203047210 */ /* 0x002fe20007fde0ff */
[----:B------:R1:W-:Y:S01]  /*20b40*/  @P2 STG.E.U8 desc[UR24][R8.64], R15 ;  /* 0x0000000f08002986 */ /* 0x0003e2000c101118 */
[----:B------:R-:W-:Y:S01]  /*20b50*/  ISETP.LT.AND P2, PT, R247, UR4, !P0 ;  /* 0x00000004f7007c0c */ /* 0x000fe2000c741270 */
[----:B------:R-:W-:Y:S01]  /*20b60*/  ULDC UR4, c[0x0][0x22c] ;  /* 0x00008b0000047ab9 */ /* 0x000fe20000000800 */
[----:B------:R-:W-:Y:S01]  /*20b70*/  PRMT R13, R62, 0x7770, RZ ;  /* 0x000077703e0d7816 */ /* 0x000fe200000000ff */
[----:B------:R-:W2:Y:S01]  /*20b80*/  LDL.LU R247, [R1+0x3c] ;  /* 0x00003c0001f77983 */ /* 0x000ea20000300800 */
[----:B------:R-:W-:-:S03]  /*20b90*/  LEA.HI.X.SX32 R5, R3, R0, 0x1, P6 ;  /* 0x0000000003057211 */ /* 0x000fc600030f0eff */
[----:B------:R1:W-:Y:S01]  /*20ba0*/  @P3 STG.E.U8 desc[UR24][R10.64], R13 ;  /* 0x0000000d0a003986 */ /* 0x0003e2000c101118 */
[----:B------:R-:W-:Y:S01]  /*20bb0*/  ISETP.LT.AND P3, PT, R249, UR4, !P0 ;  /* 0x00000004f9007c0c */ /* 0x000fe2000c761270 */
[----:B------:R-:W-:Y:S02]  /*20bc0*/  ULDC UR4, c[0x0][0x22c] ;  /* 0x00008b0000047ab9 */ /* 0x000fe40000000800 */
[----:B------:R-:W2:Y:S01]  /*20bd0*/  LDL.LU R249, [R1+0x40] ;  /* 0x0000400001f97983 */ /* 0x000ea20000300800 */
[----:B------:R-:W-:Y:S02]  /*20be0*/  IMAD R7, R14, 0x2, R3 ;  /* 0x000000020e077824 */ /* 0x000fe400078e0203 */
[----:B------:R-:W3:Y:S01]  /*20bf0*/  LDC R14, c[0x0][0x248] ;  /* 0x00009200ff0e7b82 */ /* 0x000ee20000000800 */
[----:B----4-:R-:W-:-:S05]  /*20c00*/  PRMT R17, R63, 0x7770, RZ ;  /* 0x000077703f117816 */ /* 0x010fca00000000ff */
[----:B------:R4:W-:Y:S01]  /*20c10*/  @P4 STG.E.U8 desc[UR24][R4.64], R17 ;  /* 0x0000001104004986 */ /* 0x0009e2000c101118 */
[----:B------:R-:W-:Y:S01]  /*20c20*/  ISETP.LT.AND P4, PT, R252, UR4, !P0 ;  /* 0x00000004fc007c0c */ /* 0x000fe2000c781270 */
[----:B------:R-:W-:Y:S01]  /*20c30*/  IMAD R3, R16, 0x2, R7 ;  /* 0x0000000210037824 */ /* 0x000fe200078e0207 */
[C---:B-1----:R-:W-:Y:S01]  /*20c40*/  IADD3 R8, P6, R7.reuse, R2, RZ ;  /* 0x0000000207087210 */ /* 0x042fe20007fde0ff */
[----:B------:R-:W2:Y:S01]  /*20c50*/  LDL.LU R252, [R1+0x44] ;  /* 0x0000440001fc7983 */ /* 0x000ea20000300800 */
[----:B------:R-:W-:Y:S01]  /*20c60*/  PRMT R13, R60, 0x7771, RZ ;  /* 0x000077713c0d7816 */ /* 0x000fe200000000ff */
[----:B------:R-:W-:Y:S01]  /*20c70*/  ULDC UR4, c[0x0][0x22c] ;  /* 0x00008b0000047ab9 */ /* 0x000fe20000000800 */
[----:B------:R-:W-:Y:S01]  /*20c80*/  LEA.HI.X.SX32 R9, R7, R0, 0x1, P6 ;  /* 0x0000000007097211 */ /* 0x000fe200030f0eff */
[----:B------:R-:W1:Y:S01]  /*20c90*/  LDC R16, c[0x0][0x248] ;  /* 0x00009200ff107b82 */ /* 0x000e620000000800 */
[----:B------:R-:W-:Y:S02]  /*20ca0*/  IADD3 R10, P6, R3, R2, RZ ;  /* 0x00000002030a7210 */ /* 0x000fe40007fde0ff */
[----:B------:R-:W-:-:S02]  /*20cb0*/  PRMT R15, R61, 0x7771, RZ ;  /* 0x000077713d0f7816 */ /* 0x000fc400000000ff */
[----:B------:R-:W-:Y:S01]  /*20cc0*/  LEA.HI.X.SX32 R11, R3, R0, 0x1, P6 ;  /* 0x00000000030b7211 */ /* 0x000fe200030f0eff */
[----:B0-----:R-:W-:Y:S01]  /*20cd0*/  IMAD R3, R12, 0x2, R3 ;  /* 0x000000020c037824 */ /* 0x001fe200078e0203 */
[----:B------:R0:W-:Y:S01]  /*20ce0*/  @P5 STG.E.U8 desc[UR24][R8.64], R13 ;  /* 0x0000000d08005986 */ /* 0x0001e2000c101118 */
[----:B---3--:R-:W-:Y:S01]  /*20cf0*/  ISETP.LT.AND P5, PT, R244, UR4, !P0 ;  /* 0x00000004f4007c0c */ /* 0x008fe2000c7a1270 */
[----:B------:R-:W-:Y:S01]  /*20d00*/  ULDC UR4, c[0x0][0x22c] ;  /* 0x00008b0000047ab9 */ /* 0x000fe20000000800 */
[----:B------:R-:W-:Y:S01]  /*20d10*/  IMAD R7, R14, 0x2, R3 ;  /* 0x000000020e077824 */ /* 0x000fe200078e0203 */
[----:B------:R3:W-:Y:S01]  /*20d20*/  @P2 STG.E.U8 desc[UR24][R10.64], R15 ;  /* 0x0000000f0a002986 */ /* 0x0007e2000c101118 */
[C---:B----4-:R-:W-:Y:S01]  /*20d30*/  IADD3 R4, P2, R3.reuse, R2, RZ ;  /* 0x0000000203047210 */ /* 0x050fe20007f5e0ff */
[----:B------:R-:W4:Y:S03]  /*20d40*/  LDC R12, c[0x0][0x248] ;  /* 0x00009200ff0c7b82 */ /* 0x000f260000000800 */
[----:B------:R-:W-:-:S02]  /*20d50*/  LEA.HI.X.SX32 R5, R3, R0, 0x1, P2 ;  /* 0x0000000003057211 */ /* 0x000fc400010f0eff */
[----:B------:R-:W-:Y:S02]  /*20d60*/  ISETP.LT.AND P2, PT, R248, UR4, !P0 ;  /* 0x00000004f8007c0c */ /* 0x000fe4000c741270 */
[C---:B0-----:R-:W-:Y:S01]  /*20d70*/  IADD3 R8, P6, R7.reuse, R2, RZ ;  /* 0x0000000207087210 */ /* 0x041fe20007fde0ff */
[----:B------:R-:W4:Y:S01]  /*20d80*/  LDL.LU R248, [R1+0x48] ;  /* 0x0000480001f87983 */ /* 0x000f220000300800 */
[----:B------:R-:W-:Y:S01]  /*20d90*/  PRMT R13, R62, 0x7771, RZ ;  /* 0x000077713e0d7816 */ /* 0x000fe200000000ff */
[----:B------:R-:W-:Y:S01]  /*20da0*/  IMAD R3, R18, 0x2, R7 ;  /* 0x0000000212037824 */ /* 0x000fe200078e0207 */
[----:B------:R-:W-:Y:S01]  /*20db0*/  LEA.HI.X.SX32 R9, R7, R0, 0x1, P6 ;  /* 0x0000000007097211 */ /* 0x000fe200030f0eff */
[----:B------:R-:W-:Y:S01]  /*20dc0*/  ULDC UR4, c[0x0][0x22c] ;  /* 0x00008b0000047ab9 */ /* 0x000fe20000000800 */
[----:B------:R-:W-:Y:S01]  /*20dd0*/  PRMT R7, R63, 0x7771, RZ ;  /* 0x000077713f077816 */ /* 0x000fe200000000ff */
[----:B------:R-:W-:Y:S01]  /*20de0*/  @P3 STG.E.U8 desc[UR24][R4.64], R13 ;  /* 0x0000000d04003986 */ /* 0x000fe2000c101118 */
[----:B--2---:R-:W-:Y:S01]  /*20df0*/  ISETP.LT.AND P3, PT, R247, UR4, !P0 ;  /* 0x00000004f7007c0c */ /* 0x004fe2000c761270 */
[----:B------:R-:W-:Y:S01]  /*20e00*/  ULDC UR4, c[0x0][0x22c] ;  /* 0x00008b0000047ab9 */ /* 0x000fe20000000800 */
[----:B------:R-:W0:Y:S01]  /*20e10*/  LDC R14, c[0x0][0x248] ;  /* 0x00009200ff0e7b82 */ /* 0x000e220000000800 */
[----:B------:R0:W-:Y:S01]  /*20e20*/  @P4 STG.E.U8 desc[UR24][R8.64], R7 ;  /* 0x0000000708004986 */ /* 0x0001e2000c101118 */
[----:B---3--:R-:W-:-:S03]  /*20e30*/  IADD3 R10, P4, R3, R2, RZ ;  /* 0x00000002030a7210 */ /* 0x008fc60007f9e0ff */
[----:B------:R-:W2:Y:S01]  /*20e40*/  LDL.LU R247, [R1+0x4c] ;  /* 0x00004c0001f77983 */ /* 0x000ea20000300800 */
[----:B------:R-:W-:Y:S01]  /*20e50*/  ISETP.LT.AND P6, PT, R249, UR4, !P0 ;  /* 0x00000004f9007c0c */ /* 0x000fe2000c7c1270 */
[----:B------:R-:W-:Y:S01]  /*20e60*/  ULDC UR4, c[0x0][0x22c] ;  /* 0x00008b0000047ab9 */ /* 0x000fe20000000800 */
[----:B------:R-:W-:Y:S01]  /*20e70*/  LEA.HI.X.SX32 R11, R3, R0, 0x1, P4 ;  /* 0x00000000030b7211 */ /* 0x000fe200020f0eff */
[----:B------:R-:W3:Y:S01]  /*20e80*/  LDL.LU R249, [R1+0x50] ;  /* 0x0000500001f97983 */ /* 0x000ee20000300800 */
[----:B----4-:R-:W-:Y:S01]  /*20e90*/  IMAD R3, R12, 0x2, R3 ;  /* 0x000000020c037824 */ /* 0x010fe200078e0203 */
[----:B------:R-:W4:Y:S01]  /*20ea0*/  LDC R18, c[0x0][0x248] ;  /* 0x00009200ff127b82 */ /* 0x000f220000000800 */
[----:B------:R-:W-:Y:S02]  /*20eb0*/  ISETP.LT.AND P4, PT, R252, UR5, !P0 ;  /* 0x00000005fc007c0c */ /* 0x000fe4000c781270 */
[----:B0-----:R-:W-:Y:S01]  /*20ec0*/  IMAD R7, R14, 0x2, R3 ;  /* 0x000000020e077824 */ /* 0x001fe200078e0203 */
[----:B------:R-:W3:Y:S04]  /*20ed0*/  LDL.LU R252, [R1+0x54] ;  /* 0x0000540001fc7983 */ /* 0x000ee80000300800 */
[----:B------:R-:W0:Y:S01]  /*20ee0*/  LDC R14, c[0x0][0x248] ;  /* 0x00009200ff0e7b82 */ /* 0x000e220000000800 */
[----:B------:R-:W-:Y:S01]  /*20ef0*/  PRMT R13, R60, 0x7772, RZ ;  /* 0x000077723c0d7816 */ /* 0x000fe200000000ff */
[----:B------:R-:W-:-:S04]  /*20f00*/  ULDC UR5, c[0x0][0x22c] ;  /* 0x00008b0000057ab9 */ /* 0x000fc80000000800 */
[----:B------:R4:W-:Y:S01]  /*20f10*/  @P5 STG.E.U8 desc[UR24][R10.64], R13 ;  /* 0x0000000d0a005986 */ /* 0x0009e2000c101118 */
[----:B------:R-:W-:-:S04]  /*20f20*/  IADD3 R4, P5, R3, R2, RZ ;  /* 0x0000000203047210 */ /* 0x000fc80007fbe0ff */
[----:B------:R-:W-:Y:S01]  /*20f30*/  LEA.HI.X.SX32 R5, R3, R0, 0x1, P5 ;  /* 0x0000000003057211 */ /* 0x000fe200028f0eff */
[----:B-1----:R-:W-:Y:S01]  /*20f40*/  IMAD R3, R16, 0x2, R7 ;  /* 0x0000000210037824 */ /* 0x002fe200078e0207 */
[----:B------:R-:W-:Y:S01]  /*20f50*/  IADD3 R8, P5, R7, R2, RZ ;  /* 0x0000000207087210 */ /* 0x000fe20007fbe0ff */
[----:B------:R-:W1:Y:S01]  /*20f60*/  LDC R16, c[0x0][0x248] ;  /* 0x00009200ff107b82 */ /* 0x000e620000000800 */
[----:B------:R-:W-:Y:S02]  /*20f70*/  PRMT R19, R61, 0x7772, RZ ;  /* 0x000077723d137816 */ /* 0x000fe400000000ff */
[----:B------:R-:W-:Y:S01]  /*20f80*/  LEA.HI.X.SX32 R9, R7, R0, 0x1, P5 ;  /* 0x0000000007097211 */ /* 0x000fe200028f0eff */
[----:B----4-:R-:W-:Y:S01]  /*20f90*/  IMAD R7, R18, 0x2, R3 ;  /* 0x0000000212077824 */ /* 0x010fe200078e0203 */
[C---:B------:R-:W-:Y:S02]  /*20fa0*/  IADD3 R10, P5, R3.reuse, R2, RZ ;  /* 0x00000002030a7210 */ /* 0x040fe40007fbe0ff */
[----:B------:R-:W-:Y:S01]  /*20fb0*/  PRMT R15, R62, 0x7772, RZ ;  /* 0x000077723e0f7816 */ /* 0x000fe200000000ff */
[----:B------:R4:W-:Y:S01]  /*20fc0*/  @P2 STG.E.U8 desc[UR24][R4.64], R19 ;  /* 0x0000001304002986 */ /* 0x0009e2000c101118 */
[----:B------:R-:W-:Y:S01]  /*20fd0*/  LEA.HI.X.SX32 R11, R3, R0, 0x1, P5 ;  /* 0x00000000030b7211 */ /* 0x000fe200028f0eff */
[----:B0-----:R-:W-:Y:S01]  /*20fe0*/  IMAD R3, R14, 0x2, R7 ;  /* 0x000000020e037824 */ /* 0x001fe200078e0207 */
[----:B------:R-:W-:Y:S01]  /*20ff0*/  PRMT R17, R63, 0x7772, RZ ;  /* 0x000077723f117816 */ /* 0x000fe200000000ff */
[----:B------:R-:W0:Y:S01]  /*21000*/  LDC R18, c[0x0][0x248] ;  /* 0x00009200ff127b82 */ /* 0x000e220000000800 */
[----:B------:R-:W-:Y:S01]  /*21010*/  ISETP.LT.AND P2, PT, R248, UR4, !P0 ;  /* 0x00000004f8007c0c */ /* 0x000fe2000c741270 */
[----:B------:R2:W-:Y:S01]  /*21020*/  @P3 STG.E.U8 desc[UR24][R8.64], R15 ;  /* 0x0000000f08003986 */ /* 0x0005e2000c101118 */
[----:B------:R-:W-:Y:S01]  /*21030*/  IADD3 R12, P5, R7, R2, RZ ;  /* 0x00000002070c7210 */ /* 0x000fe20007fbe0ff */
[----:B------:R-:W-:-:S02]  /*21040*/  ULDC UR4, c[0x0][0x22c] ;  /* 0x00008b0000047ab9 */ /* 0x000fc40000000800 */
[----:B------:R-:W-:Y:S01]  /*21050*/  @P6 STG.E.U8 desc[UR24][R10.64], R17 ;  /* 0x000000110a006986 */ /* 0x000fe2000c101118 */
[----:B----4-:R-:W-:Y:S01]  /*21060*/  IADD3 R4, P6, R3, R2, RZ ;  /* 0x0000000203047210 */ /* 0x010fe20007fde0ff */
[----:B------:R-:W4:Y:S01]  /*21070*/  LDC R14, c[0x0][0x248] ;  /* 0x00009200ff0e7b82 */ /* 0x000f220000000800 */
[-C--:B------:R-:W-:Y:S01]  /*21080*/  LEA.HI.X.SX32 R13, R7, R0.reuse, 0x1, P5 ;  /* 0x00000000070d7211 */ /* 0x080fe200028f0eff */
[----:B------:R-:W-:Y:S01]  /*21090*/  IMAD R7, R20, 0x2, R3 ;  /* 0x0000000214077824 */ /* 0x000fe200078e0203 */
[----:B------:R-:W-:Y:S02]  /*210a0*/  LEA.HI.X.SX32 R5, R3, R0, 0x1, P6 ;  /* 0x0000000003057211 */ /* 0x000fe400030f0eff */
[----:B--2---:R-:W-:Y:S02]  /*210b0*/  PRMT R15, R60, 0x7773, RZ ;  /* 0x000077733c0f7816 */ /* 0x004fe400000000ff */
[----:B------:R-:W-:Y:S01]  /*210c0*/  PRMT R61, R61, 0x7773, RZ ;  /* 0x000077733d3d7816 */ /* 0x000fe200000000ff */
[----:B------:R-:W2:Y:S01]  /*210d0*/  LDC R20, c[0x0][0x248] ;  /* 0x00009200ff147b82 */ /* 0x000ea20000000800 */
[----:B------:R-:W-:Y:S01]  /*210e0*/  ISETP.LT.AND P3, PT, R247, UR4, !P0 ;  /* 0x00000004f7007c0c */ /* 0x000fe2000c761270 */
[----:B------:R-:W-:Y:S01]  /*210f0*/  ULDC UR4, c[0x0][0x22c] ;  /* 0x00008b0000047ab9 */ /* 0x000fe20000000800 */
[----:B------:R1:W-:Y:S01]  /*21100*/  @P4 STG.E.U8 desc[UR24][R12.64], R15 ;  /* 0x0000000f0c004986 */ /* 0x0003e2000c101118 */
[----:B---3--:R-:W-:Y:S01]  /*21110*/  ISETP.LT.AND P5, PT, R249, UR4, !P0 ;  /* 0x00000004f9007c0c */ /* 0x008fe2000c7a1270 */
[----:B------:R-:W-:-:S02]  /*21120*/  ULDC UR4, c[0x0][0x22c] ;  /* 0x00008b0000047ab9 */ /* 0x000fc40000000800 */
[----:B------:R4:W-:Y:S01]  /*21130*/  @P2 STG.E.U8 desc[UR24][R4.64], R61 ;  /* 0x0000003d04002986 */ /* 0x0009e2000c101118 */
[----:B------:R-:W-:-:S04]  /*21140*/  IADD3 R8, P2, R7, R2, RZ ;  /* 0x0000000207087210 */ /* 0x000fc80007f5e0ff */
[----:B------:R-:W-:Y:S01]  /*21150*/  LEA.HI.X.SX32 R9, R7, R0, 0x1, P2 ;  /* 0x0000000007097211 */ /* 0x000fe200010f0eff */
[----:B-1----:R-:W-:Y:S01]  /*21160*/  IMAD R3, R16, 0x2, R7 ;  /* 0x0000000210037824 */ /* 0x002fe200078e0207 */
[----:B------:R-:W-:Y:S01]  /*21170*/  PRMT R7, R62, 0x7773, RZ ;  /* 0x000077733e077816 */ /* 0x000fe200000000ff */
[----:B------:R-:W1:Y:S04]  /*21180*/  LDC R12, c[0x0][0x248] ;  /* 0x00009200ff0c7b82 */ /* 0x000e680000000800 */
[----:B------:R3:W-:Y:S01]  /*21190*/  @P3 STG.E.U8 desc[UR24][R8.64], R7 ;  /* 0x0000000708003986 */ /* 0x0007e2000c101118 */
[----:B------:R-:W-:Y:S01]  /*211a0*/  ISETP.LT.AND P4, PT, R252, UR4, !P0 ;  /* 0x00000004fc007c0c */ /* 0x000fe2000c781270 */
[----:B------:R-:W-:Y:S01]  /*211b0*/  ULDC UR4, c[0x0][0x22c] ;  /* 0x00008b0000047ab9 */ /* 0x000fe20000000800 */
[----:B------:R-:W-:Y:S01]  /*211c0*/  PRMT R63, R63, 0x7773, RZ ;  /* 0x000077733f3f7816 */ /* 0x000fe200000000ff */
[----:B------:R-:W1:Y:S01]  /*211d0*/  LDC R16, c[0x0][0x248] ;  /* 0x00009200ff107b82 */ /* 0x000e620000000800 */
[----:B------:R-:W-:Y:S01]  /*211e0*/  ISETP.LT.AND P2, PT, R52, UR4, !P0 ;  /* 0x0000000434007c0c */ /* 0x000fe2000c741270 */
[----:B------:R-:W-:Y:S01]  /*211f0*/  ULDC UR4, c[0x0][0x22c] ;  /* 0x00008b0000047ab9 */ /* 0x000fe20000000800 */
[----:B------:R-:W2:Y:S01]  /*21200*/  LDL.LU R52, [R1+0x670] ;  /* 0x0006700001347983 */ /* 0x000ea20000300800 */
[----:B------:R-:W-:Y:S01]  /*21210*/  ISETP.LT.AND P3, PT, R53, UR4, !P0 ;  /* 0x0000000435007c0c */ /* 0x000fe2000c761270 */
[----:B------:R-:W-:-:S02]  /*21220*/  ULDC UR4, c[0x0][0x22c] ;  /* 0x00008b0000047ab9 */ /* 0x000fc40000000800 */
[----:B------:R-:W2:Y:S04]  /*21230*/  LDL.LU R252, [R1+0x68] ;  /* 0x0000680001fc7983 */ /* 0x000ea80000300800 */
[----:B------:R-:W2:Y:S01]  /*21240*/  LDL.LU R53, [R1+0x66c] ;  /* 0x00066c0001357983 */ /* 0x000ea20000300800 */
[C---:B------:R-:W-:Y:S01]  /*21250*/  IADD3 R10, P6, R3.reuse, R2, RZ ;  /* 0x00000002030a7210 */ /* 0x040fe20007fde0ff */
[----:B----4-:R-:W-:Y:S02]  /*21260*/  IMAD R5, R14, 0x2, R3 ;  /* 0x000000020e057824 */ /* 0x010fe400078e0203 */
[----:B------:R-:W4:Y:S01]  /*21270*/  LDL.LU R247, [R1+0x6c] ;  /* 0x00006c0001f77983 */ /* 0x000f220000300800 */
[----:B------:R-:W-:Y:S01]  /*21280*/  LEA.HI.X.SX32 R11, R3, R0, 0x1, P6 ;  /* 0x00000000030b7211 */ /* 0x000fe200030f0eff */
[----:B------:R-:W1:Y:S04]  /*21290*/  LDC R14, c[0x0][0x248] ;  /* 0x00009200ff0e7b82 */ /* 0x000e680000000800 */
[----:B------:R-:W-:Y:S01]  /*212a0*/  @P5 STG.E.U8 desc[UR24][R10.64], R63 ;  /* 0x0000003f0a005986 */ /* 0x000fe2000c101118 */
[----:B------:R-:W-:Y:S01]  /*212b0*/  ISETP.LT.AND P5, PT, R54, UR4, !P0 ;  /* 0x0000000436007c0c */ /* 0x000fe2000c7a1270 */
[----:B0-----:R-:W-:Y:S01]  /*212c0*/  IMAD R3, R18, 0x2, R5 ;  /* 0x0000000212037824 */ /* 0x001fe200078e0205 */
[C---:B------:R-:W-:Y:S01]  /*212d0*/  IADD3 R4, P6, R5.reuse, R2, RZ ;  /* 0x0000000205047210 */ /* 0x040fe20007fde0ff */
[----:B------:R-:W4:Y:S01]  /*212e0*/  LDL.LU R54, [R1+0x668] ;  /* 0x0006680001367983 */ /* 0x000f220000300800 */
[----:B------:R-:W-:Y:S01]  /*212f0*/  ULDC UR4, c[0x0][0x22c] ;  /* 0x00008b0000047ab9 */ /* 0x000fe20000000800 */
[----:B------:R-:W0:Y:S01]  /*21300*/  LDC R18, c[0x0][0x248] ;  /* 0x00009200ff127b82 */ /* 0x000e220000000800 */
[----:B------:R-:W-:Y:S01]  /*21310*/  LEA.HI.X.SX32 R5, R5, R0, 0x1, P6 ;  /* 0x0000000005057211 */ /* 0x000fe200030f0eff */
[----:B------:R-:W4:Y:S01]  /*21320*/  LDL.LU R249, [R1+0x70] ;  /* 0x0000700001f97983 */ /* 0x000f220000300800 */
[----:B---3--:R-:W-:-:S04]  /*21330*/  IADD3 R8, P6, R3, R2, RZ ;  /* 0x0000000203087210 */ /* 0x008fc80007fde0ff */
[----:B------:R-:W-:Y:S02]  /*21340*/  LEA.HI.X.SX32 R9, R3, R0, 0x1, P6 ;  /* 0x0000000003097211 */ /* 0x000fe400030f0eff */
[----:B--2---:R-:W-:-:S05]  /*21350*/  PRMT R15, R52, 0x7770, RZ ;  /* 0x00007770340f7816 */ /* 0x004fca00000000ff */
[----:B------:R4:W-:Y:S01]  /*21360*/  @P4 STG.E.U8 desc[UR24][R4.64], R15 ;  /* 0x0000000f04004986 */ /* 0x0009e2000c101118 */
[----:B------:R-:W-:Y:S01]  /*21370*/  ISETP.LT.AND P4, PT, R55, UR4, !P0 ;  /* 0x0000000437007c0c */ /* 0x000fe2000c781270 */
[----:B------:R-:W-:Y:S02]  /*21380*/  ULDC UR4, c[0x0][0x22c] ;  /* 0x00008b0000047ab9 */ /* 0x000fe40000000800 */
[----:B------:R-:W2:Y:S01]  /*21390*/  LDL.LU R55, [R1+0x664] ;  /* 0x0006640001377983 */ /* 0x000ea20000300800 */
[----:B------:R-:W-:-:S03]  /*213a0*/  PRMT R13, R53, 0x7770, RZ ;  /* 0x00007770350d7816 */ /* 0x000fc600000000ff */
[----:B------:R-:W3:Y:S04]  /*213b0*/  LDL.LU R248, [R1+0x74] ;  /* 0x0000740001f87983 */ /* 0x000ee80000300800 */
[----:B------:R0:W-:Y:S01]  /*213c0*/  @P2 STG.E.U8 desc[UR24][R8.64], R13 ;  /* 0x0000000d08002986 */ /* 0x0001e2000c101118 */
[----:B------:R-:W-:Y:S01]  /*213d0*/  ISETP.LT.AND P2, PT, R252, UR4, !P0 ;  /* 0x00000004fc007c0c */ /* 0x000fe2000c741270 */
[----:B------:R-:W-:Y:S01]  /*213e0*/  IMAD R7, R20, 0x2, R3 ;  /* 0x0000000214077824 */ /* 0x000fe200078e0203 */
[----:B------:R-:W-:Y:S01]  /*213f0*/  ULDC UR4, c[0x0][0x22c] ;  /* 0x00008b0000047ab9 */ /* 0x000fe20000000800 */
[----:B------:R-:W3:Y:S01]  /*21400*/  LDL.LU R252, [R1+0x78] ;  /* 0x0000780001fc7983 */ /* 0x000ee20000300800 */
[----:B----4-:R-:W-:Y:S01]  /*21410*/  PRMT R15, R54, 0x7770, RZ ;  /* 0x00007770360f7816 */ /* 0x010fe200000000ff */
[----:B------:R-:W4:Y:S01]  /*21420*/  LDC R20, c[0x0][0x248] ;  /* 0x00009200ff147b82 */ /* 0x000f220000000800 */
[----:B------:R-:W-:Y:S01]  /*21430*/  IADD3 R10, P6, R7, R2, RZ ;  /* 0x00000002070a7210 */ /* 0x000fe20007fde0ff */
[----:B-1----:R-:W-:-:S03]  /*21440*/  IMAD R3, R12, 0x2, R7 ;  /* 0x000000020c037824 */ /* 0x002fc600078e0207 */
[----:B------:R-:W-:Y:S01]  /*21450*/  LEA.HI.X.SX32 R11, R7, R0, 0x1, P6 ;  /* 0x00000000070b7211 */ /* 0x000fe200030f0eff */
[----:B------:R-:W-:Y:S01]  /*21460*/  IMAD R7, R14, 0x2, R3 ;  /* 0x000000020e077824 */ /* 0x000fe200078e0203 */
[----:B------:R-:W-:Y:S01]  /*21470*/  IADD3 R4, P6, R3, R2, RZ ;  /* 0x0000000203047210 */ /* 0x000fe20007fde0ff */
[----:B------:R-:W1:Y:S02]  /*21480*/  LDC R12, c[0x0][0x248] ;  /* 0x00009200ff0c7b82 */ /* 0x000e640000000800 */
[----:B------:R0:W-:Y:S01]  /*21490*/  @P3 STG.E.U8 desc[UR24][R10.64], R15 ;  /* 0x0000000f0a003986 */ /* 0x0001e2000c101118 */
[----:B------:R-:W-:Y:S01]  /*214a0*/  ISETP.LT.AND P3, PT, R247, UR4, !P0 ;  /* 0x00000004f7007c0c */ /* 0x000fe2000c761270 */
[----:B------:R-:W-:Y:S02]  /*214b0*/  ULDC UR4, c[0x0][0x22c] ;  /* 0x00008b0000047ab9 */ /* 0x000fe40000000800 */
[----:B------:R-:W4:Y:S01]  /*214c0*/  LDL.LU R247, [R1+0x7c] ;  /* 0x00007c0001f77983 */ /* 0x000f220000300800 */
[----:B------:R-:W-:Y:S01]  /*214d0*/  LEA.HI.X.SX32 R5, R3, R0, 0x1, P6 ;  /* 0x0000000003057211 */ /* 0x000fe200030f0eff */
[----:B------:R-:W-:Y:S01]  /*214e0*/  IMAD R3, R16, 0x2, R7 ;  /* 0x0000000210037824 */ /* 0x000fe200078e0207 */
[C---:B0-----:R-:W-:Y:S01]  /*214f0*/  IADD3 R8, P6, R7.reuse, R2, RZ ;  /* 0x0000000207087210 */ /* 0x041fe20007fde0ff */
[----:B------:R-:W0:Y:S03]  /*21500*/  LDC R14, c[0x0][0x248] ;  /* 0x00009200ff0e7b82 */ /* 0x000e260000000800 */
[----:B------:R-:W-:-:S02]  /*21510*/  LEA.HI.X.SX32 R9, R7, R0, 0x1, P6 ;  /* 0x0000000007097211 */ /* 0x000fc400030f0eff */
[C---:B------:R-:W-:Y:S02]  /*21520*/  IADD3 R10, P6, R3.reuse, R2, RZ ;  /* 0x00000002030a7210 */ /* 0x040fe40007fde0ff */
[----:B------:R-:W-:Y:S01]  /*21530*/  PRMT R15, R52, 0x7771, RZ ;  /* 0x00007771340f7816 */ /* 0x000fe200000000ff */
[----:B------:R-:W0:Y:S01]  /*21540*/  LDC R16, c[0x0][0x248] ;  /* 0x00009200ff107b82 */ /* 0x000e220000000800 */
[----:B------:R-:W-:Y:S02]  /*21550*/  LEA.HI.X.SX32 R11, R3, R0, 0x1, P6 ;  /* 0x00000000030b7211 */ /* 0x000fe400030f0eff */
[----:B--2---:R-:W-:-:S05]  /*21560*/  PRMT R13, R55, 0x7770, RZ ;  /* 0x00007770370d7816 */ /* 0x004fca00000000ff */
[----:B------:R2:W-:Y:S01]  /*21570*/  @P5 STG.E.U8 desc[UR24][R4.64], R13 ;  /* 0x0000000d04005986 */ /* 0x0005e2000c101118 */
[----:B------:R-:W-:Y:S01]  /*21580*/  ISETP.LT.AND P5, PT, R249, UR4, !P0 ;  /* 0x00000004f9007c0c */ /* 0x000fe2000c7a1270 */
[----:B------:R-:W-:Y:S02]  /*21590*/  ULDC UR4, c[0x0][0x22c] ;  /* 0x00008b0000047ab9 */ /* 0x000fe40000000800 */
[----:B------:R-:W4:Y:S04]  /*215a0*/  LDL.LU R249, [R1+0x80] ;  /* 0x0000800001f97983 */ /* 0x000f280000300800 */
[----:B------:R0:W-:Y:S01]  /*215b0*/  @P4 STG.E.U8 desc[UR24][R8.64], R15 ;  /* 0x0000000f08004986 */ /* 0x0001e2000c101118 */
[----:B---3--:R-:W-:Y:S01]  /*215c0*/  ISETP.LT.AND P4, PT, R248, UR4, !P0 ;  /* 0x00000004f8007c0c */ /* 0x008fe2000c781270 */
[----:B------:R-:W-:Y:S01]  /*215d0*/  ULDC UR4, c[0x0][0x22c] ;  /* 0x00008b0000047ab9 */ /* 0x000fe20000000800 */
[----:B--2---:R-:W-:Y:S01]  /*215e0*/  PRMT R13, R53, 0x7771, RZ ;  /* 0x00007771350d7816 */ /* 0x004fe200000000ff */
[----:B------:R-:W2:Y:S04]  /*215f0*/  LDL.LU R248, [R1+0x84] ;  /* 0x0000840001f87983 */ /* 0x000ea80000300800 */
[----:B------:R3:W-:Y:S01]  /*21600*/  @P2 STG.E.U8 desc[UR24][R10.64], R13 ;  /* 0x0000000d0a002986 */ /* 0x0007e2000c101118 */
[----:B------:R-:W-:Y:S01]  /*21610*/  ISETP.LT.AND P2, PT, R252, UR4, !P0 ;  /* 0x00000004fc007c0c */ /* 0x000fe2000c741270 */
[----:B-1----:R-:W-:Y:S01]  /*21620*/  IMAD R7, R12, 0x2, R3 ;  /* 0x000000020c077824 */ /* 0x002fe200078e0203 */
[----:B0-----:R-:W-:Y:S01]  /*21630*/  PRMT R15, R54, 0x7771, RZ ;  /* 0x00007771360f7816 */ /* 0x001fe200000000ff */
[----:B------:R-:W2:Y:S01]  /*21640*/  LDL.LU R252, [R1+0x88] ;  /* 0x0000880001fc7983 */ /* 0x000ea20000300800 */
[----:B------:R-:W0:Y:S01]  /*21650*/  LDC R12, c[0x0][0x248] ;  /* 0x00009200ff0c7b82 */ /* 0x000e220000000800 */
[----:B------:R-:W-:Y:S01]  /*21660*/  ULDC UR4, c[0x0][0x22c] ;  /* 0x00008b0000047ab9 */ /* 0x000fe20000000800 */
[----:B------:R-:W-:Y:S01]  /*21670*/  IADD3 R4, P6, R7, R2, RZ ;  /* 0x0000000207047210 */ /* 0x000fe20007fde0ff */
[----:B------:R-:W-:-:S03]  /*21680*/  IMAD R3, R14, 0x2, R7 ;  /* 0x000000020e037824 */ /* 0x000fc600078e0207 */
[----:B------:R-:W-:Y:S01]  /*21690*/  LEA.HI.X.SX32 R5, R7, R0, 0x1, P6 ;  /* 0x0000000007057211 */ /* 0x000fe200030f0eff */
[----:B------:R-:W-:Y:S01]  /*216a0*/  IMAD R7, R16, 0x2, R3 ;  /* 0x0000000210077824 */ /* 0x000fe200078e0203 */
[----:B------:R-:W-:Y:S01]  /*216b0*/  IADD3 R8, P6, R3, R2, RZ ;  /* 0x0000000203087210 */ /* 0x000fe20007fde0ff */
[----:B------:R-:W1:Y:S02]  /*216c0*/  LDC R14, c[0x0][0x248] ;  /* 0x00009200ff0e7b82 */ /* 0x000e640000000800 */
[----:B------:R0:W-:Y:S01]  /*216d0*/  @P3 STG.E.U8 desc[UR24][R4.64], R15 ;  /* 0x0000000f04003986 */ /* 0x0001e2000c101118 */
[----:B----4-:R-:W-:Y:S01]  /*216e0*/  ISETP.LT.AND P3, PT, R247, UR4, !P0 ;  /* 0x00000004f7007c0c */ /* 0x010fe2000c761270 */
[----:B------:R-:W-:Y:S02]  /*216f0*/  ULDC UR4, c[0x0][0x22c] ;  /* 0x00008b0000047ab9 */ /* 0x000fe40000000800 */
[----:B------:R-:W4:Y:S01]  /*21700*/  LDL.LU R247, [R1+0x8c] ;  /* 0x00008c0001f77983 */ /* 0x000f220000300800 */
[----:B------:R-:W-:Y:S01]  /*21710*/  LEA.HI.X.SX32 R9, R3, R0, 0x1, P6 ;  /* 0x0000000003097211 */ /* 0x000fe200030f0eff */
[----:B------:R-:W1:Y:S01]  /*21720*/  LDC R16, c[0x0][0x248] ;  /* 0x00009200ff107b82 */ /* 0x000e620000000800 */
[----:B---3--:R-:W-:-:S02]  /*21730*/  IADD3 R10, P6, R7, R2, RZ ;  /* 0x00000002070a7210 */ /* 0x008fc40007fde0ff */
[----:B------:R-:W-:Y:S01]  /*21740*/  PRMT R13, R55, 0x7771, RZ ;  /* 0x00007771370d7816 */ /* 0x000fe200000000ff */
[----:B0-----:R-:W-:Y:S01]  /*21750*/  IMAD R3, R12, 0x2, R7 ;  /* 0x000000020c037824 */ /* 0x001fe200078e0207 */
[----:B------:R-:W-:Y:S02]  /*21760*/  LEA.HI.X.SX32 R11, R7, R0, 0x1, P6 ;  /* 0x00000000070b7211 */ /* 0x000fe400030f0eff */
[----:B------:R-:W-:Y:S02]  /*21770*/  PRMT R15, R52, 0x7772, RZ ;  /* 0x00007772340f7816 */ /* 0x000fe400000000ff */
[C---:B------:R-:W-:Y:S01]  /*21780*/  IADD3 R4, P6, R3.reuse, R2, RZ ;  /* 0x0000000203047210 */ /* 0x040fe20007fde0ff */
[----:B------:R0:W-:Y:S03]  /*21790*/  @P5 STG.E.U8 desc[UR24][R8.64], R13 ;  /* 0x0000000d08005986 */ /* 0x0001e6000c101118 */
[----:B------:R-:W-:Y:S01]  /*217a0*/  LEA.HI.X.SX32 R5, R3, R0, 0x1, P6 ;  /* 0x0000000003057211 */ /* 0x000fe200030f0eff */
[----:B------:R3:W-:Y:S01]  /*217b0*/  @P4 STG.E.U8 desc[UR24][R10.64], R15 ;  /* 0x0000000f0a004986 */ /* 0x0007e2000c101118 */
[----:B0-----:R-:W-:-:S05]  /*217c0*/  PRMT R9, R53, 0x7772, RZ ;  /* 0x0000777235097816 */ /* 0x001fca00000000ff */
[----:B------:R0:W-:Y:S01]  /*217d0*/  @P2 STG.E.U8 desc[UR24][R4.64], R9 ;  /* 0x0000000904002986 */ /* 0x0001e2000c101118 */
[----:B------:R-:W-:Y:S01]  /*217e0*/  ISETP.LT.AND P5, PT, R249, UR4, !P0 ;  /* 0x00000004f9007c0c */ /* 0x000fe2000c7a1270 */
[----:B------:R-:W-:Y:S02]  /*217f0*/  ULDC UR4, c[0x0][0x22c] ;  /* 0x00008b0000047ab9 */ /* 0x000fe40000000800 */
[----:B------:R-:W4:Y:S01]  /*21800*/  LDL.LU R249, [R1+0x90] ;  /* 0x0000900001f97983 */ /* 0x000f220000300800 */
[----:B--2---:R-:W-:Y:S01]  /*21810*/  ISETP.LT.AND P4, PT, R248, UR4, !P0 ;  /* 0x00000004f8007c0c */ /* 0x004fe2000c781270 */
[----:B------:R-:W-:Y:S02]  /*21820*/  ULDC UR4, c[0x0][0x22c] ;  /* 0x00008b0000047ab9 */ /* 0x000fe40000000800 */
[----:B------:R-:W2:Y:S01]  /*21830*/  LDL.LU R248, [R1+0x94] ;  /* 0x0000940001f87983 */ /* 0x000ea20000300800 */
[----:B------:R-:W-:Y:S01]  /*21840*/  ISETP.LT.AND P2, PT, R252, UR4, !P0 ;  /* 0x00000004fc007c0c */ /* 0x000fe2000c741270 */
[----:B-1----:R-:W-:-:S02]  /*21850*/  IMAD R3, R14, 0x2, R3 ;  /* 0x000000020e037824 */ /* 0x002fc400078e0203 */
[----:B------:R-:W2:Y:S01]  /*21860*/  LDL.LU R252, [R1+0x98] ;  /* 0x0000980001fc7983 */ /* 0x000ea20000300800 */
[----:B------:R-:W-:Y:S01]  /*21870*/  PRMT R19, R54, 0x7772, RZ ;  /* 0x0000777236137816 */ /* 0x000fe200000000ff */
[----:B------:R-:W-:Y:S01]  /*21880*/  ULDC UR4, c[0x0][0x22c] ;  /* 0x00008b0000047ab9 */ /* 0x000fe20000000800 */
[----:B------:R-:W-:Y:S01]  /*21890*/  IMAD R7, R16, 0x2, R3 ;  /* 0x0000000210077824 */ /* 0x000fe200078e0203 */
[C---:B------:R-:W-:Y:S01]  /*218a0*/  IADD3 R12, P6, R3.reuse, R2, RZ ;  /* 0x00000002030c7210 */ /* 0x040fe20007fde0ff */
[----:B------:R-:W1:Y:S03]  /*218b0*/  LDC R16, c[0x0][0x248] ;  /* 0x00009200ff107b82 */ /* 0x000e660000000800 */
[----:B------:R-:W-:Y:S02]  /*218c0*/  LEA.HI.X.SX32 R13, R3, R0, 0x1, P6 ;  /* 0x00000000030d7211 */ /* 0x000fe400030f0eff */
[----:B------:R-:W-:-:S02]  /*218d0*/  IADD3 R14, P6, R7, R2, RZ ;  /* 0x00000002070e7210 */ /* 0x000fc40007fde0ff */
[----:B------:R-:W-:Y:S01]  /*218e0*/  PRMT R17, R55, 0x7772, RZ ;  /* 0x0000777237117816 */ /* 0x000fe200000000ff */
[----:B------:R0:W-:Y:S01]  /*218f0*/  @P3 STG.E.U8 desc[UR24][R12.64], R19 ;  /* 0x000000130c003986 */ /* 0x0001e2000c101118 */
[----:B---3--:R-:W-:Y:S01]  /*21900*/  LEA.HI.X.SX32 R15, R7, R0, 0x1, P6 ;  /* 0x00000000070f7211 */ /* 0x008fe200030f0eff */
[----:B------:R-:W-:Y:S01]  /*21910*/  IMAD R7, R18, 0x2, R7 ;  /* 0x0000000212077824 */ /* 0x000fe200078e0207 */
[----:B----4-:R-:W-:Y:S01]  /*21920*/  ISETP.LT.AND P3, PT, R247, UR4, !P0 ;  /* 0x00000004f7007c0c */ /* 0x010fe2000c761270 */
[----:B------:R-:W-:Y:S01]  /*21930*/  IMAD.SHL.U32 R247, R21, 0x10, RZ ;  /* 0x0000001015f77824 */ /* 0x000fe200078e00ff */
[----:B------:R-:W-:Y:S01]  /*21940*/  ULDC UR4, c[0x0][0x22c] ;  /* 0x00008b0000047ab9 */ /* 0x000fe20000000800 */
[----:B------:R-:W-:Y:S01]  /*21950*/  @P5 STG.E.U8 desc[UR24][R14.64], R17 ;  /* 0x000000110e005986 */ /* 0x000fe2000c101118 */
[----:B0-----:R-:W-:Y:S01]  /*21960*/  IADD3 R4, P5, R7, R2, RZ ;  /* 0x0000000207047210 */ /* 0x001fe20007fbe0ff */
[----:B------:R-:W0:Y:S01]  /*21970*/  LDC R18, c[0x0][0x248] ;  /* 0x00009200ff127b82 */ /* 0x000e220000000800 */
[----:B------:R-:W-:Y:S01]  /*21980*/  LOP3.LUT R247, R247, 0xff0, RZ, 0xc0, !PT ;  /* 0x00000ff0f7f77812 */ /* 0x000fe200078ec0ff */
[----:B------:R-:W-:Y:S01]  /*21990*/  IMAD R3, R20, 0x2, R7 ;  /* 0x0000000214037824 */ /* 0x000fe200078e0207 */
[----:B------:R-:W-:-:S02]  /*219a0*/  LEA.HI.X.SX32 R5, R7, R0, 0x1, P5 ;  /* 0x0000000007057211 */ /* 0x000fc400028f0eff */
[----:B------:R-:W-:Y:S01]  /*219b0*/  PRMT R7, R52, 0x7773, RZ ;  /* 0x0000777334077816 */ /* 0x000fe200000000ff */
[----:B------:R3:W4:Y:S01]  /*219c0*/  LDS.128 R8, [R247+UR16] ;  /* 0x00000010f7087984 */ /* 0x0007220008000c00 */
[C---:B------:R-:W-:Y:S01]  /*219d0*/  IADD3 R12, P6, R3.reuse, R2, RZ ;  /* 0x00000002030c7210 */ /* 0x040fe20007fde0ff */
[----:B------:R-:W0:Y:S02]  /*219e0*/  LDC R20, c[0x0][0x248] ;  /* 0x00009200ff147b82 */ /* 0x000e240000000800 */
[----:B------:R0:W-:Y:S04]  /*219f0*/  @P4 STG.E.U8 desc[UR24][R4.64], R7 ;  /* 0x0000000704004986 */ /* 0x0001e8000c101118 */
[----:B---3--:R-:W3:Y:S01]  /*21a00*/  LDL.LU R247, [R1+0x9c] ;  /* 0x00009c0001f77983 */ /* 0x008ee20000300800 */
[----:B------:R-:W-:-:S02]  /*21a10*/  LEA.HI.X.SX32 R13, R3, R0, 0x1, P6 ;  /* 0x00000000030d7211 */ /* 0x000fc400030f0eff */
[----:B------:R-:W-:Y:S01]  /*21a20*/  ISETP.LT.AND P5, PT, R249, UR4, !P0 ;  /* 0x00000004f9007c0c */ /* 0x000fe2000c7a1270 */
[----:B------:R-:W-:Y:S01]  /*21a30*/  ULDC UR4, c[0x0][0x22c] ;  /* 0x00008b0000047ab9 */ /* 0x000fe20000000800 */
[----:B------:R-:W3:Y:S04]  /*21a40*/  LDL.LU R249, [R1+0xa0] ;  /* 0x0000a00001f97983 */ /* 0x000ee80000300800 */
[----:B------:R-:W3:Y:S01]  /*21a50*/  LDL.LU R244, [R1+0xa4] ;  /* 0x0000a40001f47983 */ /* 0x000ee20000300800 */
[----:B--2---:R-:W-:Y:S01]  /*21a60*/  ISETP.LT.AND P4, PT, R248, UR4, !P0 ;  /* 0x00000004f8007c0c */ /* 0x004fe2000c781270 */
[----:B------:R-:W-:Y:S02]  /*21a70*/  ULDC UR4, c[0x0][0x22c] ;  /* 0x00008b0000047ab9 */ /* 0x000fe40000000800 */
[----:B------:R-:W-:Y:S01]  /*21a80*/  ISETP.LT.AND P6, PT, R252, UR4, !P0 ;  /* 0x00000004fc007c0c */ /* 0x000fe2000c7c1270 */
[----:B-1----:R-:W-:Y:S01]  /*21a90*/  IMAD R3, R16, 0x2, R3 ;  /* 0x0000000210037824 */ /* 0x002fe200078e0203 */
[----:B------:R-:W2:Y:S01]  /*21aa0*/  LDL.LU R252, [R1+0xa8] ;  /* 0x0000a80001fc7983 */ /* 0x000ea20000300800 */
[----:B------:R-:W1:Y:S01]  /*21ab0*/  LDC R16, c[0x0][0x248] ;  /* 0x00009200ff107b82 */ /* 0x000e620000000800 */
[----:B------:R-:W-:Y:S01]  /*21ac0*/  PRMT R53, R53, 0x7773, RZ ;  /* 0x0000777335357816 */ /* 0x000fe200000000ff */
[----:B0-----:R-:W-:Y:S01]  /*21ad0*/  IMAD R5, R18, 0x2, R3 ;  /* 0x0000000212057824 */ /* 0x001fe200078e0203 */
[----:B------:R-:W-:Y:S01]  /*21ae0*/  PRMT R17, R54, 0x7773, RZ ;  /* 0x0000777336117816 */ /* 0x000fe200000000ff */
[----:B------:R-:W2:Y:S01]  /*21af0*/  LDL.LU R248, [R1+0xac] ;  /* 0x0000ac0001f87983 */ /* 0x000ea20000300800 */
[----:B------:R-:W-:Y:S01]  /*21b00*/  PRMT R55, R55, 0x7773, RZ ;  /* 0x0000777337377816 */ /* 0x000fe200000000ff */
[----:B------:R-:W-:-:S02]  /*21b10*/  ULDC UR4, c[0x0][0x22c] ;  /* 0x00008b0000047ab9 */ /* 0x000fc40000000800 */
[----:B------:R0:W-:Y:S01]  /*21b20*/  @P2 STG.E.U8 desc[UR24][R12.64], R53 ;  /* 0x000000350c002986 */ /* 0x0001e2000c101118 */
[C---:B------:R-:W-:Y:S01]  /*21b30*/  IADD3 R14, P2, R3.reuse, R2, RZ ;  /* 0x00000002030e7210 */ /* 0x040fe20007f5e0ff */
[----:B------:R-:W2:Y:S03]  /*21b40*/  LDC R18, c[0x0][0x248] ;  /* 0x00009200ff127b82 */ /* 0x000ea60000000800 */
[----:B------:R-:W-:Y:S01]  /*21b50*/  LEA.HI.X.SX32 R15, R3, R0, 0x1, P2 ;  /* 0x00000000030f7211 */ /* 0x000fe200010f0eff */
[----:B------:R-:W-:Y:S01]  /*21b60*/  IMAD R3, R22, 0x2, R5 ;  /* 0x0000000216037824 */ /* 0x000fe200078e0205 */
[----:B------:R-:W-:-:S03]  /*21b70*/  IADD3 R4, P2, R5, R2, RZ ;  /* 0x0000000205047210 */ /* 0x000fc60007f5e0ff */
[----:B------:R4:W-:Y:S01]  /*21b80*/  @P3 STG.E.U8 desc[UR24][R14.64], R17 ;  /* 0x000000110e003986 */ /* 0x0009e2000c101118 */
[----:B------:R-:W-:Y:S01]  /*21b90*/  LEA.HI.X.SX32 R5, R5, R0, 0x1, P2 ;  /* 0x0000000005057211 */ /* 0x000fe200010f0eff */
[----:B------:R-:W-:Y:S01]  /*21ba0*/  IMAD R7, R20, 0x2, R3 ;  /* 0x0000000214077824 */ /* 0x000fe200078e0203 */
[C---:B0-----:R-:W-:Y:S01]  /*21bb0*/  IADD3 R12, P3, R3.reuse, R2, RZ ;  /* 0x00000002030c7210 */ /* 0x041fe20007f7e0ff */
[----:B------:R-:W0:Y:S02]  /*21bc0*/  LDC R20, c[0x0][0x248] ;  /* 0x00009200ff147b82 */ /* 0x000e240000000800 */
[----:B------:R3:W-:Y:S01]  /*21bd0*/  @P5 STG.E.U8 desc[UR24][R4.64], R55 ;  /* 0x0000003704005986 */ /* 0x0007e2000c101118 */
[----:B------:R-:W-:Y:S01]  /*21be0*/  LEA.HI.X.SX32 R13, R3, R0, 0x1, P3 ;  /* 0x00000000030d7211 */ /* 0x000fe200018f0eff */
[----:B-1----:R-:W-:Y:S01]  /*21bf0*/  IMAD R3, R16, 0x2, R7 ;  /* 0x0000000210037824 */ /* 0x002fe200078e0207 */
[----:B----4-:R-:W-:Y:S02]  /*21c00*/  PRMT R19, R8, 0x7770, RZ ;  /* 0x0000777008137816 */ /* 0x010fe400000000ff */
[----:B------:R-:W-:Y:S01]  /*21c10*/  IADD3 R14, P5, R7, R2, RZ ;  /* 0x00000002070e7210 */ /* 0x000fe20007fbe0ff */
[----:B------:R-:W1:Y:S01]  /*21c20*/  LDC R16, c[0x0][0x248] ;  /* 0x00009200ff107b82 */ /* 0x000e620000000800 */
[----:B---3--:R-:W-:Y:S01]  /*21c30*/  ISETP.LT.AND P2, PT, R247, UR4, !P0 ;  /* 0x00000004f7007c0c */ /* 0x008fe2000c741270 */
[----:B------:R-:W-:Y:S01]  /*21c40*/  ULDC UR4, c[0x0][0x22c] ;  /* 0x00008b0000047ab9 */ /* 0x000fe20000000800 */
[----:B------:R-:W-:Y:S01]  /*21c50*/  LEA.HI.X.SX32 R15, R7, R0, 0x1, P5 ;  /* 0x00000000070f7211 */ /* 0x000fe200028f0eff */
[----:B------:R-:W3:Y:S01]  /*21c60*/  LDL.LU R247, [R1+0xb0] ;  /* 0x0000b00001f77983 */ /* 0x000ee20000300800 */
[----:B------:R-:W-:-:S03]  /*21c70*/  IADD3 R4, P5, R3, R2, RZ ;  /* 0x0000000203047210 */ /* 0x000fc60007fbe0ff */
[----:B------:R4:W-:Y:S01]  /*21c80*/  @P4 STG.E.U8 desc[UR24][R12.64], R19 ;  /* 0x000000130c004986 */ /* 0x0009e2000c101118 */
[----:B------:R-:W-:Y:S01]  /*21c90*/  LEA.HI.X.SX32 R5, R3, R0, 0x1, P5 ;  /* 0x0000000003057211 */ /* 0x000fe200028f0eff */
[----:B------:R-:W3:Y:S01]  /*21ca0*/  LDC R22, c[0x0][0x248] ;  /* 0x00009200ff167b82 */ /* 0x000ee20000000800 */
[----:B------:R-:W-:Y:S01]  /*21cb0*/  ISETP.LT.AND P3, PT, R249, UR4, !P0 ;  /* 0x00000004f9007c0c */ /* 0x000fe2000c761270 */
[----:B------:R-:W-:Y:S01]  /*21cc0*/  ULDC UR4, c[0x0][0x22c] ;  /* 0x00008b0000047ab9 */ /* 0x000fe20000000800 */
[----:B------:R-:W3:Y:S01]  /*21cd0*/  LDL.LU R249, [R1+0xb4] ;  /* 0x0000b40001f97983 */ /* 0x000ee20000300800 */
[----:B------:R-:W-:Y:S01]  /*21ce0*/  ISETP.LT.AND P4, PT, R244, UR4, !P0 ;  /* 0x00000004f4007c0c */ /* 0x000fe2000c781270 */
[----:B------:R-:W-:Y:S02]  /*21cf0*/  ULDC UR4, c[0x0][0x22c] ;  /* 0x00008b0000047ab9 */ /* 0x000fe40000000800 */
[----:B--2---:R-:W-:Y:S01]  /*21d00*/  ISETP.LT.AND P5, PT, R252, UR4, !P0 ;  /* 0x00000004fc007c0c */ /* 0x004fe2000c7a1270 */
[----:B------:R-:W-:Y:S01]  /*21d10*/  IMAD R3, R18, 0x2, R3 ;  /* 0x0000000212037824 */ /* 0x000fe200078e0203 */
[----:B------:R-:W2:Y:S01]  /*21d20*/  LDL.LU R252, [R1+0xb8] ;  /* 0x0000b80001fc7983 */ /* 0x000ea20000300800 */
[----:B------:R-:W3:Y:S01]  /*21d30*/  LDC R18, c[0x0][0x248] ;  /* 0x00009200ff127b82 */ /* 0x000ee20000000800 */
[----:B------:R-:W-:Y:S01]  /*21d40*/  PRMT R7, R9, 0x7770, RZ ;  /* 0x0000777009077816 */ /* 0x000fe200000000ff */
[----:B------:R-:W-:Y:S01]  /*21d50*/  ULDC UR4, c[0x0][0x22c] ;  /* 0x00008b0000047ab9 */ /* 0x000fe20000000800 */
[----:B----4-:R-:W-:-:S03]  /*21d60*/  PRMT R19, R10, 0x7770, RZ ;  /* 0x000077700a137816 */ /* 0x010fc600000000ff */
[----:B------:R0:W-:Y:S04]  /*21d70*/  @P6 STG.E.U8 desc[UR24][R14.64], R7 ;  /* 0x000000070e006986 */ /* 0x0001e8000c101118 */
[----:B------:R4:W-:Y:S01]  /*21d80*/  @P2 STG.E.U8 desc[UR24][R4.64], R19 ;  /* 0x0000001304002986 */ /* 0x0009e2000c101118 */
[----:B------:R-:W-:Y:S01]  /*21d90*/  IADD3 R12, P2, R3, R2, RZ ;  /* 0x00000002030c7210 */ /* 0x000fe20007f5e0ff */
[----:B0-----:R-:W-:-:S03]  /*21da0*/  IMAD R7, R20, 0x2, R3 ;  /* 0x0000000214077824 */ /* 0x001fc600078e0203 */
[----:B------:R-:W-:Y:S01]  /*21db0*/  LEA.HI.X.SX32 R13, R3, R0, 0x1, P2 ;  /* 0x00000000030d7211 */ /* 0x000fe200010f0eff */
[----:B------:R-:W0:Y:S01]  /*21dc0*/  LDC R20, c[0x0][0x248] ;  /* 0x00009200ff147b82 */ /* 0x000e220000000800 */
[----:B------:R-:W-:Y:S02]  /*21dd0*/  IADD3 R14, P6, R7, R2, RZ ;  /* 0x00000002070e7210 */ /* 0x000fe40007fde0ff */
[----:B------:R-:W-:Y:S01]  /*21de0*/  PRMT R17, R11, 0x7770, RZ ;  /* 0x000077700b117816 */ /* 0x000fe200000000ff */
[----:B-1----:R-:W-:Y:S01]  /*21df0*/  IMAD R3, R16, 0x2, R7 ;  /* 0x0000000210037824 */ /* 0x002fe200078e0207 */
[----:B------:R-:W-:-:S03]  /*21e00*/  LEA.HI.X.SX32 R15, R7, R0, 0x1, P6 ;  /* 0x00000000070f7211 */ /* 0x000fc600030f0eff */
[----:B------:R-:W1:Y:S01]  /*21e10*/  LDC R16, c[0x0][0x248] ;  /* 0x00009200ff107b82 */ /* 0x000e620000000800 */
[----:B----4-:R-:W-:Y:S01]  /*21e20*/  PRMT R19, R8, 0x7771, RZ ;  /* 0x0000777108137816 */ /* 0x010fe200000000ff */
[----:B------:R4:W-:Y:S01]  /*21e30*/  @P3 STG.E.U8 desc[UR24][R12.64], R17 ;  /* 0x000000110c003986 */ /* 0x0009e2000c101118 */
[----:B------:R-:W-:Y:S01]  /*21e40*/  ISETP.LT.AND P2, PT, R248, UR4, !P0 ;  /* 0x00000004f8007c0c */ /* 0x000fe2000c741270 */
[----:B---3--:R-:W-:Y:S01]  /*21e50*/  IMAD R7, R18, 0x2, R3 ;  /* 0x0000000212077824 */ /* 0x008fe200078e0203 */
[----:B------:R-:W-:Y:S01]  /*21e60*/  ULDC UR4, c[0x0][0x22c] ;  /* 0x00008b0000047ab9 */ /* 0x000fe20000000800 */
[----:B------:R-:W3:Y:S04]  /*21e70*/  LDL.LU R248, [R1+0xbc] ;  /* 0x0000bc0001f87983 */ /* 0x000ee80000300800 */
[----:B------:R0:W-:Y:S01]  /*21e80*/  @P4 STG.E.U8 desc[UR24][R14.64], R19 ;  /* 0x000000130e004986 */ /* 0x0001e2000c101118 */
[----:B------:R-:W-:Y:S01]  /*21e90*/  IADD3 R4, P4, R3, R2, RZ ;  /* 0x0000000203047210 */ /* 0x000fe20007f9e0ff */
[----:B------:R-:W1:Y:S01]  /*21ea0*/  LDC R18, c[0x0][0x248] ;  /* 0x00009200ff127b82 */ /* 0x000e620000000800 */
[----:B------:R-:W-:Y:S01]  /*21eb0*/  ISETP.LT.AND P3, PT, R247, UR4, !P0 ;  /* 0x00000004f7007c0c */ /* 0x000fe2000c761270 */
[----:B------:R-:W-:Y:S01]  /*21ec0*/  ULDC UR4, c[0x0][0x22c] ;  /* 0x00008b0000047ab9 */ /* 0x000fe20000000800 */
[----:B------:R-:W-:Y:S01]  /*21ed0*/  LEA.HI.X.SX32 R5, R3, R0, 0x1, P4 ;  /* 0x0000000003057211 */ /* 0x000fe200020f0eff */
[----:B------:R-:W3:Y:S01]  /*21ee0*/  LDL.LU R247, [R1+0xc] ;  /* 0x00000c0001f77983 */ /* 0x000ee20000300800 */
[----:B----4-:R-:W-:-:S04]  /*21ef0*/  IADD3 R12, P4, R7, R2, RZ ;  /* 0x00000002070c7210 */ /* 0x010fc80007f9e0ff */
[----:B------:R-:W-:Y:S02]  /*21f00*/  LEA.HI.X.SX32 R13, R7, R0, 0x1, P4 ;  /* 0x00000000070d7211 */ /* 0x000fe400020f0eff */
[----:B------:R-:W-:Y:S01]  /*21f10*/  ISETP.LT.AND P6, PT, R249, UR4, !P0 ;  /* 0x00000004f9007c0c */ /* 0x000fe2000c7c1270 */
[----:B------:R-:W-:Y:S01]  /*21f20*/  ULDC UR4, c[0x0][0x22c] ;  /* 0x00008b0000047ab9 */ /* 0x000fe20000000800 */
[----:B------:R-:W4:Y:S01]  /*21f30*/  LDL.LU R249, [R1+0x10] ;  /* 0x0000100001f97983 */ /* 0x000f220000300800 */
[----:B--2---:R-:W-:Y:S01]  /*21f40*/  ISETP.LT.AND P4, PT, R252, UR4, !P0 ;  /* 0x00000004fc007c0c */ /* 0x004fe2000c781270 */
[----:B------:R-:W-:Y:S02]  /*21f50*/  IMAD R3, R22, 0x2, R7 ;  /* 0x0000000216037824 */ /* 0x000fe400078e0207 */
[----:B------:R-:W2:Y:S01]  /*21f60*/  LDL.LU R252, [R1+0x14] ;  /* 0x0000140001fc7983 */ /* 0x000ea20000300800 */
[----:B------:R-:W-:Y:S01]  /*21f70*/  PRMT R21, R9, 0x7771, RZ ;  /* 0x0000777109157816 */ /* 0x000fe200000000ff */
[----:B------:R-:W3:Y:S01]  /*21f80*/  LDC R22, c[0x0][0x248] ;  /* 0x00009200ff167b82 */ /* 0x000ee20000000800 */
[----:B------:R-:W-:Y:S01]  /*21f90*/  PRMT R17, R10, 0x7771, RZ ;  /* 0x000077710a117816 */ /* 0x000fe200000000ff */
[----:B------:R-:W-:-:S02]  /*21fa0*/  ULDC UR4, c[0x0][0x22c] ;  /* 0x00008b0000047ab9 */ /* 0x000fc40000000800 */
[----:B------:R1:W-:Y:S01]  /*21fb0*/  @P5 STG.E.U8 desc[UR24][R4.64], R21 ;  /* 0x0000001504005986 */ /* 0x0003e2000c101118 */
[----:B0-----:R-:W-:-:S04]  /*21fc0*/  IADD3 R14, P5, R3, R2, RZ ;  /* 0x00000002030e7210 */ /* 0x001fc80007fbe0ff */
[----:B------:R-:W-:Y:S01]  /*21fd0*/  LEA.HI.X.SX32 R15, R3, R0, 0x1, P5 ;  /* 0x00000000030f7211 */ /* 0x000fe200028f0eff */
[----:B-1----:R-:W-:Y:S02]  /*21fe0*/  IMAD R3, R16, 0x2, R3 ;  /* 0x0000000210037824 */ /* 0x002fe400078e0203 */
[----:B------:R-:W0:Y:S01]  /*21ff0*/  LDC R16, c[0x0][0x248] ;  /* 0x00009200ff107b82 */ /* 0x000e220000000800 */
[----:B------:R-:W-:Y:S01]  /*22000*/  PRMT R19, R11, 0x7771, RZ ;  /* 0x000077710b137816 */ /* 0x000fe200000000ff */
[----:B------:R-:W-:Y:S01]  /*22010*/  IMAD R7, R18, 0x2, R3 ;  /* 0x0000000212077824 */ /* 0x000fe200078e0203 */
[----:B------:R1:W-:Y:S05]  /*22020*/  @P2 STG.E.U8 desc[UR24][R12.64], R17 ;  /* 0x000000110c002986 */ /* 0x0003ea000c101118 */
[----:B------:R-:W0:Y:S01]  /*22030*/  LDC R18, c[0x0][0x248] ;  /* 0x00009200ff127b82 */ /* 0x000e220000000800 */
[----:B------:R3:W-:Y:S01]  /*22040*/  @P3 STG.E.U8 desc[UR24][R14.64], R19 ;  /* 0x000000130e003986 */ /* 0x0007e2000c101118 */
[----:B------:R-:W-:-:S02]  /*22050*/  IADD3 R4, P3, R3, R2, RZ ;  /* 0x0000000203047210 */ /* 0x000fc40007f7e0ff */
[----:B-1----:R-:W-:Y:S02]  /*22060*/  IADD3 R12, P5, R7, R2, RZ ;  /* 0x00000002070c7210 */ /* 0x002fe40007fbe0ff */
[-C--:B------:R-:W-:Y:S02]  /*22070*/  LEA.HI.X.SX32 R5, R3, R0.reuse, 0x1, P3 ;  /* 0x0000000003057211 */ /* 0x080fe400018f0eff */
[----:B------:R-:W-:Y:S02]  /*22080*/  PRMT R17, R8, 0x7772, RZ ;  /* 0x0000777208117816 */ /* 0x000fe400000000ff */
[----:B------:R-:W-:Y:S01]  /*22090*/  LEA.HI.X.SX32 R13, R7, R0, 0x1, P5 ;  /* 0x00000000070d7211 */ /* 0x000fe200028f0eff */
[----:B------:R-:W-:Y:S01]  /*220a0*/  IMAD R7, R20, 0x2, R7 ;  /* 0x0000000214077824 */ /* 0x000fe200078e0207 */
[----:B------:R-:W-:Y:S01]  /*220b0*/  PRMT R3, R9, 0x7772, RZ ;  /* 0x0000777209037816 */ /* 0x000fe200000000ff */
[----:B------:R-:W1:Y:S01]  /*220c0*/  LDC R20, c[0x0][0x248] ;  /* 0x00009200ff147b82 */ /* 0x000e620000000800 */
[----:B------:R-:W-:Y:S01]  /*220d0*/  @P6 STG.E.U8 desc[UR24][R4.64], R17 ;  /* 0x0000001104006986 */ /* 0x000fe2000c101118 */
[----:B---3--:R-:W-:Y:S01]  /*220e0*/  ISETP.LT.AND P2, PT, R248, UR4, !P0 ;  /* 0x00000004f8007c0c */ /* 0x008fe2000c741270 */
[----:B------:R-:W-:-:S02]  /*220f0*/  ULDC UR4, c[0x0][0x22c] ;  /* 0x00008b0000047ab9 */ /* 0x000fc40000000800 */
[----:B------:R3:W-:Y:S01]  /*22100*/  @P4 STG.E.U8 desc[UR24][R12.64], R3 ;  /* 0x000000030c004986 */ /* 0x0007e2000c101118 */
[----:B------:R-:W-:Y:S02]  /*22110*/  IADD3 R14, P4, R7, R2, RZ ;  /* 0x00000002070e7210 */ /* 0x000fe40007f9e0ff */
[----:B------:R-:W-:Y:S01]  /*22120*/  ISETP.LT.AND P3, PT, R247, UR4, !P0 ;  /* 0x00000004f7007c0c */ /* 0x000fe2000c761270 */
[----:B------:R-:W-:Y:S01]  /*22130*/  ULDC UR4, c[0x0][0x22c] ;  /* 0x00008b0000047ab9 */ /* 0x000fe20000000800 */
[----:B------:R-:W-:Y:S01]  /*22140*/  LEA.HI.X.SX32 R15, R7, R0, 0x1, P4 ;  /* 0x00000000070f7211 */ /* 0x000fe200020f0eff */
[----:B0-----:R-:W-:Y:S01]  /*22150*/  IMAD R7, R16, 0x2, R7 ;  /* 0x0000000210077824 */ /* 0x001fe200078e0207 */
[----:B------:R-:W-:-:S03]  /*22160*/  PRMT R27, R10, 0x7772, RZ ;  /* 0x000077720a1b7816 */ /* 0x000fc600000000ff */
[----:B---3--:R-:W-:Y:S02]  /*22170*/  IMAD R3, R18, 0x2, R7 ;  /* 0x0000000212037824 */ /* 0x008fe400078e0207 */
[----:B------:R0:W-:Y:S01]  /*22180*/  @P2 STG.E.U8 desc[UR24][R14.64], R27 ;  /* 0x0000001b0e002986 */ /* 0x0001e2000c101118 */
[----:B------:R-:W-:Y:S02]  /*22190*/  IADD3 R4, P2, R7, R2, RZ ;  /* 0x0000000207047210 */ /* 0x000fe40007f5e0ff */
[----:B------:R-:W-:Y:S01]  /*221a0*/  PRMT R21, R9, 0x7773, RZ ;  /* 0x0000777309157816 */ /* 0x000fe200000000ff */
[----:B------:R-:W-:Y:S01]  /*221b0*/  IMAD R9, R22, 0x2, R3 ;  /* 0x0000000216097824 */ /* 0x000fe200078e0203 */
[----:B------:R-:W-:Y:S02]  /*221c0*/  LEA.HI.X.SX32 R5, R7, R0, 0x1, P2 ;  /* 0x0000000007057211 */ /* 0x000fe400010f0eff */
[----:B------:R-:W-:Y:S02]  /*221d0*/  PRMT R25, R11, 0x7772, RZ ;  /* 0x000077720b197816 */ /* 0x000fe400000000ff */
[----:B------:R-:W-:-:S02]  /*221e0*/  PRMT R23, R8, 0x7773, RZ ;  /* 0x0000777308177816 */ /* 0x000fc400000000ff */
[----:B------:R-:W-:Y:S01]  /*221f0*/  PRMT R19, R10, 0x7773, RZ ;  /* 0x000077730a137816 */ /* 0x000fe200000000ff */
[----:B------:R0:W-:Y:S01]  /*22200*/  @P3 STG.E.U8 desc[UR24][R4.64], R25 ;  /* 0x0000001904003986 */ /* 0x0001e2000c101118 */
[----:B------:R-:W-:Y:S02]  /*22210*/  IADD3 R8, P2, R9, R2, RZ ;  /* 0x0000000209087210 */ /* 0x000fe40007f5e0ff */
[----:B------:R-:W-:Y:S02]  /*22220*/  PRMT R17, R11, 0x7773, RZ ;  /* 0x000077730b117816 */ /* 0x000fe400000000ff */
[----:B----4-:R-:W-:Y:S01]  /*22230*/  ISETP.LT.AND P5, PT, R249, UR4, !P0 ;  /* 0x00000004f9007c0c */ /* 0x010fe2000c7a1270 */
[----:B------:R-:W-:Y:S02]  /*22240*/  ULDC UR4, c[0x0][0x22c] ;  /* 0x00008b0000047ab9 */ /* 0x000fe40000000800 */
[----:B--2---:R-:W-:Y:S02]  /*22250*/  ISETP.LT.AND P4, PT, R252, UR4, !P0 ;  /* 0x00000004fc007c0c */ /* 0x004fe4000c781270 */
[----:B------:R-:W-:-:S02]  /*22260*/  ISETP.LT.AND P0, PT, R6, UR5, !P0 ;  /* 0x0000000506007c0c */ /* 0x000fc4000c701270 */
[----:B------:R-:W-:-:S04]  /*22270*/  IADD3 R6, P6, R3, R2, RZ ;  /* 0x0000000203067210 */ /* 0x000fc80007fde0ff */
[-C--:B------:R-:W-:Y:S01]  /*22280*/  LEA.HI.X.SX32 R7, R3, R0.reuse, 0x1, P6 ;  /* 0x0000000003077211 */ /* 0x080fe200030f0eff */
[----:B-1----:R-:W-:Y:S01]  /*22290*/  IMAD R3, R20, 0x2, R9 ;  /* 0x0000000214037824 */ /* 0x002fe200078e0209 */
[----:B------:R-:W-:-:S04]  /*222a0*/  LEA.HI.X.SX32 R9, R9, R0, 0x1, P2 ;  /* 0x0000000009097211 */ /* 0x000fc800010f0eff */
[----:B------:R-:W-:Y:S01]  /*222b0*/  IADD3 R10, P3, R3, R2, RZ ;  /* 0x00000002030a7210 */ /* 0x000fe20007f7e0ff */
[----:B------:R-:W-:-:S03]  /*222c0*/  IMAD R13, R24, 0x2, R3 ;  /* 0x00000002180d7824 */ /* 0x000fc600078e0203 */
[----:B------:R-:W-:Y:S01]  /*222d0*/  LEA.HI.X.SX32 R11, R3, R0, 0x1, P3 ;  /* 0x00000000030b7211 */ /* 0x000fe200018f0eff */
[----:B------:R0:W-:Y:S01]  /*222e0*/  @P5 STG.E.U8 desc[UR24][R6.64], R23 ;  /* 0x0000001706005986 */ /* 0x0001e2000c101118 */
[----:B------:R-:W-:-:S03]  /*222f0*/  IADD3 R2, P2, R13, R2, RZ ;  /* 0x000000020d027210 */ /* 0x000fc60007f5e0ff */
[----:B------:R0:W-:Y:S01]  /*22300*/  @P4 STG.E.U8 desc[UR24][R8.64], R21 ;  /* 0x0000001508004986 */ /* 0x0001e2000c101118 */
[----:B------:R-:W-:-:S03]  /*22310*/  LEA.HI.X.SX32 R3, R13, R0, 0x1, P2 ;  /* 0x000000000d037211 */ /* 0x000fc600010f0eff */
[----:B------:R0:W-:Y:S01]  /*22320*/  @P0 STG.E.U8 desc[UR24][R10.64], R19 ;  /* 0x000000130a000986 */ /* 0x0001e2000c101118 */
[----:B------:R-:W-:Y:S05]  /*22330*/  @!P1 EXIT ;  /* 0x000000000000994d */ /* 0x000fea0003800000 */
[----:B------:R-:W-:Y:S01]  /*22340*/  STG.E.U8 desc[UR24][R2.64], R17 ;  /* 0x0000001102007986 */ /* 0x000fe2000c101118 */
[----:B------:R-:W-:Y:S05]  /*22350*/  EXIT ;  /* 0x000000000000794d */ /* 0x000fea0003800000 */
.L_x_3:
[----:B------:R-:W-:-:S00]  /*22360*/  BRA `(.L_x_3) ;  /* 0xfffffffc00fc7947 */ /* 0x000fc0000383ffff */
[----:B------:R-:W-:-:S00]  /*22370*/  NOP ;  /* 0x0000000000007918 */ /* 0x000fc00000000000 */
        /* <DEDUP_REMOVED lines=8> */
.L_x_4:


//--------------------- .nv.shared.matmul_kernel  --------------------------
	.section	.nv.shared.matmul_kernel,"aw",@nobits
	.sectionflags	@""
	.align	16
	.zero		1024


//--------------------- .nv.shared.reserved.0     --------------------------
	.section	.nv.shared.reserved.0,"aw",@nobits
	.weak		__nv_reservedSMEM_offset_0_alias
	.size		__nv_reservedSMEM_offset_0_alias, 0, 0
	.other		__nv_reservedSMEM_offset_0_alias,@"STO_CUDA_RESERVED_SHARED STV_DEFAULT"
__nv_reservedSMEM_offset_0_alias:
	.zero		0


//--------------------- .nv.constant0.matmul_kernel --------------------------
	.section	.nv.constant0.matmul_kernel,"a",@progbits
	.sectionflags	@""
	.align	4
.nv.constant0.matmul_kernel:
	.zero		608


//--------------------- SYMBOLS --------------------------

	.type		.nv.reservedSmem.offset0,@object
	.size		.nv.reservedSmem.offset0,0x4
